	.target	sm_103a

	.elftype	@"ET_EXEC"


//--------------------- .note.nv.tkinfo           --------------------------
	.section	.note.nv.tkinfo,"",@"SHT_NOTE"
	.sectionflags	@"SHF_NOTE_NV_TKINFO"
	.tkinfo
        /*0018*/ 	.word	0x00000002
        /*0030*/ 	.string	""
        /*0030*/ 	.string	"ptxas"
        /*0030*/ 	.string	"Cuda compilation tools, release 13.0, V13.0.88"
        /*0030*/ 	.string	"Build cuda_13.0.r13.0/compiler.36424714_0"
        /*0030*/ 	.string	"-arch sm_103a -m 64 "



//--------------------- .note.nv.cuinfo           --------------------------
	.section	.note.nv.cuinfo,"",@"SHT_NOTE"
	.sectionflags	@"SHF_NOTE_NV_CUINFO"
        /*0018*/ 	.short	0x0002
        /*001a*/ 	.short	0x0067
        /*001c*/ 	.short	0x0082
	.zero		2


//--------------------- .nv.info                  --------------------------
	.section	.nv.info,"",@"SHT_CUDA_INFO"
	.align	4


	//----- nvinfo : EIATTR_REGCOUNT
	.align		4
        /*0000*/ 	.byte	0x04, 0x2f
        /*0002*/ 	.short	(.L_1 - .L_0)
	.align		4
.L_0:
        /*0004*/ 	.word	index@(_ZN13group_norm_v214gn_cuda_kernelI6__halfLi480ELi2ELi16ELi60ELi1024ELb1ELi32ELi960ELi960ELi4ELb1ELi9ELb0ELb0ENS_16CompileConditionILi1000EEEEEvPT_PKS4_S7_S7_flPfS8_Pj)
        /*0008*/ 	.word	0x00000004


	//----- nvinfo : EIATTR_FRAME_SIZE
	.align		4
.L_1:
        /*000c*/ 	.byte	0x04, 0x11
        /*000e*/ 	.short	(.L_3 - .L_2)
	.align		4
.L_2:
        /*0010*/ 	.word	index@(_ZN13group_norm_v214gn_cuda_kernelI6__halfLi480ELi2ELi16ELi60ELi1024ELb1ELi32ELi960ELi960ELi4ELb1ELi9ELb0ELb0ENS_16CompileConditionILi1000EEEEEvPT_PKS4_S7_S7_flPfS8_Pj)
        /*0014*/ 	.word	0x00000000


	//----- nvinfo : EIATTR_REGCOUNT
	.align		4
.L_3:
        /*0018*/ 	.byte	0x04, 0x2f
        /*001a*/ 	.short	(.L_5 - .L_4)
	.align		4
.L_4:
        /*001c*/ 	.word	index@(_ZN13group_norm_v214gn_cuda_kernelI6__halfLi480ELi2ELi16ELi60ELi1024ELb1ELi32ELi960ELi960ELi4ELb1ELi7ELb0ELb0ENS_16CompileConditionILi1000EEEEEvPT_PKS4_S7_S7_flPfS8_Pj)
        /*0020*/ 	.word	0x00000004


	//----- nvinfo : EIATTR_FRAME_SIZE
	.align		4
.L_5:
        /*0024*/ 	.byte	0x04, 0x11
        /*0026*/ 	.short	(.L_7 - .L_6)
	.align		4
.L_6:
        /*0028*/ 	.word	index@(_ZN13group_norm_v214gn_cuda_kernelI6__halfLi480ELi2ELi16ELi60ELi1024ELb1ELi32ELi960ELi960ELi4ELb1ELi7ELb0ELb0ENS_16CompileConditionILi1000EEEEEvPT_PKS4_S7_S7_flPfS8_Pj)
        /*002c*/ 	.word	0x00000000


	//----- nvinfo : EIATTR_REGCOUNT
	.align		4
.L_7:
        /*0030*/ 	.byte	0x04, 0x2f
        /*0032*/ 	.short	(.L_9 - .L_8)
	.align		4
.L_8:
        /*0034*/ 	.word	index@(_ZN13group_norm_v214gn_cuda_kernelI6__halfLi480ELi1ELi16ELi60ELi1024ELb1ELi64ELi960ELi960ELi4ELb1ELi9ELb0ELb0ENS_16CompileConditionILi1000EEEEEvPT_PKS4_S7_S7_flPfS8_Pj)
        /*0038*/ 	.word	0x00000004


	//----- nvinfo : EIATTR_FRAME_SIZE
	.align		4
.L_9:
        /*003c*/ 	.byte	0x04, 0x11
        /*003e*/ 	.short	(.L_11 - .L_10)
	.align		4
.L_10:
        /*0040*/ 	.word	index@(_ZN13group_norm_v214gn_cuda_kernelI6__halfLi480ELi1ELi16ELi60ELi1024ELb1ELi64ELi960ELi960ELi4ELb1ELi9ELb0ELb0ENS_16CompileConditionILi1000EEEEEvPT_PKS4_S7_S7_flPfS8_Pj)
        /*0044*/ 	.word	0x00000000


	//----- nvinfo : EIATTR_REGCOUNT
	.align		4
.L_11:
        /*0048*/ 	.byte	0x04, 0x2f
        /*004a*/ 	.short	(.L_13 - .L_12)
	.align		4
.L_12:
        /*004c*/ 	.word	index@(_ZN13group_norm_v214gn_cuda_kernelI6__halfLi480ELi1ELi16ELi60ELi1024ELb1ELi32ELi960ELi960ELi4ELb1ELi4ELb0ELb0ENS_16CompileConditionILi1000EEEEEvPT_PKS4_S7_S7_flPfS8_Pj)
        /*0050*/ 	.word	0x00000004


	//----- nvinfo : EIATTR_FRAME_SIZE
	.align		4
.L_13:
        /*0054*/ 	.byte	0x04, 0x11
        /*0056*/ 	.short	(.L_15 - .L_14)
	.align		4
.L_14:
        /*0058*/ 	.word	index@(_ZN13group_norm_v214gn_cuda_kernelI6__halfLi480ELi1ELi16ELi60ELi1024ELb1ELi32ELi960ELi960ELi4ELb1ELi4ELb0ELb0ENS_16CompileConditionILi1000EEEEEvPT_PKS4_S7_S7_flPfS8_Pj)
        /*005c*/ 	.word	0x00000000


	//----- nvinfo : EIATTR_REGCOUNT
	.align		4
.L_15:
        /*0060*/ 	.byte	0x04, 0x2f
        /*0062*/ 	.short	(.L_17 - .L_16)
	.align		4
.L_16:
        /*0064*/ 	.word	index@(_ZN13group_norm_v214gn_cuda_kernelI6__halfLi480ELi3ELi16ELi60ELi1024ELb1ELi16ELi960ELi960ELi4ELb1ELi5ELb0ELb0ENS_16CompileConditionILi1000EEEEEvPT_PKS4_S7_S7_flPfS8_Pj)
        /*0068*/ 	.word	0x00000004


	//----- nvinfo : EIATTR_FRAME_SIZE
	.align		4
.L_17:
        /*006c*/ 	.byte	0x04, 0x11
        /*006e*/ 	.short	(.L_19 - .L_18)
	.align		4
.L_18:
        /*0070*/ 	.word	index@(_ZN13group_norm_v214gn_cuda_kernelI6__halfLi480ELi3ELi16ELi60ELi1024ELb1ELi16ELi960ELi960ELi4ELb1ELi5ELb0ELb0ENS_16CompileConditionILi1000EEEEEvPT_PKS4_S7_S7_flPfS8_Pj)
        /*0074*/ 	.word	0x00000000


	//----- nvinfo : EIATTR_REGCOUNT
	.align		4
.L_19:
        /*0078*/ 	.byte	0x04, 0x2f
        /*007a*/ 	.short	(.L_21 - .L_20)
	.align		4
.L_20:
        /*007c*/ 	.word	index@(_ZN13group_norm_v214gn_cuda_kernelI6__halfLi480ELi1ELi16ELi60ELi1024ELb1ELi16ELi960ELi960ELi4ELb1ELi2ELb0ELb0ENS_16CompileConditionILi1000EEEEEvPT_PKS4_S7_S7_flPfS8_Pj)
        /*0080*/ 	.word	0x00000004


	//----- nvinfo : EIATTR_FRAME_SIZE
	.align		4
.L_21:
        /*0084*/ 	.byte	0x04, 0x11
        /*0086*/ 	.short	(.L_23 - .L_22)
	.align		4
.L_22:
        /*0088*/ 	.word	index@(_ZN13group_norm_v214gn_cuda_kernelI6__halfLi480ELi1ELi16ELi60ELi1024ELb1ELi16ELi960ELi960ELi4ELb1ELi2ELb0ELb0ENS_16CompileConditionILi1000EEEEEvPT_PKS4_S7_S7_flPfS8_Pj)
        /*008c*/ 	.word	0x00000000


	//----- nvinfo : EIATTR_REGCOUNT
	.align		4
.L_23:
        /*0090*/ 	.byte	0x04, 0x2f
        /*0092*/ 	.short	(.L_25 - .L_24)
	.align		4
.L_24:
        /*0094*/ 	.word	index@(_ZN13group_norm_v214gn_cuda_kernelI6__halfLi480ELi3ELi16ELi60ELi1024ELb1ELi8ELi960ELi960ELi4ELb1ELi2ELb0ELb0ENS_16CompileConditionILi1000EEEEEvPT_PKS4_S7_S7_flPfS8_Pj)
        /*0098*/ 	.word	0x00000004


	//----- nvinfo : EIATTR_FRAME_SIZE
	.align		4
.L_25:
        /*009c*/ 	.byte	0x04, 0x11
        /*009e*/ 	.short	(.L_27 - .L_26)
	.align		4
.L_26:
        /*00a0*/ 	.word	index@(_ZN13group_norm_v214gn_cuda_kernelI6__halfLi480ELi3ELi16ELi60ELi1024ELb1ELi8ELi960ELi960ELi4ELb1ELi2ELb0ELb0ENS_16CompileConditionILi1000EEEEEvPT_PKS4_S7_S7_flPfS8_Pj)
        /*00a4*/ 	.word	0x00000000


	//----- nvinfo : EIATTR_REGCOUNT
	.align		4
.L_27:
        /*00a8*/ 	.byte	0x04, 0x2f
        /*00aa*/ 	.short	(.L_29 - .L_28)
	.align		4
.L_28:
        /*00ac*/ 	.word	index@(_ZN13group_norm_v214gn_cuda_kernelI6__halfLi480ELi1ELi16ELi60ELi1024ELb1ELi8ELi960ELi960ELi4ELb1ELi1ELb0ELb0ENS_16CompileConditionILi1000EEEEEvPT_PKS4_S7_S7_flPfS8_Pj)
        /*00b0*/ 	.word	0x00000004


	//----- nvinfo : EIATTR_FRAME_SIZE
	.align		4
.L_29:
        /*00b4*/ 	.byte	0x04, 0x11
        /*00b6*/ 	.short	(.L_31 - .L_30)
	.align		4
.L_30:
        /*00b8*/ 	.word	index@(_ZN13group_norm_v214gn_cuda_kernelI6__halfLi480ELi1ELi16ELi60ELi1024ELb1ELi8ELi960ELi960ELi4ELb1ELi1ELb0ELb0ENS_16CompileConditionILi1000EEEEEvPT_PKS4_S7_S7_flPfS8_Pj)
        /*00bc*/ 	.word	0x00000000


	//----- nvinfo : EIATTR_REGCOUNT
	.align		4
.L_31:
        /*00c0*/ 	.byte	0x04, 0x2f
        /*00c2*/ 	.short	(.L_33 - .L_32)
	.align		4
.L_32:
        /*00c4*/ 	.word	index@(_ZN13group_norm_v214gn_cuda_kernelI6__halfLi480ELi3ELi16ELi60ELi1024ELb1ELi4ELi960ELi960ELi4ELb1ELi1ELb0ELb0ENS_16CompileConditionILi1000EEEEEvPT_PKS4_S7_S7_flPfS8_Pj)
        /*00c8*/ 	.word	0x00000004


	//----- nvinfo : EIATTR_FRAME_SIZE
	.align		4
.L_33:
        /*00cc*/ 	.byte	0x04, 0x11
        /*00ce*/ 	.short	(.L_35 - .L_34)
	.align		4
.L_34:
        /*00d0*/ 	.word	index@(_ZN13group_norm_v214gn_cuda_kernelI6__halfLi480ELi3ELi16ELi60ELi1024ELb1ELi4ELi960ELi960ELi4ELb1ELi1ELb0ELb0ENS_16CompileConditionILi1000EEEEEvPT_PKS4_S7_S7_flPfS8_Pj)
        /*00d4*/ 	.word	0x00000000


	//----- nvinfo : EIATTR_REGCOUNT
	.align		4
.L_35:
        /*00d8*/ 	.byte	0x04, 0x2f
        /*00da*/ 	.short	(.L_37 - .L_36)
	.align		4
.L_36:
        /*00dc*/ 	.word	index@(_ZN13group_norm_v214gn_cuda_kernelI6__halfLi480ELi2ELi32ELi30ELi1024ELb0ELi32ELi960ELi960ELi4ELb1ELi9ELb0ELb0ENS_16CompileConditionILi1000EEEEEvPT_PKS4_S7_S7_flPfS8_Pj)
        /*00e0*/ 	.word	0x00000004


	//----- nvinfo : EIATTR_FRAME_SIZE
	.align		4
.L_37:
        /*00e4*/ 	.byte	0x04, 0x11
        /*00e6*/ 	.short	(.L_39 - .L_38)
	.align		4
.L_38:
        /*00e8*/ 	.word	index@(_ZN13group_norm_v214gn_cuda_kernelI6__halfLi480ELi2ELi32ELi30ELi1024ELb0ELi32ELi960ELi960ELi4ELb1ELi9ELb0ELb0ENS_16CompileConditionILi1000EEEEEvPT_PKS4_S7_S7_flPfS8_Pj)
        /*00ec*/ 	.word	0x00000000


	//----- nvinfo : EIATTR_REGCOUNT
	.align		4
.L_39:
        /*00f0*/ 	.byte	0x04, 0x2f
        /*00f2*/ 	.short	(.L_41 - .L_40)
	.align		4
.L_40:
        /*00f4*/ 	.word	index@(_ZN13group_norm_v214gn_cuda_kernelI6__halfLi480ELi2ELi32ELi30ELi1024ELb0ELi32ELi960ELi960ELi4ELb1ELi7ELb0ELb0ENS_16CompileConditionILi1000EEEEEvPT_PKS4_S7_S7_flPfS8_Pj)
        /*00f8*/ 	.word	0x00000004


	//----- nvinfo : EIATTR_FRAME_SIZE
	.align		4
.L_41:
        /*00fc*/ 	.byte	0x04, 0x11
        /*00fe*/ 	.short	(.L_43 - .L_42)
	.align		4
.L_42:
        /*0100*/ 	.word	index@(_ZN13group_norm_v214gn_cuda_kernelI6__halfLi480ELi2ELi32ELi30ELi1024ELb0ELi32ELi960ELi960ELi4ELb1ELi7ELb0ELb0ENS_16CompileConditionILi1000EEEEEvPT_PKS4_S7_S7_flPfS8_Pj)
        /*0104*/ 	.word	0x00000000


	//----- nvinfo : EIATTR_REGCOUNT
	.align		4
.L_43:
        /*0108*/ 	.byte	0x04, 0x2f
        /*010a*/ 	.short	(.L_45 - .L_44)
	.align		4
.L_44:
        /*010c*/ 	.word	index@(_ZN13group_norm_v214gn_cuda_kernelI6__halfLi480ELi1ELi32ELi30ELi1024ELb0ELi64ELi960ELi960ELi4ELb1ELi9ELb0ELb0ENS_16CompileConditionILi1000EEEEEvPT_PKS4_S7_S7_flPfS8_Pj)
        /*0110*/ 	.word	0x00000004


	//----- nvinfo : EIATTR_FRAME_SIZE
	.align		4
.L_45:
        /*0114*/ 	.byte	0x04, 0x11
        /*0116*/ 	.short	(.L_47 - .L_46)
	.align		4
.L_46:
        /*0118*/ 	.word	index@(_ZN13group_norm_v214gn_cuda_kernelI6__halfLi480ELi1ELi32ELi30ELi1024ELb0ELi64ELi960ELi960ELi4ELb1ELi9ELb0ELb0ENS_16CompileConditionILi1000EEEEEvPT_PKS4_S7_S7_flPfS8_Pj)
        /*011c*/ 	.word	0x00000000


	//----- nvinfo : EIATTR_REGCOUNT
	.align		4
.L_47:
        /*0120*/ 	.byte	0x04, 0x2f
        /*0122*/ 	.short	(.L_49 - .L_48)
	.align		4
.L_48:
        /*0124*/ 	.word	index@(_ZN13group_norm_v214gn_cuda_kernelI6__halfLi480ELi1ELi32ELi30ELi1024ELb0ELi32ELi960ELi960ELi4ELb1ELi4ELb0ELb0ENS_16CompileConditionILi1000EEEEEvPT_PKS4_S7_S7_flPfS8_Pj)
        /*0128*/ 	.word	0x00000004


	//----- nvinfo : EIATTR_FRAME_SIZE
	.align		4
.L_49:
        /*012c*/ 	.byte	0x04, 0x11
        /*012e*/ 	.short	(.L_51 - .L_50)
	.align		4
.L_50:
        /*0130*/ 	.word	index@(_ZN13group_norm_v214gn_cuda_kernelI6__halfLi480ELi1ELi32ELi30ELi1024ELb0ELi32ELi960ELi960ELi4ELb1ELi4ELb0ELb0ENS_16CompileConditionILi1000EEEEEvPT_PKS4_S7_S7_flPfS8_Pj)
        /*0134*/ 	.word	0x00000000


	//----- nvinfo : EIATTR_REGCOUNT
	.align		4
.L_51:
        /*0138*/ 	.byte	0x04, 0x2f
        /*013a*/ 	.short	(.L_53 - .L_52)
	.align		4
.L_52:
        /*013c*/ 	.word	index@(_ZN13group_norm_v214gn_cuda_kernelI6__halfLi480ELi3ELi32ELi30ELi1024ELb0ELi16ELi960ELi960ELi4ELb1ELi5ELb0ELb0ENS_16CompileConditionILi1000EEEEEvPT_PKS4_S7_S7_flPfS8_Pj)
        /*0140*/ 	.word	0x00000004


	//----- nvinfo : EIATTR_FRAME_SIZE
	.align		4
.L_53:
        /*0144*/ 	.byte	0x04, 0x11
        /*0146*/ 	.short	(.L_55 - .L_54)
	.align		4
.L_54:
        /*0148*/ 	.word	index@(_ZN13group_norm_v214gn_cuda_kernelI6__halfLi480ELi3ELi32ELi30ELi1024ELb0ELi16ELi960ELi960ELi4ELb1ELi5ELb0ELb0ENS_16CompileConditionILi1000EEEEEvPT_PKS4_S7_S7_flPfS8_Pj)
        /*014c*/ 	.word	0x00000000


	//----- nvinfo : EIATTR_REGCOUNT
	.align		4
.L_55:
        /*0150*/ 	.byte	0x04, 0x2f
        /*0152*/ 	.short	(.L_57 - .L_56)
	.align		4
.L_56:
        /*0154*/ 	.word	index@(_ZN13group_norm_v214gn_cuda_kernelI6__halfLi480ELi1ELi32ELi30ELi1024ELb0ELi16ELi960ELi960ELi4ELb1ELi2ELb0ELb0ENS_16CompileConditionILi1000EEEEEvPT_PKS4_S7_S7_flPfS8_Pj)
        /*0158*/ 	.word	0x00000004


	//----- nvinfo : EIATTR_FRAME_SIZE
	.align		4
.L_57:
        /*015c*/ 	.byte	0x04, 0x11
        /*015e*/ 	.short	(.L_59 - .L_58)
	.align		4
.L_58:
        /*0160*/ 	.word	index@(_ZN13group_norm_v214gn_cuda_kernelI6__halfLi480ELi1ELi32ELi30ELi1024ELb0ELi16ELi960ELi960ELi4ELb1ELi2ELb0ELb0ENS_16CompileConditionILi1000EEEEEvPT_PKS4_S7_S7_flPfS8_Pj)
        /*0164*/ 	.word	0x00000000


	//----- nvinfo : EIATTR_REGCOUNT
	.align		4
.L_59:
        /*0168*/ 	.byte	0x04, 0x2f
        /*016a*/ 	.short	(.L_61 - .L_60)
	.align		4
.L_60:
        /*016c*/ 	.word	index@(_ZN13group_norm_v214gn_cuda_kernelI6__halfLi480ELi3ELi32ELi30ELi1024ELb0ELi8ELi960ELi960ELi4ELb1ELi2ELb0ELb0ENS_16CompileConditionILi1000EEEEEvPT_PKS4_S7_S7_flPfS8_Pj)
        /*0170*/ 	.word	0x00000004


	//----- nvinfo : EIATTR_FRAME_SIZE
	.align		4
.L_61:
        /*0174*/ 	.byte	0x04, 0x11
        /*0176*/ 	.short	(.L_63 - .L_62)
	.align		4
.L_62:
        /*0178*/ 	.word	index@(_ZN13group_norm_v214gn_cuda_kernelI6__halfLi480ELi3ELi32ELi30ELi1024ELb0ELi8ELi960ELi960ELi4ELb1ELi2ELb0ELb0ENS_16CompileConditionILi1000EEEEEvPT_PKS4_S7_S7_flPfS8_Pj)
        /*017c*/ 	.word	0x00000000


	//----- nvinfo : EIATTR_REGCOUNT
	.align		4
.L_63:
        /*0180*/ 	.byte	0x04, 0x2f
        /*0182*/ 	.short	(.L_65 - .L_64)
	.align		4
.L_64:
        /*0184*/ 	.word	index@(_ZN13group_norm_v214gn_cuda_kernelI6__halfLi480ELi1ELi32ELi30ELi1024ELb0ELi8ELi960ELi960ELi4ELb1ELi1ELb0ELb0ENS_16CompileConditionILi1000EEEEEvPT_PKS4_S7_S7_flPfS8_Pj)
        /*0188*/ 	.word	0x00000004


	//----- nvinfo : EIATTR_FRAME_SIZE
	.align		4
.L_65:
        /*018c*/ 	.byte	0x04, 0x11
        /*018e*/ 	.short	(.L_67 - .L_66)
	.align		4
.L_66:
        /*0190*/ 	.word	index@(_ZN13group_norm_v214gn_cuda_kernelI6__halfLi480ELi1ELi32ELi30ELi1024ELb0ELi8ELi960ELi960ELi4ELb1ELi1ELb0ELb0ENS_16CompileConditionILi1000EEEEEvPT_PKS4_S7_S7_flPfS8_Pj)
        /*0194*/ 	.word	0x00000000


	//----- nvinfo : EIATTR_REGCOUNT
	.align		4
.L_67:
        /*0198*/ 	.byte	0x04, 0x2f
        /*019a*/ 	.short	(.L_69 - .L_68)
	.align		4
.L_68:
        /*019c*/ 	.word	index@(_ZN13group_norm_v214gn_cuda_kernelI6__halfLi480ELi3ELi32ELi30ELi1024ELb0ELi4ELi960ELi960ELi4ELb1ELi1ELb0ELb0ENS_16CompileConditionILi1000EEEEEvPT_PKS4_S7_S7_flPfS8_Pj)
        /*01a0*/ 	.word	0x00000004


	//----- nvinfo : EIATTR_FRAME_SIZE
	.align		4
.L_69:
        /*01a4*/ 	.byte	0x04, 0x11
        /*01a6*/ 	.short	(.L_71 - .L_70)
	.align		4
.L_70:
        /*01a8*/ 	.word	index@(_ZN13group_norm_v214gn_cuda_kernelI6__halfLi480ELi3ELi32ELi30ELi1024ELb0ELi4ELi960ELi960ELi4ELb1ELi1ELb0ELb0ENS_16CompileConditionILi1000EEEEEvPT_PKS4_S7_S7_flPfS8_Pj)
        /*01ac*/ 	.word	0x00000000


	//----- nvinfo : EIATTR_REGCOUNT
	.align		4
.L_71:
        /*01b0*/ 	.byte	0x04, 0x2f
        /*01b2*/ 	.short	(.L_73 - .L_72)
	.align		4
.L_72:
        /*01b4*/ 	.word	index@(_ZN13group_norm_v218gn_bwd_cuda_kernelI6__halfLi480ELi2ELi16ELi60ELi1024ELb1ELb1ELi16ELi960ELi960ELi4ELb1ELi4ELb0ELb0ELNS_15WgradSyncMethodE3ENS_16CompileConditionILi1000EEEEEvPT_S6_S6_PKS5_S8_S8_S8_PKfflPfPj)
        /*01b8*/ 	.word	0x00000004


	//----- nvinfo : EIATTR_FRAME_SIZE
	.align		4
.L_73:
        /*01bc*/ 	.byte	0x04, 0x11
        /*01be*/ 	.short	(.L_75 - .L_74)
	.align		4
.L_74:
        /*01c0*/ 	.word	index@(_ZN13group_norm_v218gn_bwd_cuda_kernelI6__halfLi480ELi2ELi16ELi60ELi1024ELb1ELb1ELi16ELi960ELi960ELi4ELb1ELi4ELb0ELb0ELNS_15WgradSyncMethodE3ENS_16CompileConditionILi1000EEEEEvPT_S6_S6_PKS5_S8_S8_S8_PKfflPfPj)
        /*01c4*/ 	.word	0x00000000


	//----- nvinfo : EIATTR_REGCOUNT
	.align		4
.L_75:
        /*01c8*/ 	.byte	0x04, 0x2f
        /*01ca*/ 	.short	(.L_77 - .L_76)
	.align		4
.L_76:
        /*01cc*/ 	.word	index@(_ZN13group_norm_v218gn_bwd_cuda_kernelI6__halfLi480ELi2ELi16ELi60ELi1024ELb1ELb1ELi16ELi960ELi960ELi4ELb1ELi3ELb0ELb0ELNS_15WgradSyncMethodE3ENS_16CompileConditionILi1000EEEEEvPT_S6_S6_PKS5_S8_S8_S8_PKfflPfPj)
        /*01d0*/ 	.word	0x00000004


	//----- nvinfo : EIATTR_FRAME_SIZE
	.align		4
.L_77:
        /*01d4*/ 	.byte	0x04, 0x11
        /*01d6*/ 	.short	(.L_79 - .L_78)
	.align		4
.L_78:
        /*01d8*/ 	.word	index@(_ZN13group_norm_v218gn_bwd_cuda_kernelI6__halfLi480ELi2ELi16ELi60ELi1024ELb1ELb1ELi16ELi960ELi960ELi4ELb1ELi3ELb0ELb0ELNS_15WgradSyncMethodE3ENS_16CompileConditionILi1000EEEEEvPT_S6_S6_PKS5_S8_S8_S8_PKfflPfPj)
        /*01dc*/ 	.word	0x00000000


	//----- nvinfo : EIATTR_REGCOUNT
	.align		4
.L_79:
        /*01e0*/ 	.byte	0x04, 0x2f
        /*01e2*/ 	.short	(.L_81 - .L_80)
	.align		4
.L_80:
        /*01e4*/ 	.word	index@(_ZN13group_norm_v218gn_bwd_cuda_kernelI6__halfLi480ELi1ELi16ELi60ELi1024ELb1ELb1ELi32ELi960ELi960ELi4ELb1ELi4ELb0ELb0ELNS_15WgradSyncMethodE3ENS_16CompileConditionILi1000EEEEEvPT_S6_S6_PKS5_S8_S8_S8_PKfflPfPj)
        /*01e8*/ 	.word	0x00000004


	//----- nvinfo : EIATTR_FRAME_SIZE
	.align		4
.L_81:
        /*01ec*/ 	.byte	0x04, 0x11
        /*01ee*/ 	.short	(.L_83 - .L_82)
	.align		4
.L_82:
        /*01f0*/ 	.word	index@(_ZN13group_norm_v218gn_bwd_cuda_kernelI6__halfLi480ELi1ELi16ELi60ELi1024ELb1ELb1ELi32ELi960ELi960ELi4ELb1ELi4ELb0ELb0ELNS_15WgradSyncMethodE3ENS_16CompileConditionILi1000EEEEEvPT_S6_S6_PKS5_S8_S8_S8_PKfflPfPj)
        /*01f4*/ 	.word	0x00000000


	//----- nvinfo : EIATTR_REGCOUNT
	.align		4
.L_83:
        /*01f8*/ 	.byte	0x04, 0x2f
        /*01fa*/ 	.short	(.L_85 - .L_84)
	.align		4
.L_84:
        /*01fc*/ 	.word	index@(_ZN13group_norm_v218gn_bwd_cuda_kernelI6__halfLi480ELi1ELi16ELi60ELi1024ELb1ELb1ELi16ELi960ELi960ELi4ELb1ELi2ELb0ELb0ELNS_15WgradSyncMethodE3ENS_16CompileConditionILi1000EEEEEvPT_S6_S6_PKS5_S8_S8_S8_PKfflPfPj)
        /*0200*/ 	.word	0x00000004


	//----- nvinfo : EIATTR_FRAME_SIZE
	.align		4
.L_85:
        /*0204*/ 	.byte	0x04, 0x11
        /*0206*/ 	.short	(.L_87 - .L_86)
	.align		4
.L_86:
        /*0208*/ 	.word	index@(_ZN13group_norm_v218gn_bwd_cuda_kernelI6__halfLi480ELi1ELi16ELi60ELi1024ELb1ELb1ELi16ELi960ELi960ELi4ELb1ELi2ELb0ELb0ELNS_15WgradSyncMethodE3ENS_16CompileConditionILi1000EEEEEvPT_S6_S6_PKS5_S8_S8_S8_PKfflPfPj)
        /*020c*/ 	.word	0x00000000


	//----- nvinfo : EIATTR_REGCOUNT
	.align		4
.L_87:
        /*0210*/ 	.byte	0x04, 0x2f
        /*0212*/ 	.short	(.L_89 - .L_88)
	.align		4
.L_88:
        /*0214*/ 	.word	index@(_ZN13group_norm_v218gn_bwd_cuda_kernelI6__halfLi480ELi3ELi16ELi60ELi1024ELb1ELb1ELi8ELi960ELi960ELi4ELb1ELi2ELb0ELb0ELNS_15WgradSyncMethodE3ENS_16CompileConditionILi1000EEEEEvPT_S6_S6_PKS5_S8_S8_S8_PKfflPfPj)
        /*0218*/ 	.word	0x00000004


	//----- nvinfo : EIATTR_FRAME_SIZE
	.align		4
.L_89:
        /*021c*/ 	.byte	0x04, 0x11
        /*021e*/ 	.short	(.L_91 - .L_90)
	.align		4
.L_90:
        /*0220*/ 	.word	index@(_ZN13group_norm_v218gn_bwd_cuda_kernelI6__halfLi480ELi3ELi16ELi60ELi1024ELb1ELb1ELi8ELi960ELi960ELi4ELb1ELi2ELb0ELb0ELNS_15WgradSyncMethodE3ENS_16CompileConditionILi1000EEEEEvPT_S6_S6_PKS5_S8_S8_S8_PKfflPfPj)
        /*0224*/ 	.word	0x00000000


	//----- nvinfo : EIATTR_REGCOUNT
	.align		4
.L_91:
        /*0228*/ 	.byte	0x04, 0x2f
        /*022a*/ 	.short	(.L_93 - .L_92)
	.align		4
.L_92:
        /*022c*/ 	.word	index@(_ZN13group_norm_v218gn_bwd_cuda_kernelI6__halfLi480ELi1ELi16ELi60ELi1024ELb1ELb1ELi8ELi960ELi960ELi4ELb1ELi1ELb0ELb0ELNS_15WgradSyncMethodE3ENS_16CompileConditionILi1000EEEEEvPT_S6_S6_PKS5_S8_S8_S8_PKfflPfPj)
        /*0230*/ 	.word	0x00000004


	//----- nvinfo : EIATTR_FRAME_SIZE
	.align		4
.L_93:
        /*0234*/ 	.byte	0x04, 0x11
        /*0236*/ 	.short	(.L_95 - .L_94)
	.align		4
.L_94:
        /*0238*/ 	.word	index@(_ZN13group_norm_v218gn_bwd_cuda_kernelI6__halfLi480ELi1ELi16ELi60ELi1024ELb1ELb1ELi8ELi960ELi960ELi4ELb1ELi1ELb0ELb0ELNS_15WgradSyncMethodE3ENS_16CompileConditionILi1000EEEEEvPT_S6_S6_PKS5_S8_S8_S8_PKfflPfPj)
        /*023c*/ 	.word	0x00000000


	//----- nvinfo : EIATTR_REGCOUNT
	.align		4
.L_95:
        /*0240*/ 	.byte	0x04, 0x2f
        /*0242*/ 	.short	(.L_97 - .L_96)
	.align		4
.L_96:
        /*0244*/ 	.word	index@(_ZN13group_norm_v218gn_bwd_cuda_kernelI6__halfLi480ELi3ELi16ELi60ELi1024ELb1ELb1ELi4ELi960ELi960ELi4ELb1ELi1ELb0ELb0ELNS_15WgradSyncMethodE3ENS_16CompileConditionILi1000EEEEEvPT_S6_S6_PKS5_S8_S8_S8_PKfflPfPj)
        /*0248*/ 	.word	0x00000004


	//----- nvinfo : EIATTR_FRAME_SIZE
	.align		4
.L_97:
        /*024c*/ 	.byte	0x04, 0x11
        /*024e*/ 	.short	(.L_99 - .L_98)
	.align		4
.L_98:
        /*0250*/ 	.word	index@(_ZN13group_norm_v218gn_bwd_cuda_kernelI6__halfLi480ELi3ELi16ELi60ELi1024ELb1ELb1ELi4ELi960ELi960ELi4ELb1ELi1ELb0ELb0ELNS_15WgradSyncMethodE3ENS_16CompileConditionILi1000EEEEEvPT_S6_S6_PKS5_S8_S8_S8_PKfflPfPj)
        /*0254*/ 	.word	0x00000000


	//----- nvinfo : EIATTR_REGCOUNT
	.align		4
.L_99:
        /*0258*/ 	.byte	0x04, 0x2f
        /*025a*/ 	.short	(.L_101 - .L_100)
	.align		4
.L_100:
        /*025c*/ 	.word	index@(_ZN13group_norm_v218gn_bwd_cuda_kernelI6__halfLi480ELi2ELi32ELi30ELi1024ELb0ELb1ELi16ELi960ELi960ELi4ELb1ELi4ELb0ELb0ELNS_15WgradSyncMethodE3ENS_16CompileConditionILi1000EEEEEvPT_S6_S6_PKS5_S8_S8_S8_PKfflPfPj)
        /*0260*/ 	.word	0x00000004


	//----- nvinfo : EIATTR_FRAME_SIZE
	.align		4
.L_101:
        /*0264*/ 	.byte	0x04, 0x11
        /*0266*/ 	.short	(.L_103 - .L_102)
	.align		4
.L_102:
        /*0268*/ 	.word	index@(_ZN13group_norm_v218gn_bwd_cuda_kernelI6__halfLi480ELi2ELi32ELi30ELi1024ELb0ELb1ELi16ELi960ELi960ELi4ELb1ELi4ELb0ELb0ELNS_15WgradSyncMethodE3ENS_16CompileConditionILi1000EEEEEvPT_S6_S6_PKS5_S8_S8_S8_PKfflPfPj)
        /*026c*/ 	.word	0x00000000


	//----- nvinfo : EIATTR_REGCOUNT
	.align		4
.L_103:
        /*0270*/ 	.byte	0x04, 0x2f
        /*0272*/ 	.short	(.L_105 - .L_104)
	.align		4
.L_104:
        /*0274*/ 	.word	index@(_ZN13group_norm_v218gn_bwd_cuda_kernelI6__halfLi480ELi2ELi32ELi30ELi1024ELb0ELb1ELi16ELi960ELi960ELi4ELb1ELi3ELb0ELb0ELNS_15WgradSyncMethodE3ENS_16CompileConditionILi1000EEEEEvPT_S6_S6_PKS5_S8_S8_S8_PKfflPfPj)
        /*0278*/ 	.word	0x00000004


	//----- nvinfo : EIATTR_FRAME_SIZE
	.align		4
.L_105:
        /*027c*/ 	.byte	0x04, 0x11
        /*027e*/ 	.short	(.L_107 - .L_106)
	.align		4
.L_106:
        /*0280*/ 	.word	index@(_ZN13group_norm_v218gn_bwd_cuda_kernelI6__halfLi480ELi2ELi32ELi30ELi1024ELb0ELb1ELi16ELi960ELi960ELi4ELb1ELi3ELb0ELb0ELNS_15WgradSyncMethodE3ENS_16CompileConditionILi1000EEEEEvPT_S6_S6_PKS5_S8_S8_S8_PKfflPfPj)
        /*0284*/ 	.word	0x00000000


	//----- nvinfo : EIATTR_REGCOUNT
	.align		4
.L_107:
        /*0288*/ 	.byte	0x04, 0x2f
        /*028a*/ 	.short	(.L_109 - .L_108)
	.align		4
.L_108:
        /*028c*/ 	.word	index@(_ZN13group_norm_v218gn_bwd_cuda_kernelI6__halfLi480ELi1ELi32ELi30ELi1024ELb0ELb1ELi32ELi960ELi960ELi4ELb1ELi4ELb0ELb0ELNS_15WgradSyncMethodE3ENS_16CompileConditionILi1000EEEEEvPT_S6_S6_PKS5_S8_S8_S8_PKfflPfPj)
        /*0290*/ 	.word	0x00000004


	//----- nvinfo : EIATTR_FRAME_SIZE
	.align		4
.L_109:
        /*0294*/ 	.byte	0x04, 0x11
        /*0296*/ 	.short	(.L_111 - .L_110)
	.align		4
.L_110:
        /*0298*/ 	.word	index@(_ZN13group_norm_v218gn_bwd_cuda_kernelI6__halfLi480ELi1ELi32ELi30ELi1024ELb0ELb1ELi32ELi960ELi960ELi4ELb1ELi4ELb0ELb0ELNS_15WgradSyncMethodE3ENS_16CompileConditionILi1000EEEEEvPT_S6_S6_PKS5_S8_S8_S8_PKfflPfPj)
        /*029c*/ 	.word	0x00000000


	//----- nvinfo : EIATTR_REGCOUNT
	.align		4
.L_111:
        /*02a0*/ 	.byte	0x04, 0x2f
        /*02a2*/ 	.short	(.L_113 - .L_112)
	.align		4
.L_112:
        /*02a4*/ 	.word	index@(_ZN13group_norm_v218gn_bwd_cuda_kernelI6__halfLi480ELi1ELi32ELi30ELi1024ELb0ELb1ELi16ELi960ELi960ELi4ELb1ELi2ELb0ELb0ELNS_15WgradSyncMethodE3ENS_16CompileConditionILi1000EEEEEvPT_S6_S6_PKS5_S8_S8_S8_PKfflPfPj)
        /*02a8*/ 	.word	0x00000004


	//----- nvinfo : EIATTR_FRAME_SIZE
	.align		4
.L_113:
        /*02ac*/ 	.byte	0x04, 0x11
        /*02ae*/ 	.short	(.L_115 - .L_114)
	.align		4
.L_114:
        /*02b0*/ 	.word	index@(_ZN13group_norm_v218gn_bwd_cuda_kernelI6__halfLi480ELi1ELi32ELi30ELi1024ELb0ELb1ELi16ELi960ELi960ELi4ELb1ELi2ELb0ELb0ELNS_15WgradSyncMethodE3ENS_16CompileConditionILi1000EEEEEvPT_S6_S6_PKS5_S8_S8_S8_PKfflPfPj)
        /*02b4*/ 	.word	0x00000000


	//----- nvinfo : EIATTR_REGCOUNT
	.align		4
.L_115:
        /*02b8*/ 	.byte	0x04, 0x2f
        /*02ba*/ 	.short	(.L_117 - .L_116)
	.align		4
.L_116:
        /*02bc*/ 	.word	index@(_ZN13group_norm_v218gn_bwd_cuda_kernelI6__halfLi480ELi3ELi32ELi30ELi1024ELb0ELb1ELi8ELi960ELi960ELi4ELb1ELi2ELb0ELb0ELNS_15WgradSyncMethodE3ENS_16CompileConditionILi1000EEEEEvPT_S6_S6_PKS5_S8_S8_S8_PKfflPfPj)
        /*02c0*/ 	.word	0x00000004


	//----- nvinfo : EIATTR_FRAME_SIZE
	.align		4
.L_117:
        /*02c4*/ 	.byte	0x04, 0x11
        /*02c6*/ 	.short	(.L_119 - .L_118)
	.align		4
.L_118:
        /*02c8*/ 	.word	index@(_ZN13group_norm_v218gn_bwd_cuda_kernelI6__halfLi480ELi3ELi32ELi30ELi1024ELb0ELb1ELi8ELi960ELi960ELi4ELb1ELi2ELb0ELb0ELNS_15WgradSyncMethodE3ENS_16CompileConditionILi1000EEEEEvPT_S6_S6_PKS5_S8_S8_S8_PKfflPfPj)
        /*02cc*/ 	.word	0x00000000


	//----- nvinfo : EIATTR_REGCOUNT
	.align		4
.L_119:
        /*02d0*/ 	.byte	0x04, 0x2f
        /*02d2*/ 	.short	(.L_121 - .L_120)
	.align		4
.L_120:
        /*02d4*/ 	.word	index@(_ZN13group_norm_v218gn_bwd_cuda_kernelI6__halfLi480ELi1ELi32ELi30ELi1024ELb0ELb1ELi8ELi960ELi960ELi4ELb1ELi1ELb0ELb0ELNS_15WgradSyncMethodE3ENS_16CompileConditionILi1000EEEEEvPT_S6_S6_PKS5_S8_S8_S8_PKfflPfPj)
        /*02d8*/ 	.word	0x00000004


	//----- nvinfo : EIATTR_FRAME_SIZE
	.align		4
.L_121:
        /*02dc*/ 	.byte	0x04, 0x11
        /*02de*/ 	.short	(.L_123 - .L_122)
	.align		4
.L_122:
        /*02e0*/ 	.word	index@(_ZN13group_norm_v218gn_bwd_cuda_kernelI6__halfLi480ELi1ELi32ELi30ELi1024ELb0ELb1ELi8ELi960ELi960ELi4ELb1ELi1ELb0ELb0ELNS_15WgradSyncMethodE3ENS_16CompileConditionILi1000EEEEEvPT_S6_S6_PKS5_S8_S8_S8_PKfflPfPj)
        /*02e4*/ 	.word	0x00000000


	//----- nvinfo : EIATTR_REGCOUNT
	.align		4
.L_123:
        /*02e8*/ 	.byte	0x04, 0x2f
        /*02ea*/ 	.short	(.L_125 - .L_124)
	.align		4
.L_124:
        /*02ec*/ 	.word	index@(_ZN13group_norm_v218gn_bwd_cuda_kernelI6__halfLi480ELi3ELi32ELi30ELi1024ELb0ELb1ELi4ELi960ELi960ELi4ELb1ELi1ELb0ELb0ELNS_15WgradSyncMethodE3ENS_16CompileConditionILi1000EEEEEvPT_S6_S6_PKS5_S8_S8_S8_PKfflPfPj)
        /*02f0*/ 	.word	0x00000004


	//----- nvinfo : EIATTR_FRAME_SIZE
	.align		4
.L_125:
        /*02f4*/ 	.byte	0x04, 0x11
        /*02f6*/ 	.short	(.L_127 - .L_126)
	.align		4
.L_126:
        /*02f8*/ 	.word	index@(_ZN13group_norm_v218gn_bwd_cuda_kernelI6__halfLi480ELi3ELi32ELi30ELi1024ELb0ELb1ELi4ELi960ELi960ELi4ELb1ELi1ELb0ELb0ELNS_15WgradSyncMethodE3ENS_16CompileConditionILi1000EEEEEvPT_S6_S6_PKS5_S8_S8_S8_PKfflPfPj)
        /*02fc*/ 	.word	0x00000000


	//----- nvinfo : EIATTR_REGCOUNT
	.align		4
.L_127:
        /*0300*/ 	.byte	0x04, 0x2f
        /*0302*/ 	.short	(.L_129 - .L_128)
	.align		4
.L_128:
        /*0304*/ 	.word	index@(_ZN13group_norm_v214gn_cuda_kernelI13__nv_bfloat16Li480ELi2ELi16ELi60ELi1024ELb1ELi32ELi960ELi960ELi4ELb1ELi9ELb0ELb0ENS_16CompileConditionILi1000EEEEEvPT_PKS4_S7_S7_flPfS8_Pj)
        /*0308*/ 	.word	0x00000004


	//----- nvinfo : EIATTR_FRAME_SIZE
	.align		4
.L_129:
        /*030c*/ 	.byte	0x04, 0x11
        /*030e*/ 	.short	(.L_131 - .L_130)
	.align		4
.L_130:
        /*0310*/ 	.word	index@(_ZN13group_norm_v214gn_cuda_kernelI13__nv_bfloat16Li480ELi2ELi16ELi60ELi1024ELb1ELi32ELi960ELi960ELi4ELb1ELi9ELb0ELb0ENS_16CompileConditionILi1000EEEEEvPT_PKS4_S7_S7_flPfS8_Pj)
        /*0314*/ 	.word	0x00000000


	//----- nvinfo : EIATTR_REGCOUNT
	.align		4
.L_131:
        /*0318*/ 	.byte	0x04, 0x2f
        /*031a*/ 	.short	(.L_133 - .L_132)
	.align		4
.L_132:
        /*031c*/ 	.word	index@(_ZN13group_norm_v214gn_cuda_kernelI13__nv_bfloat16Li480ELi2ELi16ELi60ELi1024ELb1ELi32ELi960ELi960ELi4ELb1ELi7ELb0ELb0ENS_16CompileConditionILi1000EEEEEvPT_PKS4_S7_S7_flPfS8_Pj)
        /*0320*/ 	.word	0x00000004


	//----- nvinfo : EIATTR_FRAME_SIZE
	.align		4
.L_133:
        /*0324*/ 	.byte	0x04, 0x11
        /*0326*/ 	.short	(.L_135 - .L_134)
	.align		4
.L_134:
        /*0328*/ 	.word	index@(_ZN13group_norm_v214gn_cuda_kernelI13__nv_bfloat16Li480ELi2ELi16ELi60ELi1024ELb1ELi32ELi960ELi960ELi4ELb1ELi7ELb0ELb0ENS_16CompileConditionILi1000EEEEEvPT_PKS4_S7_S7_flPfS8_Pj)
        /*032c*/ 	.word	0x00000000


	//----- nvinfo : EIATTR_REGCOUNT
	.align		4
.L_135:
        /*0330*/ 	.byte	0x04, 0x2f
        /*0332*/ 	.short	(.L_137 - .L_136)
	.align		4
.L_136:
        /*0334*/ 	.word	index@(_ZN13group_norm_v214gn_cuda_kernelI13__nv_bfloat16Li480ELi1ELi16ELi60ELi1024ELb1ELi64ELi960ELi960ELi4ELb1ELi9ELb0ELb0ENS_16CompileConditionILi1000EEEEEvPT_PKS4_S7_S7_flPfS8_Pj)
        /*0338*/ 	.word	0x00000004


	//----- nvinfo : EIATTR_FRAME_SIZE
	.align		4
.L_137:
        /*033c*/ 	.byte	0x04, 0x11
        /*033e*/ 	.short	(.L_139 - .L_138)
	.align		4
.L_138:
        /*0340*/ 	.word	index@(_ZN13group_norm_v214gn_cuda_kernelI13__nv_bfloat16Li480ELi1ELi16ELi60ELi1024ELb1ELi64ELi960ELi960ELi4ELb1ELi9ELb0ELb0ENS_16CompileConditionILi1000EEEEEvPT_PKS4_S7_S7_flPfS8_Pj)
        /*0344*/ 	.word	0x00000000


	//----- nvinfo : EIATTR_REGCOUNT
	.align		4
.L_139:
        /*0348*/ 	.byte	0x04, 0x2f
        /*034a*/ 	.short	(.L_141 - .L_140)
	.align		4
.L_140:
        /*034c*/ 	.word	index@(_ZN13group_norm_v214gn_cuda_kernelI13__nv_bfloat16Li480ELi1ELi16ELi60ELi1024ELb1ELi32ELi960ELi960ELi4ELb1ELi4ELb0ELb0ENS_16CompileConditionILi1000EEEEEvPT_PKS4_S7_S7_flPfS8_Pj)
        /*0350*/ 	.word	0x00000004


	//----- nvinfo : EIATTR_FRAME_SIZE
	.align		4
.L_141:
        /*0354*/ 	.byte	0x04, 0x11
        /*0356*/ 	.short	(.L_143 - .L_142)
	.align		4
.L_142:
        /*0358*/ 	.word	index@(_ZN13group_norm_v214gn_cuda_kernelI13__nv_bfloat16Li480ELi1ELi16ELi60ELi1024ELb1ELi32ELi960ELi960ELi4ELb1ELi4ELb0ELb0ENS_16CompileConditionILi1000EEEEEvPT_PKS4_S7_S7_flPfS8_Pj)
        /*035c*/ 	.word	0x00000000


	//----- nvinfo : EIATTR_REGCOUNT
	.align		4
.L_143:
        /*0360*/ 	.byte	0x04, 0x2f
        /*0362*/ 	.short	(.L_145 - .L_144)
	.align		4
.L_144:
        /*0364*/ 	.word	index@(_ZN13group_norm_v214gn_cuda_kernelI13__nv_bfloat16Li480ELi3ELi16ELi60ELi1024ELb1ELi16ELi960ELi960ELi4ELb1ELi5ELb0ELb0ENS_16CompileConditionILi1000EEEEEvPT_PKS4_S7_S7_flPfS8_Pj)
        /*0368*/ 	.word	0x00000004


	//----- nvinfo : EIATTR_FRAME_SIZE
	.align		4
.L_145:
        /*036c*/ 	.byte	0x04, 0x11
        /*036e*/ 	.short	(.L_147 - .L_146)
	.align		4
.L_146:
        /*0370*/ 	.word	index@(_ZN13group_norm_v214gn_cuda_kernelI13__nv_bfloat16Li480ELi3ELi16ELi60ELi1024ELb1ELi16ELi960ELi960ELi4ELb1ELi5ELb0ELb0ENS_16CompileConditionILi1000EEEEEvPT_PKS4_S7_S7_flPfS8_Pj)
        /*0374*/ 	.word	0x00000000


	//----- nvinfo : EIATTR_REGCOUNT
	.align		4
.L_147:
        /*0378*/ 	.byte	0x04, 0x2f
        /*037a*/ 	.short	(.L_149 - .L_148)
	.align		4
.L_148:
        /*037c*/ 	.word	index@(_ZN13group_norm_v214gn_cuda_kernelI13__nv_bfloat16Li480ELi1ELi16ELi60ELi1024ELb1ELi16ELi960ELi960ELi4ELb1ELi2ELb0ELb0ENS_16CompileConditionILi1000EEEEEvPT_PKS4_S7_S7_flPfS8_Pj)
        /*0380*/ 	.word	0x00000004


	//----- nvinfo : EIATTR_FRAME_SIZE
	.align		4
.L_149:
        /*0384*/ 	.byte	0x04, 0x11
        /*0386*/ 	.short	(.L_151 - .L_150)
	.align		4
.L_150:
        /*0388*/ 	.word	index@(_ZN13group_norm_v214gn_cuda_kernelI13__nv_bfloat16Li480ELi1ELi16ELi60ELi1024ELb1ELi16ELi960ELi960ELi4ELb1ELi2ELb0ELb0ENS_16CompileConditionILi1000EEEEEvPT_PKS4_S7_S7_flPfS8_Pj)
        /*038c*/ 	.word	0x00000000


	//----- nvinfo : EIATTR_REGCOUNT
	.align		4
.L_151:
        /*0390*/ 	.byte	0x04, 0x2f
        /*0392*/ 	.short	(.L_153 - .L_152)
	.align		4
.L_152:
        /*0394*/ 	.word	index@(_ZN13group_norm_v214gn_cuda_kernelI13__nv_bfloat16Li480ELi3ELi16ELi60ELi1024ELb1ELi8ELi960ELi960ELi4ELb1ELi2ELb0ELb0ENS_16CompileConditionILi1000EEEEEvPT_PKS4_S7_S7_flPfS8_Pj)
        /*0398*/ 	.word	0x00000004


	//----- nvinfo : EIATTR_FRAME_SIZE
	.align		4
.L_153:
        /*039c*/ 	.byte	0x04, 0x11
        /*039e*/ 	.short	(.L_155 - .L_154)
	.align		4
.L_154:
        /*03a0*/ 	.word	index@(_ZN13group_norm_v214gn_cuda_kernelI13__nv_bfloat16Li480ELi3ELi16ELi60ELi1024ELb1ELi8ELi960ELi960ELi4ELb1ELi2ELb0ELb0ENS_16CompileConditionILi1000EEEEEvPT_PKS4_S7_S7_flPfS8_Pj)
        /*03a4*/ 	.word	0x00000000


	//----- nvinfo : EIATTR_REGCOUNT
	.align		4
.L_155:
        /*03a8*/ 	.byte	0x04, 0x2f
        /*03aa*/ 	.short	(.L_157 - .L_156)
	.align		4
.L_156:
        /*03ac*/ 	.word	index@(_ZN13group_norm_v214gn_cuda_kernelI13__nv_bfloat16Li480ELi1ELi16ELi60ELi1024ELb1ELi8ELi960ELi960ELi4ELb1ELi1ELb0ELb0ENS_16CompileConditionILi1000EEEEEvPT_PKS4_S7_S7_flPfS8_Pj)
        /*03b0*/ 	.word	0x00000004


	//----- nvinfo : EIATTR_FRAME_SIZE
	.align		4
.L_157:
        /*03b4*/ 	.byte	0x04, 0x11
        /*03b6*/ 	.short	(.L_159 - .L_158)
	.align		4
.L_158:
        /*03b8*/ 	.word	index@(_ZN13group_norm_v214gn_cuda_kernelI13__nv_bfloat16Li480ELi1ELi16ELi60ELi1024ELb1ELi8ELi960ELi960ELi4ELb1ELi1ELb0ELb0ENS_16CompileConditionILi1000EEEEEvPT_PKS4_S7_S7_flPfS8_Pj)
        /*03bc*/ 	.word	0x00000000


	//----- nvinfo : EIATTR_REGCOUNT
	.align		4
.L_159:
        /*03c0*/ 	.byte	0x04, 0x2f
        /*03c2*/ 	.short	(.L_161 - .L_160)
	.align		4
.L_160:
        /*03c4*/ 	.word	index@(_ZN13group_norm_v214gn_cuda_kernelI13__nv_bfloat16Li480ELi3ELi16ELi60ELi1024ELb1ELi4ELi960ELi960ELi4ELb1ELi1ELb0ELb0ENS_16CompileConditionILi1000EEEEEvPT_PKS4_S7_S7_flPfS8_Pj)
        /*03c8*/ 	.word	0x00000004


	//----- nvinfo : EIATTR_FRAME_SIZE
	.align		4
.L_161:
        /*03cc*/ 	.byte	0x04, 0x11
        /*03ce*/ 	.short	(.L_163 - .L_162)
	.align		4
.L_162:
        /*03d0*/ 	.word	index@(_ZN13group_norm_v214gn_cuda_kernelI13__nv_bfloat16Li480ELi3ELi16ELi60ELi1024ELb1ELi4ELi960ELi960ELi4ELb1ELi1ELb0ELb0ENS_16CompileConditionILi1000EEEEEvPT_PKS4_S7_S7_flPfS8_Pj)
        /*03d4*/ 	.word	0x00000000


	//----- nvinfo : EIATTR_REGCOUNT
	.align		4
.L_163:
        /*03d8*/ 	.byte	0x04, 0x2f
        /*03da*/ 	.short	(.L_165 - .L_164)
	.align		4
.L_164:
        /*03dc*/ 	.word	index@(_ZN13group_norm_v214gn_cuda_kernelI13__nv_bfloat16Li480ELi2ELi32ELi30ELi1024ELb0ELi32ELi960ELi960ELi4ELb1ELi9ELb0ELb0ENS_16CompileConditionILi1000EEEEEvPT_PKS4_S7_S7_flPfS8_Pj)
        /*03e0*/ 	.word	0x00000004


	//----- nvinfo : EIATTR_FRAME_SIZE
	.align		4
.L_165:
        /*03e4*/ 	.byte	0x04, 0x11
        /*03e6*/ 	.short	(.L_167 - .L_166)
	.align		4
.L_166:
        /*03e8*/ 	.word	index@(_ZN13group_norm_v214gn_cuda_kernelI13__nv_bfloat16Li480ELi2ELi32ELi30ELi1024ELb0ELi32ELi960ELi960ELi4ELb1ELi9ELb0ELb0ENS_16CompileConditionILi1000EEEEEvPT_PKS4_S7_S7_flPfS8_Pj)
        /*03ec*/ 	.word	0x00000000


	//----- nvinfo : EIATTR_REGCOUNT
	.align		4
.L_167:
        /*03f0*/ 	.byte	0x04, 0x2f
        /*03f2*/ 	.short	(.L_169 - .L_168)
	.align		4
.L_168:
        /*03f4*/ 	.word	index@(_ZN13group_norm_v214gn_cuda_kernelI13__nv_bfloat16Li480ELi2ELi32ELi30ELi1024ELb0ELi32ELi960ELi960ELi4ELb1ELi7ELb0ELb0ENS_16CompileConditionILi1000EEEEEvPT_PKS4_S7_S7_flPfS8_Pj)
        /*03f8*/ 	.word	0x00000004


	//----- nvinfo : EIATTR_FRAME_SIZE
	.align		4
.L_169:
        /*03fc*/ 	.byte	0x04, 0x11
        /*03fe*/ 	.short	(.L_171 - .L_170)
	.align		4
.L_170:
        /*0400*/ 	.word	index@(_ZN13group_norm_v214gn_cuda_kernelI13__nv_bfloat16Li480ELi2ELi32ELi30ELi1024ELb0ELi32ELi960ELi960ELi4ELb1ELi7ELb0ELb0ENS_16CompileConditionILi1000EEEEEvPT_PKS4_S7_S7_flPfS8_Pj)
        /*0404*/ 	.word	0x00000000


	//----- nvinfo : EIATTR_REGCOUNT
	.align		4
.L_171:
        /*0408*/ 	.byte	0x04, 0x2f
        /*040a*/ 	.short	(.L_173 - .L_172)
	.align		4
.L_172:
        /*040c*/ 	.word	index@(_ZN13group_norm_v214gn_cuda_kernelI13__nv_bfloat16Li480ELi1ELi32ELi30ELi1024ELb0ELi64ELi960ELi960ELi4ELb1ELi9ELb0ELb0ENS_16CompileConditionILi1000EEEEEvPT_PKS4_S7_S7_flPfS8_Pj)
        /*0410*/ 	.word	0x00000004


	//----- nvinfo : EIATTR_FRAME_SIZE
	.align		4
.L_173:
        /*0414*/ 	.byte	0x04, 0x11
        /*0416*/ 	.short	(.L_175 - .L_174)
	.align		4
.L_174:
        /*0418*/ 	.word	index@(_ZN13group_norm_v214gn_cuda_kernelI13__nv_bfloat16Li480ELi1ELi32ELi30ELi1024ELb0ELi64ELi960ELi960ELi4ELb1ELi9ELb0ELb0ENS_16CompileConditionILi1000EEEEEvPT_PKS4_S7_S7_flPfS8_Pj)
        /*041c*/ 	.word	0x00000000


	//----- nvinfo : EIATTR_REGCOUNT
	.align		4
.L_175:
        /*0420*/ 	.byte	0x04, 0x2f
        /*0422*/ 	.short	(.L_177 - .L_176)
	.align		4
.L_176:
        /*0424*/ 	.word	index@(_ZN13group_norm_v214gn_cuda_kernelI13__nv_bfloat16Li480ELi1ELi32ELi30ELi1024ELb0ELi32ELi960ELi960ELi4ELb1ELi4ELb0ELb0ENS_16CompileConditionILi1000EEEEEvPT_PKS4_S7_S7_flPfS8_Pj)
        /*0428*/ 	.word	0x00000004


	//----- nvinfo : EIATTR_FRAME_SIZE
	.align		4
.L_177:
        /*042c*/ 	.byte	0x04, 0x11
        /*042e*/ 	.short	(.L_179 - .L_178)
	.align		4
.L_178:
        /*0430*/ 	.word	index@(_ZN13group_norm_v214gn_cuda_kernelI13__nv_bfloat16Li480ELi1ELi32ELi30ELi1024ELb0ELi32ELi960ELi960ELi4ELb1ELi4ELb0ELb0ENS_16CompileConditionILi1000EEEEEvPT_PKS4_S7_S7_flPfS8_Pj)
        /*0434*/ 	.word	0x00000000


	//----- nvinfo : EIATTR_REGCOUNT
	.align		4
.L_179:
        /*0438*/ 	.byte	0x04, 0x2f
        /*043a*/ 	.short	(.L_181 - .L_180)
	.align		4
.L_180:
        /*043c*/ 	.word	index@(_ZN13group_norm_v214gn_cuda_kernelI13__nv_bfloat16Li480ELi3ELi32ELi30ELi1024ELb0ELi16ELi960ELi960ELi4ELb1ELi5ELb0ELb0ENS_16CompileConditionILi1000EEEEEvPT_PKS4_S7_S7_flPfS8_Pj)
        /*0440*/ 	.word	0x00000004


	//----- nvinfo : EIATTR_FRAME_SIZE
	.align		4
.L_181:
        /*0444*/ 	.byte	0x04, 0x11
        /*0446*/ 	.short	(.L_183 - .L_182)
	.align		4
.L_182:
        /*0448*/ 	.word	index@(_ZN13group_norm_v214gn_cuda_kernelI13__nv_bfloat16Li480ELi3ELi32ELi30ELi1024ELb0ELi16ELi960ELi960ELi4ELb1ELi5ELb0ELb0ENS_16CompileConditionILi1000EEEEEvPT_PKS4_S7_S7_flPfS8_Pj)
        /*044c*/ 	.word	0x00000000


	//----- nvinfo : EIATTR_REGCOUNT
	.align		4
.L_183:
        /*0450*/ 	.byte	0x04, 0x2f
        /*0452*/ 	.short	(.L_185 - .L_184)
	.align		4
.L_184:
        /*0454*/ 	.word	index@(_ZN13group_norm_v214gn_cuda_kernelI13__nv_bfloat16Li480ELi1ELi32ELi30ELi1024ELb0ELi16ELi960ELi960ELi4ELb1ELi2ELb0ELb0ENS_16CompileConditionILi1000EEEEEvPT_PKS4_S7_S7_flPfS8_Pj)
        /*0458*/ 	.word	0x00000004


	//----- nvinfo : EIATTR_FRAME_SIZE
	.align		4
.L_185:
        /*045c*/ 	.byte	0x04, 0x11
        /*045e*/ 	.short	(.L_187 - .L_186)
	.align		4
.L_186:
        /*0460*/ 	.word	index@(_ZN13group_norm_v214gn_cuda_kernelI13__nv_bfloat16Li480ELi1ELi32ELi30ELi1024ELb0ELi16ELi960ELi960ELi4ELb1ELi2ELb0ELb0ENS_16CompileConditionILi1000EEEEEvPT_PKS4_S7_S7_flPfS8_Pj)
        /*0464*/ 	.word	0x00000000


	//----- nvinfo : EIATTR_REGCOUNT
	.align		4
.L_187:
        /*0468*/ 	.byte	0x04, 0x2f
        /*046a*/ 	.short	(.L_189 - .L_188)
	.align		4
.L_188:
        /*046c*/ 	.word	index@(_ZN13group_norm_v214gn_cuda_kernelI13__nv_bfloat16Li480ELi3ELi32ELi30ELi1024ELb0ELi8ELi960ELi960ELi4ELb1ELi2ELb0ELb0ENS_16CompileConditionILi1000EEEEEvPT_PKS4_S7_S7_flPfS8_Pj)
        /*0470*/ 	.word	0x00000004


	//----- nvinfo : EIATTR_FRAME_SIZE
	.align		4
.L_189:
        /*0474*/ 	.byte	0x04, 0x11
        /*0476*/ 	.short	(.L_191 - .L_190)
	.align		4
.L_190:
        /*0478*/ 	.word	index@(_ZN13group_norm_v214gn_cuda_kernelI13__nv_bfloat16Li480ELi3ELi32ELi30ELi1024ELb0ELi8ELi960ELi960ELi4ELb1ELi2ELb0ELb0ENS_16CompileConditionILi1000EEEEEvPT_PKS4_S7_S7_flPfS8_Pj)
        /*047c*/ 	.word	0x00000000


	//----- nvinfo : EIATTR_REGCOUNT
	.align		4
.L_191:
        /*0480*/ 	.byte	0x04, 0x2f
        /*0482*/ 	.short	(.L_193 - .L_192)
	.align		4
.L_192:
        /*0484*/ 	.word	index@(_ZN13group_norm_v214gn_cuda_kernelI13__nv_bfloat16Li480ELi1ELi32ELi30ELi1024ELb0ELi8ELi960ELi960ELi4ELb1ELi1ELb0ELb0ENS_16CompileConditionILi1000EEEEEvPT_PKS4_S7_S7_flPfS8_Pj)
        /*0488*/ 	.word	0x00000004


	//----- nvinfo : EIATTR_FRAME_SIZE
	.align		4
.L_193:
        /*048c*/ 	.byte	0x04, 0x11
        /*048e*/ 	.short	(.L_195 - .L_194)
	.align		4
.L_194:
        /*0490*/ 	.word	index@(_ZN13group_norm_v214gn_cuda_kernelI13__nv_bfloat16Li480ELi1ELi32ELi30ELi1024ELb0ELi8ELi960ELi960ELi4ELb1ELi1ELb0ELb0ENS_16CompileConditionILi1000EEEEEvPT_PKS4_S7_S7_flPfS8_Pj)
        /*0494*/ 	.word	0x00000000


	//----- nvinfo : EIATTR_REGCOUNT
	.align		4
.L_195:
        /*0498*/ 	.byte	0x04, 0x2f
        /*049a*/ 	.short	(.L_197 - .L_196)
	.align		4
.L_196:
        /*049c*/ 	.word	index@(_ZN13group_norm_v214gn_cuda_kernelI13__nv_bfloat16Li480ELi3ELi32ELi30ELi1024ELb0ELi4ELi960ELi960ELi4ELb1ELi1ELb0ELb0ENS_16CompileConditionILi1000EEEEEvPT_PKS4_S7_S7_flPfS8_Pj)
        /*04a0*/ 	.word	0x00000004


	//----- nvinfo : EIATTR_FRAME_SIZE
	.align		4
.L_197:
        /*04a4*/ 	.byte	0x04, 0x11
        /*04a6*/ 	.short	(.L_199 - .L_198)
	.align		4
.L_198:
        /*04a8*/ 	.word	index@(_ZN13group_norm_v214gn_cuda_kernelI13__nv_bfloat16Li480ELi3ELi32ELi30ELi1024ELb0ELi4ELi960ELi960ELi4ELb1ELi1ELb0ELb0ENS_16CompileConditionILi1000EEEEEvPT_PKS4_S7_S7_flPfS8_Pj)
        /*04ac*/ 	.word	0x00000000


	//----- nvinfo : EIATTR_REGCOUNT
	.align		4
.L_199:
        /*04b0*/ 	.byte	0x04, 0x2f
        /*04b2*/ 	.short	(.L_201 - .L_200)
	.align		4
.L_200:
        /*04b4*/ 	.word	index@(_ZN13group_norm_v218gn_bwd_cuda_kernelI13__nv_bfloat16Li480ELi2ELi16ELi60ELi1024ELb1ELb1ELi16ELi960ELi960ELi4ELb1ELi4ELb0ELb0ELNS_15WgradSyncMethodE3ENS_16CompileConditionILi1000EEEEEvPT_S6_S6_PKS5_S8_S8_S8_PKfflPfPj)
        /*04b8*/ 	.word	0x00000004


	//----- nvinfo : EIATTR_FRAME_SIZE
	.align		4
.L_201:
        /*04bc*/ 	.byte	0x04, 0x11
        /*04be*/ 	.short	(.L_203 - .L_202)
	.align		4
.L_202:
        /*04c0*/ 	.word	index@(_ZN13group_norm_v218gn_bwd_cuda_kernelI13__nv_bfloat16Li480ELi2ELi16ELi60ELi1024ELb1ELb1ELi16ELi960ELi960ELi4ELb1ELi4ELb0ELb0ELNS_15WgradSyncMethodE3ENS_16CompileConditionILi1000EEEEEvPT_S6_S6_PKS5_S8_S8_S8_PKfflPfPj)
        /*04c4*/ 	.word	0x00000000


	//----- nvinfo : EIATTR_REGCOUNT
	.align		4
.L_203:
        /*04c8*/ 	.byte	0x04, 0x2f
        /*04ca*/ 	.short	(.L_205 - .L_204)
	.align		4
.L_204:
        /*04cc*/ 	.word	index@(_ZN13group_norm_v218gn_bwd_cuda_kernelI13__nv_bfloat16Li480ELi2ELi16ELi60ELi1024ELb1ELb1ELi16ELi960ELi960ELi4ELb1ELi3ELb0ELb0ELNS_15WgradSyncMethodE3ENS_16CompileConditionILi1000EEEEEvPT_S6_S6_PKS5_S8_S8_S8_PKfflPfPj)
        /*04d0*/ 	.word	0x00000004


	//----- nvinfo : EIATTR_FRAME_SIZE
	.align		4
.L_205:
        /*04d4*/ 	.byte	0x04, 0x11
        /*04d6*/ 	.short	(.L_207 - .L_206)
	.align		4
.L_206:
        /*04d8*/ 	.word	index@(_ZN13group_norm_v218gn_bwd_cuda_kernelI13__nv_bfloat16Li480ELi2ELi16ELi60ELi1024ELb1ELb1ELi16ELi960ELi960ELi4ELb1ELi3ELb0ELb0ELNS_15WgradSyncMethodE3ENS_16CompileConditionILi1000EEEEEvPT_S6_S6_PKS5_S8_S8_S8_PKfflPfPj)
        /*04dc*/ 	.word	0x00000000


	//----- nvinfo : EIATTR_REGCOUNT
	.align		4
.L_207:
        /*04e0*/ 	.byte	0x04, 0x2f
        /*04e2*/ 	.short	(.L_209 - .L_208)
	.align		4
.L_208:
        /*04e4*/ 	.word	index@(_ZN13group_norm_v218gn_bwd_cuda_kernelI13__nv_bfloat16Li480ELi1ELi16ELi60ELi1024ELb1ELb1ELi32ELi960ELi960ELi4ELb1ELi4ELb0ELb0ELNS_15WgradSyncMethodE3ENS_16CompileConditionILi1000EEEEEvPT_S6_S6_PKS5_S8_S8_S8_PKfflPfPj)
        /*04e8*/ 	.word	0x00000004


	//----- nvinfo : EIATTR_FRAME_SIZE
	.align		4
.L_209:
        /*04ec*/ 	.byte	0x04, 0x11
        /*04ee*/ 	.short	(.L_211 - .L_210)
	.align		4
.L_210:
        /*04f0*/ 	.word	index@(_ZN13group_norm_v218gn_bwd_cuda_kernelI13__nv_bfloat16Li480ELi1ELi16ELi60ELi1024ELb1ELb1ELi32ELi960ELi960ELi4ELb1ELi4ELb0ELb0ELNS_15WgradSyncMethodE3ENS_16CompileConditionILi1000EEEEEvPT_S6_S6_PKS5_S8_S8_S8_PKfflPfPj)
        /*04f4*/ 	.word	0x00000000


	//----- nvinfo : EIATTR_REGCOUNT
	.align		4
.L_211:
        /*04f8*/ 	.byte	0x04, 0x2f
        /*04fa*/ 	.short	(.L_213 - .L_212)
	.align		4
.L_212:
        /*04fc*/ 	.word	index@(_ZN13group_norm_v218gn_bwd_cuda_kernelI13__nv_bfloat16Li480ELi1ELi16ELi60ELi1024ELb1ELb1ELi16ELi960ELi960ELi4ELb1ELi2ELb0ELb0ELNS_15WgradSyncMethodE3ENS_16CompileConditionILi1000EEEEEvPT_S6_S6_PKS5_S8_S8_S8_PKfflPfPj)
        /*0500*/ 	.word	0x00000004


	//----- nvinfo : EIATTR_FRAME_SIZE
	.align		4
.L_213:
        /*0504*/ 	.byte	0x04, 0x11
        /*0506*/ 	.short	(.L_215 - .L_214)
	.align		4
.L_214:
        /*0508*/ 	.word	index@(_ZN13group_norm_v218gn_bwd_cuda_kernelI13__nv_bfloat16Li480ELi1ELi16ELi60ELi1024ELb1ELb1ELi16ELi960ELi960ELi4ELb1ELi2ELb0ELb0ELNS_15WgradSyncMethodE3ENS_16CompileConditionILi1000EEEEEvPT_S6_S6_PKS5_S8_S8_S8_PKfflPfPj)
        /*050c*/ 	.word	0x00000000


	//----- nvinfo : EIATTR_REGCOUNT
	.align		4
.L_215:
        /*0510*/ 	.byte	0x04, 0x2f
        /*0512*/ 	.short	(.L_217 - .L_216)
	.align		4
.L_216:
        /*0514*/ 	.word	index@(_ZN13group_norm_v218gn_bwd_cuda_kernelI13__nv_bfloat16Li480ELi3ELi16ELi60ELi1024ELb1ELb1ELi8ELi960ELi960ELi4ELb1ELi2ELb0ELb0ELNS_15WgradSyncMethodE3ENS_16CompileConditionILi1000EEEEEvPT_S6_S6_PKS5_S8_S8_S8_PKfflPfPj)
        /*0518*/ 	.word	0x00000004


	//----- nvinfo : EIATTR_FRAME_SIZE
	.align		4
.L_217:
        /*051c*/ 	.byte	0x04, 0x11
        /*051e*/ 	.short	(.L_219 - .L_218)
	.align		4
.L_218:
        /*0520*/ 	.word	index@(_ZN13group_norm_v218gn_bwd_cuda_kernelI13__nv_bfloat16Li480ELi3ELi16ELi60ELi1024ELb1ELb1ELi8ELi960ELi960ELi4ELb1ELi2ELb0ELb0ELNS_15WgradSyncMethodE3ENS_16CompileConditionILi1000EEEEEvPT_S6_S6_PKS5_S8_S8_S8_PKfflPfPj)
        /*0524*/ 	.word	0x00000000


	//----- nvinfo : EIATTR_REGCOUNT
	.align		4
.L_219:
        /*0528*/ 	.byte	0x04, 0x2f
        /*052a*/ 	.short	(.L_221 - .L_220)
	.align		4
.L_220:
        /*052c*/ 	.word	index@(_ZN13group_norm_v218gn_bwd_cuda_kernelI13__nv_bfloat16Li480ELi1ELi16ELi60ELi1024ELb1ELb1ELi8ELi960ELi960ELi4ELb1ELi1ELb0ELb0ELNS_15WgradSyncMethodE3ENS_16CompileConditionILi1000EEEEEvPT_S6_S6_PKS5_S8_S8_S8_PKfflPfPj)
        /*0530*/ 	.word	0x00000004


	//----- nvinfo : EIATTR_FRAME_SIZE
	.align		4
.L_221:
        /*0534*/ 	.byte	0x04, 0x11
        /*0536*/ 	.short	(.L_223 - .L_222)
	.align		4
.L_222:
        /*0538*/ 	.word	index@(_ZN13group_norm_v218gn_bwd_cuda_kernelI13__nv_bfloat16Li480ELi1ELi16ELi60ELi1024ELb1ELb1ELi8ELi960ELi960ELi4ELb1ELi1ELb0ELb0ELNS_15WgradSyncMethodE3ENS_16CompileConditionILi1000EEEEEvPT_S6_S6_PKS5_S8_S8_S8_PKfflPfPj)
        /*053c*/ 	.word	0x00000000


	//----- nvinfo : EIATTR_REGCOUNT
	.align		4
.L_223:
        /*0540*/ 	.byte	0x04, 0x2f
        /*0542*/ 	.short	(.L_225 - .L_224)
	.align		4
.L_224:
        /*0544*/ 	.word	index@(_ZN13group_norm_v218gn_bwd_cuda_kernelI13__nv_bfloat16Li480ELi3ELi16ELi60ELi1024ELb1ELb1ELi4ELi960ELi960ELi4ELb1ELi1ELb0ELb0ELNS_15WgradSyncMethodE3ENS_16CompileConditionILi1000EEEEEvPT_S6_S6_PKS5_S8_S8_S8_PKfflPfPj)
        /*0548*/ 	.word	0x00000004


	//----- nvinfo : EIATTR_FRAME_SIZE
	.align		4
.L_225:
        /*054c*/ 	.byte	0x04, 0x11
        /*054e*/ 	.short	(.L_227 - .L_226)
	.align		4
.L_226:
        /*0550*/ 	.word	index@(_ZN13group_norm_v218gn_bwd_cuda_kernelI13__nv_bfloat16Li480ELi3ELi16ELi60ELi1024ELb1ELb1ELi4ELi960ELi960ELi4ELb1ELi1ELb0ELb0ELNS_15WgradSyncMethodE3ENS_16CompileConditionILi1000EEEEEvPT_S6_S6_PKS5_S8_S8_S8_PKfflPfPj)
        /*0554*/ 	.word	0x00000000


	//----- nvinfo : EIATTR_REGCOUNT
	.align		4
.L_227:
        /*0558*/ 	.byte	0x04, 0x2f
        /*055a*/ 	.short	(.L_229 - .L_228)
	.align		4
.L_228:
        /*055c*/ 	.word	index@(_ZN13group_norm_v218gn_bwd_cuda_kernelI13__nv_bfloat16Li480ELi2ELi32ELi30ELi1024ELb0ELb1ELi16ELi960ELi960ELi4ELb1ELi4ELb0ELb0ELNS_15WgradSyncMethodE3ENS_16CompileConditionILi1000EEEEEvPT_S6_S6_PKS5_S8_S8_S8_PKfflPfPj)
        /*0560*/ 	.word	0x00000004


	//----- nvinfo : EIATTR_FRAME_SIZE
	.align		4
.L_229:
        /*0564*/ 	.byte	0x04, 0x11
        /*0566*/ 	.short	(.L_231 - .L_230)
	.align		4
.L_230:
        /*0568*/ 	.word	index@(_ZN13group_norm_v218gn_bwd_cuda_kernelI13__nv_bfloat16Li480ELi2ELi32ELi30ELi1024ELb0ELb1ELi16ELi960ELi960ELi4ELb1ELi4ELb0ELb0ELNS_15WgradSyncMethodE3ENS_16CompileConditionILi1000EEEEEvPT_S6_S6_PKS5_S8_S8_S8_PKfflPfPj)
        /*056c*/ 	.word	0x00000000


	//----- nvinfo : EIATTR_REGCOUNT
	.align		4
.L_231:
        /*0570*/ 	.byte	0x04, 0x2f
        /*0572*/ 	.short	(.L_233 - .L_232)
	.align		4
.L_232:
        /*0574*/ 	.word	index@(_ZN13group_norm_v218gn_bwd_cuda_kernelI13__nv_bfloat16Li480ELi2ELi32ELi30ELi1024ELb0ELb1ELi16ELi960ELi960ELi4ELb1ELi3ELb0ELb0ELNS_15WgradSyncMethodE3ENS_16CompileConditionILi1000EEEEEvPT_S6_S6_PKS5_S8_S8_S8_PKfflPfPj)
        /*0578*/ 	.word	0x00000004


	//----- nvinfo : EIATTR_FRAME_SIZE
	.align		4
.L_233:
        /*057c*/ 	.byte	0x04, 0x11
        /*057e*/ 	.short	(.L_235 - .L_234)
	.align		4
.L_234:
        /*0580*/ 	.word	index@(_ZN13group_norm_v218gn_bwd_cuda_kernelI13__nv_bfloat16Li480ELi2ELi32ELi30ELi1024ELb0ELb1ELi16ELi960ELi960ELi4ELb1ELi3ELb0ELb0ELNS_15WgradSyncMethodE3ENS_16CompileConditionILi1000EEEEEvPT_S6_S6_PKS5_S8_S8_S8_PKfflPfPj)
        /*0584*/ 	.word	0x00000000


	//----- nvinfo : EIATTR_REGCOUNT
	.align		4
.L_235:
        /*0588*/ 	.byte	0x04, 0x2f
        /*058a*/ 	.short	(.L_237 - .L_236)
	.align		4
.L_236:
        /*058c*/ 	.word	index@(_ZN13group_norm_v218gn_bwd_cuda_kernelI13__nv_bfloat16Li480ELi1ELi32ELi30ELi1024ELb0ELb1ELi32ELi960ELi960ELi4ELb1ELi4ELb0ELb0ELNS_15WgradSyncMethodE3ENS_16CompileConditionILi1000EEEEEvPT_S6_S6_PKS5_S8_S8_S8_PKfflPfPj)
        /*0590*/ 	.word	0x00000004


	//----- nvinfo : EIATTR_FRAME_SIZE
	.align		4
.L_237:
        /*0594*/ 	.byte	0x04, 0x11
        /*0596*/ 	.short	(.L_239 - .L_238)
	.align		4
.L_238:
        /*0598*/ 	.word	index@(_ZN13group_norm_v218gn_bwd_cuda_kernelI13__nv_bfloat16Li480ELi1ELi32ELi30ELi1024ELb0ELb1ELi32ELi960ELi960ELi4ELb1ELi4ELb0ELb0ELNS_15WgradSyncMethodE3ENS_16CompileConditionILi1000EEEEEvPT_S6_S6_PKS5_S8_S8_S8_PKfflPfPj)
        /*059c*/ 	.word	0x00000000


	//----- nvinfo : EIATTR_REGCOUNT
	.align		4
.L_239:
        /*05a0*/ 	.byte	0x04, 0x2f
        /*05a2*/ 	.short	(.L_241 - .L_240)
	.align		4
.L_240:
        /*05a4*/ 	.word	index@(_ZN13group_norm_v218gn_bwd_cuda_kernelI13__nv_bfloat16Li480ELi1ELi32ELi30ELi1024ELb0ELb1ELi16ELi960ELi960ELi4ELb1ELi2ELb0ELb0ELNS_15WgradSyncMethodE3ENS_16CompileConditionILi1000EEEEEvPT_S6_S6_PKS5_S8_S8_S8_PKfflPfPj)
        /*05a8*/ 	.word	0x00000004


	//----- nvinfo : EIATTR_FRAME_SIZE
	.align		4
.L_241:
        /*05ac*/ 	.byte	0x04, 0x11
        /*05ae*/ 	.short	(.L_243 - .L_242)
	.align		4
.L_242:
        /*05b0*/ 	.word	index@(_ZN13group_norm_v218gn_bwd_cuda_kernelI13__nv_bfloat16Li480ELi1ELi32ELi30ELi1024ELb0ELb1ELi16ELi960ELi960ELi4ELb1ELi2ELb0ELb0ELNS_15WgradSyncMethodE3ENS_16CompileConditionILi1000EEEEEvPT_S6_S6_PKS5_S8_S8_S8_PKfflPfPj)
        /*05b4*/ 	.word	0x00000000


	//----- nvinfo : EIATTR_REGCOUNT
	.align		4
.L_243:
        /*05b8*/ 	.byte	0x04, 0x2f
        /*05ba*/ 	.short	(.L_245 - .L_244)
	.align		4
.L_244:
        /*05bc*/ 	.word	index@(_ZN13group_norm_v218gn_bwd_cuda_kernelI13__nv_bfloat16Li480ELi3ELi32ELi30ELi1024ELb0ELb1ELi8ELi960ELi960ELi4ELb1ELi2ELb0ELb0ELNS_15WgradSyncMethodE3ENS_16CompileConditionILi1000EEEEEvPT_S6_S6_PKS5_S8_S8_S8_PKfflPfPj)
        /*05c0*/ 	.word	0x00000004


	//----- nvinfo : EIATTR_FRAME_SIZE
	.align		4
.L_245:
        /*05c4*/ 	.byte	0x04, 0x11
        /*05c6*/ 	.short	(.L_247 - .L_246)
	.align		4
.L_246:
        /*05c8*/ 	.word	index@(_ZN13group_norm_v218gn_bwd_cuda_kernelI13__nv_bfloat16Li480ELi3ELi32ELi30ELi1024ELb0ELb1ELi8ELi960ELi960ELi4ELb1ELi2ELb0ELb0ELNS_15WgradSyncMethodE3ENS_16CompileConditionILi1000EEEEEvPT_S6_S6_PKS5_S8_S8_S8_PKfflPfPj)
        /*05cc*/ 	.word	0x00000000


	//----- nvinfo : EIATTR_REGCOUNT
	.align		4
.L_247:
        /*05d0*/ 	.byte	0x04, 0x2f
        /*05d2*/ 	.short	(.L_249 - .L_248)
	.align		4
.L_248:
        /*05d4*/ 	.word	index@(_ZN13group_norm_v218gn_bwd_cuda_kernelI13__nv_bfloat16Li480ELi1ELi32ELi30ELi1024ELb0ELb1ELi8ELi960ELi960ELi4ELb1ELi1ELb0ELb0ELNS_15WgradSyncMethodE3ENS_16CompileConditionILi1000EEEEEvPT_S6_S6_PKS5_S8_S8_S8_PKfflPfPj)
        /*05d8*/ 	.word	0x00000004


	//----- nvinfo : EIATTR_FRAME_SIZE
	.align		4
.L_249:
        /*05dc*/ 	.byte	0x04, 0x11
        /*05de*/ 	.short	(.L_251 - .L_250)
	.align		4
.L_250:
        /*05e0*/ 	.word	index@(_ZN13group_norm_v218gn_bwd_cuda_kernelI13__nv_bfloat16Li480ELi1ELi32ELi30ELi1024ELb0ELb1ELi8ELi960ELi960ELi4ELb1ELi1ELb0ELb0ELNS_15WgradSyncMethodE3ENS_16CompileConditionILi1000EEEEEvPT_S6_S6_PKS5_S8_S8_S8_PKfflPfPj)
        /*05e4*/ 	.word	0x00000000


	//----- nvinfo : EIATTR_REGCOUNT
	.align		4
.L_251:
        /*05e8*/ 	.byte	0x04, 0x2f
        /*05ea*/ 	.short	(.L_253 - .L_252)
	.align		4
.L_252:
        /*05ec*/ 	.word	index@(_ZN13group_norm_v218gn_bwd_cuda_kernelI13__nv_bfloat16Li480ELi3ELi32ELi30ELi1024ELb0ELb1ELi4ELi960ELi960ELi4ELb1ELi1ELb0ELb0ELNS_15WgradSyncMethodE3ENS_16CompileConditionILi1000EEEEEvPT_S6_S6_PKS5_S8_S8_S8_PKfflPfPj)
        /*05f0*/ 	.word	0x00000004


	//----- nvinfo : EIATTR_FRAME_SIZE
	.align		4
.L_253:
        /*05f4*/ 	.byte	0x04, 0x11
        /*05f6*/ 	.short	(.L_255 - .L_254)
	.align		4
.L_254:
        /*05f8*/ 	.word	index@(_ZN13group_norm_v218gn_bwd_cuda_kernelI13__nv_bfloat16Li480ELi3ELi32ELi30ELi1024ELb0ELb1ELi4ELi960ELi960ELi4ELb1ELi1ELb0ELb0ELNS_15WgradSyncMethodE3ENS_16CompileConditionILi1000EEEEEvPT_S6_S6_PKS5_S8_S8_S8_PKfflPfPj)
        /*05fc*/ 	.word	0x00000000


	//----- nvinfo : EIATTR_MIN_STACK_SIZE
	.align		4
.L_255:
        /*0600*/ 	.byte	0x04, 0x12
        /*0602*/ 	.short	(.L_257 - .L_256)
	.align		4
.L_256:
        /*0604*/ 	.word	index@(_ZN13group_norm_v218gn_bwd_cuda_kernelI13__nv_bfloat16Li480ELi3ELi32ELi30ELi1024ELb0ELb1ELi4ELi960ELi960ELi4ELb1ELi1ELb0ELb0ELNS_15WgradSyncMethodE3ENS_16CompileConditionILi1000EEEEEvPT_S6_S6_PKS5_S8_S8_S8_PKfflPfPj)
        /*0608*/ 	.word	0x00000000


	//----- nvinfo : EIATTR_MIN_STACK_SIZE
	.align		4
.L_257:
        /*060c*/ 	.byte	0x04, 0x12
        /*060e*/ 	.short	(.L_259 - .L_258)
	.align		4
.L_258:
        /*0610*/ 	.word	index@(_ZN13group_norm_v218gn_bwd_cuda_kernelI13__nv_bfloat16Li480ELi1ELi32ELi30ELi1024ELb0ELb1ELi8ELi960ELi960ELi4ELb1ELi1ELb0ELb0ELNS_15WgradSyncMethodE3ENS_16CompileConditionILi1000EEEEEvPT_S6_S6_PKS5_S8_S8_S8_PKfflPfPj)
        /*0614*/ 	.word	0x00000000


	//----- nvinfo : EIATTR_MIN_STACK_SIZE
	.align		4
.L_259:
        /*0618*/ 	.byte	0x04, 0x12
        /*061a*/ 	.short	(.L_261 - .L_260)
	.align		4
.L_260:
        /*061c*/ 	.word	index@(_ZN13group_norm_v218gn_bwd_cuda_kernelI13__nv_bfloat16Li480ELi3ELi32ELi30ELi1024ELb0ELb1ELi8ELi960ELi960ELi4ELb1ELi2ELb0ELb0ELNS_15WgradSyncMethodE3ENS_16CompileConditionILi1000EEEEEvPT_S6_S6_PKS5_S8_S8_S8_PKfflPfPj)
        /*0620*/ 	.word	0x00000000


	//----- nvinfo : EIATTR_MIN_STACK_SIZE
	.align		4
.L_261:
        /*0624*/ 	.byte	0x04, 0x12
        /*0626*/ 	.short	(.L_263 - .L_262)
	.align		4
.L_262:
        /*0628*/ 	.word	index@(_ZN13group_norm_v218gn_bwd_cuda_kernelI13__nv_bfloat16Li480ELi1ELi32ELi30ELi1024ELb0ELb1ELi16ELi960ELi960ELi4ELb1ELi2ELb0ELb0ELNS_15WgradSyncMethodE3ENS_16CompileConditionILi1000EEEEEvPT_S6_S6_PKS5_S8_S8_S8_PKfflPfPj)
        /*062c*/ 	.word	0x00000000


	//----- nvinfo : EIATTR_MIN_STACK_SIZE
	.align		4
.L_263:
        /*0630*/ 	.byte	0x04, 0x12
        /*0632*/ 	.short	(.L_265 - .L_264)
	.align		4
.L_264:
        /*0634*/ 	.word	index@(_ZN13group_norm_v218gn_bwd_cuda_kernelI13__nv_bfloat16Li480ELi1ELi32ELi30ELi1024ELb0ELb1ELi32ELi960ELi960ELi4ELb1ELi4ELb0ELb0ELNS_15WgradSyncMethodE3ENS_16CompileConditionILi1000EEEEEvPT_S6_S6_PKS5_S8_S8_S8_PKfflPfPj)
        /*0638*/ 	.word	0x00000000


	//----- nvinfo : EIATTR_MIN_STACK_SIZE
	.align		4
.L_265:
        /*063c*/ 	.byte	0x04, 0x12
        /*063e*/ 	.short	(.L_267 - .L_266)
	.align		4
.L_266:
        /*0640*/ 	.word	index@(_ZN13group_norm_v218gn_bwd_cuda_kernelI13__nv_bfloat16Li480ELi2ELi32ELi30ELi1024ELb0ELb1ELi16ELi960ELi960ELi4ELb1ELi3ELb0ELb0ELNS_15WgradSyncMethodE3ENS_16CompileConditionILi1000EEEEEvPT_S6_S6_PKS5_S8_S8_S8_PKfflPfPj)
        /*0644*/ 	.word	0x00000000


	//----- nvinfo : EIATTR_MIN_STACK_SIZE
	.align		4
.L_267:
        /*0648*/ 	.byte	0x04, 0x12
        /*064a*/ 	.short	(.L_269 - .L_268)
	.align		4
.L_268:
        /*064c*/ 	.word	index@(_ZN13group_norm_v218gn_bwd_cuda_kernelI13__nv_bfloat16Li480ELi2ELi32ELi30ELi1024ELb0ELb1ELi16ELi960ELi960ELi4ELb1ELi4ELb0ELb0ELNS_15WgradSyncMethodE3ENS_16CompileConditionILi1000EEEEEvPT_S6_S6_PKS5_S8_S8_S8_PKfflPfPj)
        /*0650*/ 	.word	0x00000000


	//----- nvinfo : EIATTR_MIN_STACK_SIZE
	.align		4
.L_269:
        /*0654*/ 	.byte	0x04, 0x12
        /*0656*/ 	.short	(.L_271 - .L_270)
	.align		4
.L_270:
        /*0658*/ 	.word	index@(_ZN13group_norm_v218gn_bwd_cuda_kernelI13__nv_bfloat16Li480ELi3ELi16ELi60ELi1024ELb1ELb1ELi4ELi960ELi960ELi4ELb1ELi1ELb0ELb0ELNS_15WgradSyncMethodE3ENS_16CompileConditionILi1000EEEEEvPT_S6_S6_PKS5_S8_S8_S8_PKfflPfPj)
        /*065c*/ 	.word	0x00000000


	//----- nvinfo : EIATTR_MIN_STACK_SIZE
	.align		4
.L_271:
        /*0660*/ 	.byte	0x04, 0x12
        /*0662*/ 	.short	(.L_273 - .L_272)
	.align		4
.L_272:
        /*0664*/ 	.word	index@(_ZN13group_norm_v218gn_bwd_cuda_kernelI13__nv_bfloat16Li480ELi1ELi16ELi60ELi1024ELb1ELb1ELi8ELi960ELi960ELi4ELb1ELi1ELb0ELb0ELNS_15WgradSyncMethodE3ENS_16CompileConditionILi1000EEEEEvPT_S6_S6_PKS5_S8_S8_S8_PKfflPfPj)
        /*0668*/ 	.word	0x00000000


	//----- nvinfo : EIATTR_MIN_STACK_SIZE
	.align		4
.L_273:
        /*066c*/ 	.byte	0x04, 0x12
        /*066e*/ 	.short	(.L_275 - .L_274)
	.align		4
.L_274:
        /*0670*/ 	.word	index@(_ZN13group_norm_v218gn_bwd_cuda_kernelI13__nv_bfloat16Li480ELi3ELi16ELi60ELi1024ELb1ELb1ELi8ELi960ELi960ELi4ELb1ELi2ELb0ELb0ELNS_15WgradSyncMethodE3ENS_16CompileConditionILi1000EEEEEvPT_S6_S6_PKS5_S8_S8_S8_PKfflPfPj)
        /*0674*/ 	.word	0x00000000


	//----- nvinfo : EIATTR_MIN_STACK_SIZE
	.align		4
.L_275:
        /*0678*/ 	.byte	0x04, 0x12
        /*067a*/ 	.short	(.L_277 - .L_276)
	.align		4
.L_276:
        /*067c*/ 	.word	index@(_ZN13group_norm_v218gn_bwd_cuda_kernelI13__nv_bfloat16Li480ELi1ELi16ELi60ELi1024ELb1ELb1ELi16ELi960ELi960ELi4ELb1ELi2ELb0ELb0ELNS_15WgradSyncMethodE3ENS_16CompileConditionILi1000EEEEEvPT_S6_S6_PKS5_S8_S8_S8_PKfflPfPj)
        /*0680*/ 	.word	0x00000000


	//----- nvinfo : EIATTR_MIN_STACK_SIZE
	.align		4
.L_277:
        /*0684*/ 	.byte	0x04, 0x12
        /*0686*/ 	.short	(.L_279 - .L_278)
	.align		4
.L_278:
        /*0688*/ 	.word	index@(_ZN13group_norm_v218gn_bwd_cuda_kernelI13__nv_bfloat16Li480ELi1ELi16ELi60ELi1024ELb1ELb1ELi32ELi960ELi960ELi4ELb1ELi4ELb0ELb0ELNS_15WgradSyncMethodE3ENS_16CompileConditionILi1000EEEEEvPT_S6_S6_PKS5_S8_S8_S8_PKfflPfPj)
        /*068c*/ 	.word	0x00000000


	//----- nvinfo : EIATTR_MIN_STACK_SIZE
	.align		4
.L_279:
        /*0690*/ 	.byte	0x04, 0x12
        /*0692*/ 	.short	(.L_281 - .L_280)
	.align		4
.L_280:
        /*0694*/ 	.word	index@(_ZN13group_norm_v218gn_bwd_cuda_kernelI13__nv_bfloat16Li480ELi2ELi16ELi60ELi1024ELb1ELb1ELi16ELi960ELi960ELi4ELb1ELi3ELb0ELb0ELNS_15WgradSyncMethodE3ENS_16CompileConditionILi1000EEEEEvPT_S6_S6_PKS5_S8_S8_S8_PKfflPfPj)
        /*0698*/ 	.word	0x00000000


	//----- nvinfo : EIATTR_MIN_STACK_SIZE
	.align		4
.L_281:
        /*069c*/ 	.byte	0x04, 0x12
        /*069e*/ 	.short	(.L_283 - .L_282)
	.align		4
.L_282:
        /*06a0*/ 	.word	index@(_ZN13group_norm_v218gn_bwd_cuda_kernelI13__nv_bfloat16Li480ELi2ELi16ELi60ELi1024ELb1ELb1ELi16ELi960ELi960ELi4ELb1ELi4ELb0ELb0ELNS_15WgradSyncMethodE3ENS_16CompileConditionILi1000EEEEEvPT_S6_S6_PKS5_S8_S8_S8_PKfflPfPj)
        /*06a4*/ 	.word	0x00000000


	//----- nvinfo : EIATTR_MIN_STACK_SIZE
	.align		4
.L_283:
        /*06a8*/ 	.byte	0x04, 0x12
        /*06aa*/ 	.short	(.L_285 - .L_284)
	.align		4
.L_284:
        /*06ac*/ 	.word	index@(_ZN13group_norm_v214gn_cuda_kernelI13__nv_bfloat16Li480ELi3ELi32ELi30ELi1024ELb0ELi4ELi960ELi960ELi4ELb1ELi1ELb0ELb0ENS_16CompileConditionILi1000EEEEEvPT_PKS4_S7_S7_flPfS8_Pj)
        /*06b0*/ 	.word	0x00000000


	//----- nvinfo : EIATTR_MIN_STACK_SIZE
	.align		4
.L_285:
        /*06b4*/ 	.byte	0x04, 0x12
        /*06b6*/ 	.short	(.L_287 - .L_286)
	.align		4
.L_286:
        /*06b8*/ 	.word	index@(_ZN13group_norm_v214gn_cuda_kernelI13__nv_bfloat16Li480ELi1ELi32ELi30ELi1024ELb0ELi8ELi960ELi960ELi4ELb1ELi1ELb0ELb0ENS_16CompileConditionILi1000EEEEEvPT_PKS4_S7_S7_flPfS8_Pj)
        /*06bc*/ 	.word	0x00000000


	//----- nvinfo : EIATTR_MIN_STACK_SIZE
	.align		4
.L_287:
        /*06c0*/ 	.byte	0x04, 0x12
        /*06c2*/ 	.short	(.L_289 - .L_288)
	.align		4
.L_288:
        /*06c4*/ 	.word	index@(_ZN13group_norm_v214gn_cuda_kernelI13__nv_bfloat16Li480ELi3ELi32ELi30ELi1024ELb0ELi8ELi960ELi960ELi4ELb1ELi2ELb0ELb0ENS_16CompileConditionILi1000EEEEEvPT_PKS4_S7_S7_flPfS8_Pj)
        /*06c8*/ 	.word	0x00000000


	//----- nvinfo : EIATTR_MIN_STACK_SIZE
	.align		4
.L_289:
        /*06cc*/ 	.byte	0x04, 0x12
        /*06ce*/ 	.short	(.L_291 - .L_290)
	.align		4
.L_290:
        /*06d0*/ 	.word	index@(_ZN13group_norm_v214gn_cuda_kernelI13__nv_bfloat16Li480ELi1ELi32ELi30ELi1024ELb0ELi16ELi960ELi960ELi4ELb1ELi2ELb0ELb0ENS_16CompileConditionILi1000EEEEEvPT_PKS4_S7_S7_flPfS8_Pj)
        /*06d4*/ 	.word	0x00000000


	//----- nvinfo : EIATTR_MIN_STACK_SIZE
	.align		4
.L_291:
        /*06d8*/ 	.byte	0x04, 0x12
        /*06da*/ 	.short	(.L_293 - .L_292)
	.align		4
.L_292:
        /*06dc*/ 	.word	index@(_ZN13group_norm_v214gn_cuda_kernelI13__nv_bfloat16Li480ELi3ELi32ELi30ELi1024ELb0ELi16ELi960ELi960ELi4ELb1ELi5ELb0ELb0ENS_16CompileConditionILi1000EEEEEvPT_PKS4_S7_S7_flPfS8_Pj)
        /*06e0*/ 	.word	0x00000000


	//----- nvinfo : EIATTR_MIN_STACK_SIZE
	.align		4
.L_293:
        /*06e4*/ 	.byte	0x04, 0x12
        /*06e6*/ 	.short	(.L_295 - .L_294)
	.align		4
.L_294:
        /*06e8*/ 	.word	index@(_ZN13group_norm_v214gn_cuda_kernelI13__nv_bfloat16Li480ELi1ELi32ELi30ELi1024ELb0ELi32ELi960ELi960ELi4ELb1ELi4ELb0ELb0ENS_16CompileConditionILi1000EEEEEvPT_PKS4_S7_S7_flPfS8_Pj)
        /*06ec*/ 	.word	0x00000000


	//----- nvinfo : EIATTR_MIN_STACK_SIZE
	.align		4
.L_295:
        /*06f0*/ 	.byte	0x04, 0x12
        /*06f2*/ 	.short	(.L_297 - .L_296)
	.align		4
.L_296:
        /*06f4*/ 	.word	index@(_ZN13group_norm_v214gn_cuda_kernelI13__nv_bfloat16Li480ELi1ELi32ELi30ELi1024ELb0ELi64ELi960ELi960ELi4ELb1ELi9ELb0ELb0ENS_16CompileConditionILi1000EEEEEvPT_PKS4_S7_S7_flPfS8_Pj)
        /*06f8*/ 	.word	0x00000000


	//----- nvinfo : EIATTR_MIN_STACK_SIZE
	.align		4
.L_297:
        /*06fc*/ 	.byte	0x04, 0x12
        /*06fe*/ 	.short	(.L_299 - .L_298)
	.align		4
.L_298:
        /*0700*/ 	.word	index@(_ZN13group_norm_v214gn_cuda_kernelI13__nv_bfloat16Li480ELi2ELi32ELi30ELi1024ELb0ELi32ELi960ELi960ELi4ELb1ELi7ELb0ELb0ENS_16CompileConditionILi1000EEEEEvPT_PKS4_S7_S7_flPfS8_Pj)
        /*0704*/ 	.word	0x00000000


	//----- nvinfo : EIATTR_MIN_STACK_SIZE
	.align		4
.L_299:
        /*0708*/ 	.byte	0x04, 0x12
        /*070a*/ 	.short	(.L_301 - .L_300)
	.align		4
.L_300:
        /*070c*/ 	.word	index@(_ZN13group_norm_v214gn_cuda_kernelI13__nv_bfloat16Li480ELi2ELi32ELi30ELi1024ELb0ELi32ELi960ELi960ELi4ELb1ELi9ELb0ELb0ENS_16CompileConditionILi1000EEEEEvPT_PKS4_S7_S7_flPfS8_Pj)
        /*0710*/ 	.word	0x00000000


	//----- nvinfo : EIATTR_MIN_STACK_SIZE
	.align		4
.L_301:
        /*0714*/ 	.byte	0x04, 0x12
        /*0716*/ 	.short	(.L_303 - .L_302)
	.align		4
.L_302:
        /*0718*/ 	.word	index@(_ZN13group_norm_v214gn_cuda_kernelI13__nv_bfloat16Li480ELi3ELi16ELi60ELi1024ELb1ELi4ELi960ELi960ELi4ELb1ELi1ELb0ELb0ENS_16CompileConditionILi1000EEEEEvPT_PKS4_S7_S7_flPfS8_Pj)
        /*071c*/ 	.word	0x00000000


	//----- nvinfo : EIATTR_MIN_STACK_SIZE
	.align		4
.L_303:
        /*0720*/ 	.byte	0x04, 0x12
        /*0722*/ 	.short	(.L_305 - .L_304)
	.align		4
.L_304:
        /*0724*/ 	.word	index@(_ZN13group_norm_v214gn_cuda_kernelI13__nv_bfloat16Li480ELi1ELi16ELi60ELi1024ELb1ELi8ELi960ELi960ELi4ELb1ELi1ELb0ELb0ENS_16CompileConditionILi1000EEEEEvPT_PKS4_S7_S7_flPfS8_Pj)
        /*0728*/ 	.word	0x00000000


	//----- nvinfo : EIATTR_MIN_STACK_SIZE
	.align		4
.L_305:
        /*072c*/ 	.byte	0x04, 0x12
        /*072e*/ 	.short	(.L_307 - .L_306)
	.align		4
.L_306:
        /*0730*/ 	.word	index@(_ZN13group_norm_v214gn_cuda_kernelI13__nv_bfloat16Li480ELi3ELi16ELi60ELi1024ELb1ELi8ELi960ELi960ELi4ELb1ELi2ELb0ELb0ENS_16CompileConditionILi1000EEEEEvPT_PKS4_S7_S7_flPfS8_Pj)
        /*0734*/ 	.word	0x00000000


	//----- nvinfo : EIATTR_MIN_STACK_SIZE
	.align		4
.L_307:
        /*0738*/ 	.byte	0x04, 0x12
        /*073a*/ 	.short	(.L_309 - .L_308)
	.align		4
.L_308:
        /*073c*/ 	.word	index@(_ZN13group_norm_v214gn_cuda_kernelI13__nv_bfloat16Li480ELi1ELi16ELi60ELi1024ELb1ELi16ELi960ELi960ELi4ELb1ELi2ELb0ELb0ENS_16CompileConditionILi1000EEEEEvPT_PKS4_S7_S7_flPfS8_Pj)
        /*0740*/ 	.word	0x00000000


	//----- nvinfo : EIATTR_MIN_STACK_SIZE
	.align		4
.L_309:
        /*0744*/ 	.byte	0x04, 0x12
        /*0746*/ 	.short	(.L_311 - .L_310)
	.align		4
.L_310:
        /*0748*/ 	.word	index@(_ZN13group_norm_v214gn_cuda_kernelI13__nv_bfloat16Li480ELi3ELi16ELi60ELi1024ELb1ELi16ELi960ELi960ELi4ELb1ELi5ELb0ELb0ENS_16CompileConditionILi1000EEEEEvPT_PKS4_S7_S7_flPfS8_Pj)
        /*074c*/ 	.word	0x00000000


	//----- nvinfo : EIATTR_MIN_STACK_SIZE
	.align		4
.L_311:
        /*0750*/ 	.byte	0x04, 0x12
        /*0752*/ 	.short	(.L_313 - .L_312)
	.align		4
.L_312:
        /*0754*/ 	.word	index@(_ZN13group_norm_v214gn_cuda_kernelI13__nv_bfloat16Li480ELi1ELi16ELi60ELi1024ELb1ELi32ELi960ELi960ELi4ELb1ELi4ELb0ELb0ENS_16CompileConditionILi1000EEEEEvPT_PKS4_S7_S7_flPfS8_Pj)
        /*0758*/ 	.word	0x00000000


	//----- nvinfo : EIATTR_MIN_STACK_SIZE
	.align		4
.L_313:
        /*075c*/ 	.byte	0x04, 0x12
        /*075e*/ 	.short	(.L_315 - .L_314)
	.align		4
.L_314:
        /*0760*/ 	.word	index@(_ZN13group_norm_v214gn_cuda_kernelI13__nv_bfloat16Li480ELi1ELi16ELi60ELi1024ELb1ELi64ELi960ELi960ELi4ELb1ELi9ELb0ELb0ENS_16CompileConditionILi1000EEEEEvPT_PKS4_S7_S7_flPfS8_Pj)
        /*0764*/ 	.word	0x00000000


	//----- nvinfo : EIATTR_MIN_STACK_SIZE
	.align		4
.L_315:
        /*0768*/ 	.byte	0x04, 0x12
        /*076a*/ 	.short	(.L_317 - .L_316)
	.align		4
.L_316:
        /*076c*/ 	.word	index@(_ZN13group_norm_v214gn_cuda_kernelI13__nv_bfloat16Li480ELi2ELi16ELi60ELi1024ELb1ELi32ELi960ELi960ELi4ELb1ELi7ELb0ELb0ENS_16CompileConditionILi1000EEEEEvPT_PKS4_S7_S7_flPfS8_Pj)
        /*0770*/ 	.word	0x00000000


	//----- nvinfo : EIATTR_MIN_STACK_SIZE
	.align		4
.L_317:
        /*0774*/ 	.byte	0x04, 0x12
        /*0776*/ 	.short	(.L_319 - .L_318)
	.align		4
.L_318:
        /*0778*/ 	.word	index@(_ZN13group_norm_v214gn_cuda_kernelI13__nv_bfloat16Li480ELi2ELi16ELi60ELi1024ELb1ELi32ELi960ELi960ELi4ELb1ELi9ELb0ELb0ENS_16CompileConditionILi1000EEEEEvPT_PKS4_S7_S7_flPfS8_Pj)
        /*077c*/ 	.word	0x00000000


	//----- nvinfo : EIATTR_MIN_STACK_SIZE
	.align		4
.L_319:
        /*0780*/ 	.byte	0x04, 0x12
        /*0782*/ 	.short	(.L_321 - .L_320)
	.align		4
.L_320:
        /*0784*/ 	.word	index@(_ZN13group_norm_v218gn_bwd_cuda_kernelI6__halfLi480ELi3ELi32ELi30ELi1024ELb0ELb1ELi4ELi960ELi960ELi4ELb1ELi1ELb0ELb0ELNS_15WgradSyncMethodE3ENS_16CompileConditionILi1000EEEEEvPT_S6_S6_PKS5_S8_S8_S8_PKfflPfPj)
        /*0788*/ 	.word	0x00000000


	//----- nvinfo : EIATTR_MIN_STACK_SIZE
	.align		4
.L_321:
        /*078c*/ 	.byte	0x04, 0x12
        /*078e*/ 	.short	(.L_323 - .L_322)
	.align		4
.L_322:
        /*0790*/ 	.word	index@(_ZN13group_norm_v218gn_bwd_cuda_kernelI6__halfLi480ELi1ELi32ELi30ELi1024ELb0ELb1ELi8ELi960ELi960ELi4ELb1ELi1ELb0ELb0ELNS_15WgradSyncMethodE3ENS_16CompileConditionILi1000EEEEEvPT_S6_S6_PKS5_S8_S8_S8_PKfflPfPj)
        /*0794*/ 	.word	0x00000000


	//----- nvinfo : EIATTR_MIN_STACK_SIZE
	.align		4
.L_323:
        /*0798*/ 	.byte	0x04, 0x12
        /*079a*/ 	.short	(.L_325 - .L_324)
	.align		4
.L_324:
        /*079c*/ 	.word	index@(_ZN13group_norm_v218gn_bwd_cuda_kernelI6__halfLi480ELi3ELi32ELi30ELi1024ELb0ELb1ELi8ELi960ELi960ELi4ELb1ELi2ELb0ELb0ELNS_15WgradSyncMethodE3ENS_16CompileConditionILi1000EEEEEvPT_S6_S6_PKS5_S8_S8_S8_PKfflPfPj)
        /*07a0*/ 	.word	0x00000000


	//----- nvinfo : EIATTR_MIN_STACK_SIZE
	.align		4
.L_325:
        /*07a4*/ 	.byte	0x04, 0x12
        /*07a6*/ 	.short	(.L_327 - .L_326)
	.align		4
.L_326:
        /*07a8*/ 	.word	index@(_ZN13group_norm_v218gn_bwd_cuda_kernelI6__halfLi480ELi1ELi32ELi30ELi1024ELb0ELb1ELi16ELi960ELi960ELi4ELb1ELi2ELb0ELb0ELNS_15WgradSyncMethodE3ENS_16CompileConditionILi1000EEEEEvPT_S6_S6_PKS5_S8_S8_S8_PKfflPfPj)
        /*07ac*/ 	.word	0x00000000


	//----- nvinfo : EIATTR_MIN_STACK_SIZE
	.align		4
.L_327:
        /*07b0*/ 	.byte	0x04, 0x12
        /*07b2*/ 	.short	(.L_329 - .L_328)
	.align		4
.L_328:
        /*07b4*/ 	.word	index@(_ZN13group_norm_v218gn_bwd_cuda_kernelI6__halfLi480ELi1ELi32ELi30ELi1024ELb0ELb1ELi32ELi960ELi960ELi4ELb1ELi4ELb0ELb0ELNS_15WgradSyncMethodE3ENS_16CompileConditionILi1000EEEEEvPT_S6_S6_PKS5_S8_S8_S8_PKfflPfPj)
        /*07b8*/ 	.word	0x00000000


	//----- nvinfo : EIATTR_MIN_STACK_SIZE
	.align		4
.L_329:
        /*07bc*/ 	.byte	0x04, 0x12
        /*07be*/ 	.short	(.L_331 - .L_330)
	.align		4
.L_330:
        /*07c0*/ 	.word	index@(_ZN13group_norm_v218gn_bwd_cuda_kernelI6__halfLi480ELi2ELi32ELi30ELi1024ELb0ELb1ELi16ELi960ELi960ELi4ELb1ELi3ELb0ELb0ELNS_15WgradSyncMethodE3ENS_16CompileConditionILi1000EEEEEvPT_S6_S6_PKS5_S8_S8_S8_PKfflPfPj)
        /*07c4*/ 	.word	0x00000000


	//----- nvinfo : EIATTR_MIN_STACK_SIZE
	.align		4
.L_331:
        /*07c8*/ 	.byte	0x04, 0x12
        /*07ca*/ 	.short	(.L_333 - .L_332)
	.align		4
.L_332:
        /*07cc*/ 	.word	index@(_ZN13group_norm_v218gn_bwd_cuda_kernelI6__halfLi480ELi2ELi32ELi30ELi1024ELb0ELb1ELi16ELi960ELi960ELi4ELb1ELi4ELb0ELb0ELNS_15WgradSyncMethodE3ENS_16CompileConditionILi1000EEEEEvPT_S6_S6_PKS5_S8_S8_S8_PKfflPfPj)
        /*07d0*/ 	.word	0x00000000


	//----- nvinfo : EIATTR_MIN_STACK_SIZE
	.align		4
.L_333:
        /*07d4*/ 	.byte	0x04, 0x12
        /*07d6*/ 	.short	(.L_335 - .L_334)
	.align		4
.L_334:
        /*07d8*/ 	.word	index@(_ZN13group_norm_v218gn_bwd_cuda_kernelI6__halfLi480ELi3ELi16ELi60ELi1024ELb1ELb1ELi4ELi960ELi960ELi4ELb1ELi1ELb0ELb0ELNS_15WgradSyncMethodE3ENS_16CompileConditionILi1000EEEEEvPT_S6_S6_PKS5_S8_S8_S8_PKfflPfPj)
        /*07dc*/ 	.word	0x00000000


	//----- nvinfo : EIATTR_MIN_STACK_SIZE
	.align		4
.L_335:
        /*07e0*/ 	.byte	0x04, 0x12
        /*07e2*/ 	.short	(.L_337 - .L_336)
	.align		4
.L_336:
        /*07e4*/ 	.word	index@(_ZN13group_norm_v218gn_bwd_cuda_kernelI6__halfLi480ELi1ELi16ELi60ELi1024ELb1ELb1ELi8ELi960ELi960ELi4ELb1ELi1ELb0ELb0ELNS_15WgradSyncMethodE3ENS_16CompileConditionILi1000EEEEEvPT_S6_S6_PKS5_S8_S8_S8_PKfflPfPj)
        /*07e8*/ 	.word	0x00000000


	//----- nvinfo : EIATTR_MIN_STACK_SIZE
	.align		4
.L_337:
        /*07ec*/ 	.byte	0x04, 0x12
        /*07ee*/ 	.short	(.L_339 - .L_338)
	.align		4
.L_338:
        /*07f0*/ 	.word	index@(_ZN13group_norm_v218gn_bwd_cuda_kernelI6__halfLi480ELi3ELi16ELi60ELi1024ELb1ELb1ELi8ELi960ELi960ELi4ELb1ELi2ELb0ELb0ELNS_15WgradSyncMethodE3ENS_16CompileConditionILi1000EEEEEvPT_S6_S6_PKS5_S8_S8_S8_PKfflPfPj)
        /*07f4*/ 	.word	0x00000000


	//----- nvinfo : EIATTR_MIN_STACK_SIZE
	.align		4
.L_339:
        /*07f8*/ 	.byte	0x04, 0x12
        /*07fa*/ 	.short	(.L_341 - .L_340)
	.align		4
.L_340:
        /*07fc*/ 	.word	index@(_ZN13group_norm_v218gn_bwd_cuda_kernelI6__halfLi480ELi1ELi16ELi60ELi1024ELb1ELb1ELi16ELi960ELi960ELi4ELb1ELi2ELb0ELb0ELNS_15WgradSyncMethodE3ENS_16CompileConditionILi1000EEEEEvPT_S6_S6_PKS5_S8_S8_S8_PKfflPfPj)
        /*0800*/ 	.word	0x00000000


	//----- nvinfo : EIATTR_MIN_STACK_SIZE
	.align		4
.L_341:
        /*0804*/ 	.byte	0x04, 0x12
        /*0806*/ 	.short	(.L_343 - .L_342)
	.align		4
.L_342:
        /*0808*/ 	.word	index@(_ZN13group_norm_v218gn_bwd_cuda_kernelI6__halfLi480ELi1ELi16ELi60ELi1024ELb1ELb1ELi32ELi960ELi960ELi4ELb1ELi4ELb0ELb0ELNS_15WgradSyncMethodE3ENS_16CompileConditionILi1000EEEEEvPT_S6_S6_PKS5_S8_S8_S8_PKfflPfPj)
        /*080c*/ 	.word	0x00000000


	//----- nvinfo : EIATTR_MIN_STACK_SIZE
	.align		4
.L_343:
        /*0810*/ 	.byte	0x04, 0x12
        /*0812*/ 	.short	(.L_345 - .L_344)
	.align		4
.L_344:
        /*0814*/ 	.word	index@(_ZN13group_norm_v218gn_bwd_cuda_kernelI6__halfLi480ELi2ELi16ELi60ELi1024ELb1ELb1ELi16ELi960ELi960ELi4ELb1ELi3ELb0ELb0ELNS_15WgradSyncMethodE3ENS_16CompileConditionILi1000EEEEEvPT_S6_S6_PKS5_S8_S8_S8_PKfflPfPj)
        /*0818*/ 	.word	0x00000000


	//----- nvinfo : EIATTR_MIN_STACK_SIZE
	.align		4
.L_345:
        /*081c*/ 	.byte	0x04, 0x12
        /*081e*/ 	.short	(.L_347 - .L_346)
	.align		4
.L_346:
        /*0820*/ 	.word	index@(_ZN13group_norm_v218gn_bwd_cuda_kernelI6__halfLi480ELi2ELi16ELi60ELi1024ELb1ELb1ELi16ELi960ELi960ELi4ELb1ELi4ELb0ELb0ELNS_15WgradSyncMethodE3ENS_16CompileConditionILi1000EEEEEvPT_S6_S6_PKS5_S8_S8_S8_PKfflPfPj)
        /*0824*/ 	.word	0x00000000


	//----- nvinfo : EIATTR_MIN_STACK_SIZE
	.align		4
.L_347:
        /*0828*/ 	.byte	0x04, 0x12
        /*082a*/ 	.short	(.L_349 - .L_348)
	.align		4
.L_348:
        /*082c*/ 	.word	index@(_ZN13group_norm_v214gn_cuda_kernelI6__halfLi480ELi3ELi32ELi30ELi1024ELb0ELi4ELi960ELi960ELi4ELb1ELi1ELb0ELb0ENS_16CompileConditionILi1000EEEEEvPT_PKS4_S7_S7_flPfS8_Pj)
        /*0830*/ 	.word	0x00000000


	//----- nvinfo : EIATTR_MIN_STACK_SIZE
	.align		4
.L_349:
        /*0834*/ 	.byte	0x04, 0x12
        /*0836*/ 	.short	(.L_351 - .L_350)
	.align		4
.L_350:
        /*0838*/ 	.word	index@(_ZN13group_norm_v214gn_cuda_kernelI6__halfLi480ELi1ELi32ELi30ELi1024ELb0ELi8ELi960ELi960ELi4ELb1ELi1ELb0ELb0ENS_16CompileConditionILi1000EEEEEvPT_PKS4_S7_S7_flPfS8_Pj)
        /*083c*/ 	.word	0x00000000


	//----- nvinfo : EIATTR_MIN_STACK_SIZE
	.align		4
.L_351:
        /*0840*/ 	.byte	0x04, 0x12
        /*0842*/ 	.short	(.L_353 - .L_352)
	.align		4
.L_352:
        /*0844*/ 	.word	index@(_ZN13group_norm_v214gn_cuda_kernelI6__halfLi480ELi3ELi32ELi30ELi1024ELb0ELi8ELi960ELi960ELi4ELb1ELi2ELb0ELb0ENS_16CompileConditionILi1000EEEEEvPT_PKS4_S7_S7_flPfS8_Pj)
        /*0848*/ 	.word	0x00000000


	//----- nvinfo : EIATTR_MIN_STACK_SIZE
	.align		4
.L_353:
        /*084c*/ 	.byte	0x04, 0x12
        /*084e*/ 	.short	(.L_355 - .L_354)
	.align		4
.L_354:
        /*0850*/ 	.word	index@(_ZN13group_norm_v214gn_cuda_kernelI6__halfLi480ELi1ELi32ELi30ELi1024ELb0ELi16ELi960ELi960ELi4ELb1ELi2ELb0ELb0ENS_16CompileConditionILi1000EEEEEvPT_PKS4_S7_S7_flPfS8_Pj)
        /*0854*/ 	.word	0x00000000


	//----- nvinfo : EIATTR_MIN_STACK_SIZE
	.align		4
.L_355:
        /*0858*/ 	.byte	0x04, 0x12
        /*085a*/ 	.short	(.L_357 - .L_356)
	.align		4
.L_356:
        /*085c*/ 	.word	index@(_ZN13group_norm_v214gn_cuda_kernelI6__halfLi480ELi3ELi32ELi30ELi1024ELb0ELi16ELi960ELi960ELi4ELb1ELi5ELb0ELb0ENS_16CompileConditionILi1000EEEEEvPT_PKS4_S7_S7_flPfS8_Pj)
        /*0860*/ 	.word	0x00000000


	//----- nvinfo : EIATTR_MIN_STACK_SIZE
	.align		4
.L_357:
        /*0864*/ 	.byte	0x04, 0x12
        /*0866*/ 	.short	(.L_359 - .L_358)
	.align		4
.L_358:
        /*0868*/ 	.word	index@(_ZN13group_norm_v214gn_cuda_kernelI6__halfLi480ELi1ELi32ELi30ELi1024ELb0ELi32ELi960ELi960ELi4ELb1ELi4ELb0ELb0ENS_16CompileConditionILi1000EEEEEvPT_PKS4_S7_S7_flPfS8_Pj)
        /*086c*/ 	.word	0x00000000


	//----- nvinfo : EIATTR_MIN_STACK_SIZE
	.align		4
.L_359:
        /*0870*/ 	.byte	0x04, 0x12
        /*0872*/ 	.short	(.L_361 - .L_360)
	.align		4
.L_360:
        /*0874*/ 	.word	index@(_ZN13group_norm_v214gn_cuda_kernelI6__halfLi480ELi1ELi32ELi30ELi1024ELb0ELi64ELi960ELi960ELi4ELb1ELi9ELb0ELb0ENS_16CompileConditionILi1000EEEEEvPT_PKS4_S7_S7_flPfS8_Pj)
        /*0878*/ 	.word	0x00000000


	//----- nvinfo : EIATTR_MIN_STACK_SIZE
	.align		4
.L_361:
        /*087c*/ 	.byte	0x04, 0x12
        /*087e*/ 	.short	(.L_363 - .L_362)
	.align		4
.L_362:
        /*0880*/ 	.word	index@(_ZN13group_norm_v214gn_cuda_kernelI6__halfLi480ELi2ELi32ELi30ELi1024ELb0ELi32ELi960ELi960ELi4ELb1ELi7ELb0ELb0ENS_16CompileConditionILi1000EEEEEvPT_PKS4_S7_S7_flPfS8_Pj)
        /*0884*/ 	.word	0x00000000


	//----- nvinfo : EIATTR_MIN_STACK_SIZE
	.align		4
.L_363:
        /*0888*/ 	.byte	0x04, 0x12
        /*088a*/ 	.short	(.L_365 - .L_364)
	.align		4
.L_364:
        /*088c*/ 	.word	index@(_ZN13group_norm_v214gn_cuda_kernelI6__halfLi480ELi2ELi32ELi30ELi1024ELb0ELi32ELi960ELi960ELi4ELb1ELi9ELb0ELb0ENS_16CompileConditionILi1000EEEEEvPT_PKS4_S7_S7_flPfS8_Pj)
        /*0890*/ 	.word	0x00000000


	//----- nvinfo : EIATTR_MIN_STACK_SIZE
	.align		4
.L_365:
        /*0894*/ 	.byte	0x04, 0x12
        /*0896*/ 	.short	(.L_367 - .L_366)
	.align		4
.L_366:
        /*0898*/ 	.word	index@(_ZN13group_norm_v214gn_cuda_kernelI6__halfLi480ELi3ELi16ELi60ELi1024ELb1ELi4ELi960ELi960ELi4ELb1ELi1ELb0ELb0ENS_16CompileConditionILi1000EEEEEvPT_PKS4_S7_S7_flPfS8_Pj)
        /*089c*/ 	.word	0x00000000


	//----- nvinfo : EIATTR_MIN_STACK_SIZE
	.align		4
.L_367:
        /*08a0*/ 	.byte	0x04, 0x12
        /*08a2*/ 	.short	(.L_369 - .L_368)
	.align		4
.L_368:
        /*08a4*/ 	.word	index@(_ZN13group_norm_v214gn_cuda_kernelI6__halfLi480ELi1ELi16ELi60ELi1024ELb1ELi8ELi960ELi960ELi4ELb1ELi1ELb0ELb0ENS_16CompileConditionILi1000EEEEEvPT_PKS4_S7_S7_flPfS8_Pj)
        /*08a8*/ 	.word	0x00000000


	//----- nvinfo : EIATTR_MIN_STACK_SIZE
	.align		4
.L_369:
        /*08ac*/ 	.byte	0x04, 0x12
        /*08ae*/ 	.short	(.L_371 - .L_370)
	.align		4
.L_370:
        /*08b0*/ 	.word	index@(_ZN13group_norm_v214gn_cuda_kernelI6__halfLi480ELi3ELi16ELi60ELi1024ELb1ELi8ELi960ELi960ELi4ELb1ELi2ELb0ELb0ENS_16CompileConditionILi1000EEEEEvPT_PKS4_S7_S7_flPfS8_Pj)
        /*08b4*/ 	.word	0x00000000


	//----- nvinfo : EIATTR_MIN_STACK_SIZE
	.align		4
.L_371:
        /*08b8*/ 	.byte	0x04, 0x12
        /*08ba*/ 	.short	(.L_373 - .L_372)
	.align		4
.L_372:
        /*08bc*/ 	.word	index@(_ZN13group_norm_v214gn_cuda_kernelI6__halfLi480ELi1ELi16ELi60ELi1024ELb1ELi16ELi960ELi960ELi4ELb1ELi2ELb0ELb0ENS_16CompileConditionILi1000EEEEEvPT_PKS4_S7_S7_flPfS8_Pj)
        /*08c0*/ 	.word	0x00000000


	//----- nvinfo : EIATTR_MIN_STACK_SIZE
	.align		4
.L_373:
        /*08c4*/ 	.byte	0x04, 0x12
        /*08c6*/ 	.short	(.L_375 - .L_374)
	.align		4
.L_374:
        /*08c8*/ 	.word	index@(_ZN13group_norm_v214gn_cuda_kernelI6__halfLi480ELi3ELi16ELi60ELi1024ELb1ELi16ELi960ELi960ELi4ELb1ELi5ELb0ELb0ENS_16CompileConditionILi1000EEEEEvPT_PKS4_S7_S7_flPfS8_Pj)
        /*08cc*/ 	.word	0x00000000


	//----- nvinfo : EIATTR_MIN_STACK_SIZE
	.align		4
.L_375:
        /*08d0*/ 	.byte	0x04, 0x12
        /*08d2*/ 	.short	(.L_377 - .L_376)
	.align		4
.L_376:
        /*08d4*/ 	.word	index@(_ZN13group_norm_v214gn_cuda_kernelI6__halfLi480ELi1ELi16ELi60ELi1024ELb1ELi32ELi960ELi960ELi4ELb1ELi4ELb0ELb0ENS_16CompileConditionILi1000EEEEEvPT_PKS4_S7_S7_flPfS8_Pj)
        /*08d8*/ 	.word	0x00000000


	//----- nvinfo : EIATTR_MIN_STACK_SIZE
	.align		4
.L_377:
        /*08dc*/ 	.byte	0x04, 0x12
        /*08de*/ 	.short	(.L_379 - .L_378)
	.align		4
.L_378:
        /*08e0*/ 	.word	index@(_ZN13group_norm_v214gn_cuda_kernelI6__halfLi480ELi1ELi16ELi60ELi1024ELb1ELi64ELi960ELi960ELi4ELb1ELi9ELb0ELb0ENS_16CompileConditionILi1000EEEEEvPT_PKS4_S7_S7_flPfS8_Pj)
        /*08e4*/ 	.word	0x00000000


	//----- nvinfo : EIATTR_MIN_STACK_SIZE
	.align		4
.L_379:
        /*08e8*/ 	.byte	0x04, 0x12
        /*08ea*/ 	.short	(.L_381 - .L_380)
	.align		4
.L_380:
        /*08ec*/ 	.word	index@(_ZN13group_norm_v214gn_cuda_kernelI6__halfLi480ELi2ELi16ELi60ELi1024ELb1ELi32ELi960ELi960ELi4ELb1ELi7ELb0ELb0ENS_16CompileConditionILi1000EEEEEvPT_PKS4_S7_S7_flPfS8_Pj)
        /*08f0*/ 	.word	0x00000000


	//----- nvinfo : EIATTR_MIN_STACK_SIZE
	.align		4
.L_381:
        /*08f4*/ 	.byte	0x04, 0x12
        /*08f6*/ 	.short	(.L_383 - .L_382)
	.align		4
.L_382:
        /*08f8*/ 	.word	index@(_ZN13group_norm_v214gn_cuda_kernelI6__halfLi480ELi2ELi16ELi60ELi1024ELb1ELi32ELi960ELi960ELi4ELb1ELi9ELb0ELb0ENS_16CompileConditionILi1000EEEEEvPT_PKS4_S7_S7_flPfS8_Pj)
        /*08fc*/ 	.word	0x00000000
.L_383:


//--------------------- .nv.compat                --------------------------
	.section	.nv.compat,"",@"SHT_CUDA_COMPAT_INFO"
	.align	4
        /*0000*/ 	.byte	0x02, 0x09, 0x01, 0x00, 0x02, 0x02, 0x01, 0x00, 0x02, 0x05, 0x05, 0x00, 0x03, 0x07, 0x01, 0x01
        /*0010*/ 	.byte	0x02, 0x03, 0x00, 0x00, 0x02, 0x06, 0x01, 0x00, 0x04, 0x0b, 0x08, 0x00, 0x00, 0x00, 0x00, 0x00
        /*0020*/ 	.byte	0x00, 0x00, 0x00, 0x00


//--------------------- .nv.info._ZN13group_norm_v218gn_bwd_cuda_kernelI13__nv_bfloat16Li480ELi3ELi32ELi30ELi1024ELb0ELb1ELi4ELi960ELi960ELi4ELb1ELi1ELb0ELb0ELNS_15WgradSyncMethodE3ENS_16CompileConditionILi1000EEEEEvPT_S6_S6_PKS5_S8_S8_S8_PKfflPfPj --------------------------
	.section	.nv.info._ZN13group_norm_v218gn_bwd_cuda_kernelI13__nv_bfloat16Li480ELi3ELi32ELi30ELi1024ELb0ELb1ELi4ELi960ELi960ELi4ELb1ELi1ELb0ELb0ELNS_15WgradSyncMethodE3ENS_16CompileConditionILi1000EEEEEvPT_S6_S6_PKS5_S8_S8_S8_PKfflPfPj,"",@"SHT_CUDA_INFO"
	.sectionflags	@""
	.align	4


	//----- nvinfo : EIATTR_CUDA_API_VERSION
	.align		4
        /*0000*/ 	.byte	0x04, 0x37
        /*0002*/ 	.short	(.L_385 - .L_384)
.L_384:
        /*0004*/ 	.word	0x00000082


	//----- nvinfo : EIATTR_KPARAM_INFO
	.align		4
.L_385:
        /*0008*/ 	.byte	0x04, 0x17
        /*000a*/ 	.short	(.L_387 - .L_386)
.L_386:
        /*000c*/ 	.word	0x00000000
        /*0010*/ 	.short	0x000b
        /*0012*/ 	.short	0x0058
        /*0014*/ 	.byte	0x00, 0xf5, 0x21, 0x00


	//----- nvinfo : EIATTR_KPARAM_INFO
	.align		4
.L_387:
        /*0018*/ 	.byte	0x04, 0x17
        /*001a*/ 	.short	(.L_389 - .L_388)
.L_388:
        /*001c*/ 	.word	0x00000000
        /*0020*/ 	.short	0x000a
        /*0022*/ 	.short	0x0050
        /*0024*/ 	.byte	0x00, 0xf5, 0x21, 0x00


	//----- nvinfo : EIATTR_KPARAM_INFO
	.align		4
.L_389:
        /*0028*/ 	.byte	0x04, 0x17
        /*002a*/ 	.short	(.L_391 - .L_390)
.L_390:
        /*002c*/ 	.word	0x00000000
        /*0030*/ 	.short	0x0009
        /*0032*/ 	.short	0x0048
        /*0034*/ 	.byte	0x00, 0xf0, 0x21, 0x00


	//----- nvinfo : EIATTR_KPARAM_INFO
	.align		4
.L_391:
        /*0038*/ 	.byte	0x04, 0x17
        /*003a*/ 	.short	(.L_393 - .L_392)
.L_392:
        /*003c*/ 	.word	0x00000000
        /*0040*/ 	.short	0x0008
        /*0042*/ 	.short	0x0040
        /*0044*/ 	.byte	0x00, 0xf0, 0x11, 0x00


	//----- nvinfo : EIATTR_KPARAM_INFO
	.align		4
.L_393:
        /*0048*/ 	.byte	0x04, 0x17
        /*004a*/ 	.short	(.L_395 - .L_394)
.L_394:
        /*004c*/ 	.word	0x00000000
        /*0050*/ 	.short	0x0007
        /*0052*/ 	.short	0x0038
        /*0054*/ 	.byte	0x00, 0xf5, 0x21, 0x00


	//----- nvinfo : EIATTR_KPARAM_INFO
	.align		4
.L_395:
        /*0058*/ 	.byte	0x04, 0x17
        /*005a*/ 	.short	(.L_397 - .L_396)
.L_396:
        /*005c*/ 	.word	0x00000000
        /*0060*/ 	.short	0x0006
        /*0062*/ 	.short	0x0030
        /*0064*/ 	.byte	0x00, 0xf5, 0x21, 0x00


	//----- nvinfo : EIATTR_KPARAM_INFO
	.align		4
.L_397:
        /*0068*/ 	.byte	0x04, 0x17
        /*006a*/ 	.short	(.L_399 - .L_398)
.L_398:
        /*006c*/ 	.word	0x00000000
        /*0070*/ 	.short	0x0005
        /*0072*/ 	.short	0x0028
        /*0074*/ 	.byte	0x00, 0xf5, 0x21, 0x00


	//----- nvinfo : EIATTR_KPARAM_INFO
	.align		4
.L_399:
        /*0078*/ 	.byte	0x04, 0x17
        /*007a*/ 	.short	(.L_401 - .L_400)
.L_400:
        /*007c*/ 	.word	0x00000000
        /*0080*/ 	.short	0x0004
        /*0082*/ 	.short	0x0020
        /*0084*/ 	.byte	0x00, 0xf5, 0x21, 0x00


	//----- nvinfo : EIATTR_KPARAM_INFO
	.align		4
.L_401:
        /*0088*/ 	.byte	0x04, 0x17
        /*008a*/ 	.short	(.L_403 - .L_402)
.L_402:
        /*008c*/ 	.word	0x00000000
        /*0090*/ 	.short	0x0003
        /*0092*/ 	.short	0x0018
        /*0094*/ 	.byte	0x00, 0xf5, 0x21, 0x00


	//----- nvinfo : EIATTR_KPARAM_INFO
	.align		4
.L_403:
        /*0098*/ 	.byte	0x04, 0x17
        /*009a*/ 	.short	(.L_405 - .L_404)
.L_404:
        /*009c*/ 	.word	0x00000000
        /*00a0*/ 	.short	0x0002
        /*00a2*/ 	.short	0x0010
        /*00a4*/ 	.byte	0x00, 0xf5, 0x21, 0x00


	//----- nvinfo : EIATTR_KPARAM_INFO
	.align		4
.L_405:
        /*00a8*/ 	.byte	0x04, 0x17
        /*00aa*/ 	.short	(.L_407 - .L_406)
.L_406:
        /*00ac*/ 	.word	0x00000000
        /*00b0*/ 	.short	0x0001
        /*00b2*/ 	.short	0x0008
        /*00b4*/ 	.byte	0x00, 0xf5, 0x21, 0x00


	//----- nvinfo : EIATTR_KPARAM_INFO
	.align		4
.L_407:
        /*00b8*/ 	.byte	0x04, 0x17
        /*00ba*/ 	.short	(.L_409 - .L_408)
.L_408:
        /*00bc*/ 	.word	0x00000000
        /*00c0*/ 	.short	0x0000
        /*00c2*/ 	.short	0x0000
        /*00c4*/ 	.byte	0x00, 0xf5, 0x21, 0x00


	//----- nvinfo : EIATTR_SPARSE_MMA_MASK
	.align		4
.L_409:
        /*00c8*/ 	.byte	0x03, 0x50
        /*00ca*/ 	.short	0x0000


	//----- nvinfo : EIATTR_MAXREG_COUNT
	.align		4
        /*00cc*/ 	.byte	0x03, 0x1b
        /*00ce*/ 	.short	0x0028


	//----- nvinfo : EIATTR_MERCURY_ISA_VERSION
	.align		4
        /*00d0*/ 	.byte	0x03, 0x5f
        /*00d2*/ 	.short	0x0101


	//----- nvinfo : EIATTR_VRC_CTA_INIT_COUNT
	.align		4
        /*00d4*/ 	.byte	0x02, 0x4a
	.zero		1
	.zero		1


	//----- nvinfo : EIATTR_EXIT_INSTR_OFFSETS
	.align		4
        /*00d8*/ 	.byte	0x04, 0x1c
        /*00da*/ 	.short	(.L_411 - .L_410)


	//   ....[0]....
.L_410:
        /*00dc*/ 	.word	0x00000010


	//----- nvinfo : EIATTR_MAX_THREADS
	.align		4
.L_411:
        /*00e0*/ 	.byte	0x04, 0x05
        /*00e2*/ 	.short	(.L_413 - .L_412)
.L_412:
        /*00e4*/ 	.word	0x000001e0
        /*00e8*/ 	.word	0x00000001
        /*00ec*/ 	.word	0x00000001


	//----- nvinfo : EIATTR_CBANK_PARAM_SIZE
	.align		4
.L_413:
        /*00f0*/ 	.byte	0x03, 0x19
        /*00f2*/ 	.short	0x0060


	//----- nvinfo : EIATTR_PARAM_CBANK
	.align		4
        /*00f4*/ 	.byte	0x04, 0x0a
        /*00f6*/ 	.short	(.L_415 - .L_414)
	.align		4
.L_414:
        /*00f8*/ 	.word	index@(.nv.constant0._ZN13group_norm_v218gn_bwd_cuda_kernelI13__nv_bfloat16Li480ELi3ELi32ELi30ELi1024ELb0ELb1ELi4ELi960ELi960ELi4ELb1ELi1ELb0ELb0ELNS_15WgradSyncMethodE3ENS_16CompileConditionILi1000EEEEEvPT_S6_S6_PKS5_S8_S8_S8_PKfflPfPj)
        /*00fc*/ 	.short	0x0380
        /*00fe*/ 	.short	0x0060


	//----- nvinfo : EIATTR_SW_WAR
	.align		4
.L_415:
        /*0100*/ 	.byte	0x04, 0x36
        /*0102*/ 	.short	(.L_417 - .L_416)
.L_416:
        /*0104*/ 	.word	0x00000008
.L_417:


//--------------------- .nv.info._ZN13group_norm_v218gn_bwd_cuda_kernelI13__nv_bfloat16Li480ELi1ELi32ELi30ELi1024ELb0ELb1ELi8ELi960ELi960ELi4ELb1ELi1ELb0ELb0ELNS_15WgradSyncMethodE3ENS_16CompileConditionILi1000EEEEEvPT_S6_S6_PKS5_S8_S8_S8_PKfflPfPj --------------------------
	.section	.nv.info._ZN13group_norm_v218gn_bwd_cuda_kernelI13__nv_bfloat16Li480ELi1ELi32ELi30ELi1024ELb0ELb1ELi8ELi960ELi960ELi4ELb1ELi1ELb0ELb0ELNS_15WgradSyncMethodE3ENS_16CompileConditionILi1000EEEEEvPT_S6_S6_PKS5_S8_S8_S8_PKfflPfPj,"",@"SHT_CUDA_INFO"
	.sectionflags	@""
	.align	4


	//----- nvinfo : EIATTR_CUDA_API_VERSION
	.align		4
        /*0000*/ 	.byte	0x04, 0x37
        /*0002*/ 	.short	(.L_419 - .L_418)
.L_418:
        /*0004*/ 	.word	0x00000082


	//----- nvinfo : EIATTR_KPARAM_INFO
	.align		4
.L_419:
        /*0008*/ 	.byte	0x04, 0x17
        /*000a*/ 	.short	(.L_421 - .L_420)
.L_420:
        /*000c*/ 	.word	0x00000000
        /*0010*/ 	.short	0x000b
        /*0012*/ 	.short	0x0058
        /*0014*/ 	.byte	0x00, 0xf5, 0x21, 0x00


	//----- nvinfo : EIATTR_KPARAM_INFO
	.align		4
.L_421:
        /*0018*/ 	.byte	0x04, 0x17
        /*001a*/ 	.short	(.L_423 - .L_422)
.L_422:
        /*001c*/ 	.word	0x00000000
        /*0020*/ 	.short	0x000a
        /*0022*/ 	.short	0x0050
        /*0024*/ 	.byte	0x00, 0xf5, 0x21, 0x00


	//----- nvinfo : EIATTR_KPARAM_INFO
	.align		4
.L_423:
        /*0028*/ 	.byte	0x04, 0x17
        /*002a*/ 	.short	(.L_425 - .L_424)
.L_424:
        /*002c*/ 	.word	0x00000000
        /*0030*/ 	.short	0x0009
        /*0032*/ 	.short	0x0048
        /*0034*/ 	.byte	0x00, 0xf0, 0x21, 0x00


	//----- nvinfo : EIATTR_KPARAM_INFO
	.align		4
.L_425:
        /*0038*/ 	.byte	0x04, 0x17
        /*003a*/ 	.short	(.L_427 - .L_426)
.L_426:
        /*003c*/ 	.word	0x00000000
        /*0040*/ 	.short	0x0008
        /*0042*/ 	.short	0x0040
        /*0044*/ 	.byte	0x00, 0xf0, 0x11, 0x00


	//----- nvinfo : EIATTR_KPARAM_INFO
	.align		4
.L_427:
        /*0048*/ 	.byte	0x04, 0x17
        /*004a*/ 	.short	(.L_429 - .L_428)
.L_428:
        /*004c*/ 	.word	0x00000000
        /*0050*/ 	.short	0x0007
        /*0052*/ 	.short	0x0038
        /*0054*/ 	.byte	0x00, 0xf5, 0x21, 0x00


	//----- nvinfo : EIATTR_KPARAM_INFO
	.align		4
.L_429:
        /*0058*/ 	.byte	0x04, 0x17
        /*005a*/ 	.short	(.L_431 - .L_430)
.L_430:
        /*005c*/ 	.word	0x00000000
        /*0060*/ 	.short	0x0006
        /*0062*/ 	.short	0x0030
        /*0064*/ 	.byte	0x00, 0xf5, 0x21, 0x00


	//----- nvinfo : EIATTR_KPARAM_INFO
	.align		4
.L_431:
        /*0068*/ 	.byte	0x04, 0x17
        /*006a*/ 	.short	(.L_433 - .L_432)
.L_432:
        /*006c*/ 	.word	0x00000000
        /*0070*/ 	.short	0x0005
        /*0072*/ 	.short	0x0028
        /*0074*/ 	.byte	0x00, 0xf5, 0x21, 0x00


	//----- nvinfo : EIATTR_KPARAM_INFO
	.align		4
.L_433:
        /*0078*/ 	.byte	0x04, 0x17
        /*007a*/ 	.short	(.L_435 - .L_434)
.L_434:
        /*007c*/ 	.word	0x00000000
        /*0080*/ 	.short	0x0004
        /*0082*/ 	.short	0x0020
        /*0084*/ 	.byte	0x00, 0xf5, 0x21, 0x00


	//----- nvinfo : EIATTR_KPARAM_INFO
	.align		4
.L_435:
        /*0088*/ 	.byte	0x04, 0x17
        /*008a*/ 	.short	(.L_437 - .L_436)
.L_436:
        /*008c*/ 	.word	0x00000000
        /*0090*/ 	.short	0x0003
        /*0092*/ 	.short	0x0018
        /*0094*/ 	.byte	0x00, 0xf5, 0x21, 0x00


	//----- nvinfo : EIATTR_KPARAM_INFO
	.align		4
.L_437:
        /*0098*/ 	.byte	0x04, 0x17
        /*009a*/ 	.short	(.L_439 - .L_438)
.L_438:
        /*009c*/ 	.word	0x00000000
        /*00a0*/ 	.short	0x0002
        /*00a2*/ 	.short	0x0010
        /*00a4*/ 	.byte	0x00, 0xf5, 0x21, 0x00


	//----- nvinfo : EIATTR_KPARAM_INFO
	.align		4
.L_439:
        /*00a8*/ 	.byte	0x04, 0x17
        /*00aa*/ 	.short	(.L_441 - .L_440)
.L_440:
        /*00ac*/ 	.word	0x00000000
        /*00b0*/ 	.short	0x0001
        /*00b2*/ 	.short	0x0008
        /*00b4*/ 	.byte	0x00, 0xf5, 0x21, 0x00


	//----- nvinfo : EIATTR_KPARAM_INFO
	.align		4
.L_441:
        /*00b8*/ 	.byte	0x04, 0x17
        /*00ba*/ 	.short	(.L_443 - .L_442)
.L_442:
        /*00bc*/ 	.word	0x00000000
        /*00c0*/ 	.short	0x0000
        /*00c2*/ 	.short	0x0000
        /*00c4*/ 	.byte	0x00, 0xf5, 0x21, 0x00


	//----- nvinfo : EIATTR_SPARSE_MMA_MASK
	.align		4
.L_443:
        /*00c8*/ 	.byte	0x03, 0x50
        /*00ca*/ 	.short	0x0000


	//----- nvinfo : EIATTR_MAXREG_COUNT
	.align		4
        /*00cc*/ 	.byte	0x03, 0x1b
        /*00ce*/ 	.short	0x0080


	//----- nvinfo : EIATTR_MERCURY_ISA_VERSION
	.align		4
        /*00d0*/ 	.byte	0x03, 0x5f
        /*00d2*/ 	.short	0x0101


	//----- nvinfo : EIATTR_VRC_CTA_INIT_COUNT
	.align		4
        /*00d4*/ 	.byte	0x02, 0x4a
	.zero		1
	.zero		1


	//----- nvinfo : EIATTR_EXIT_INSTR_OFFSETS
	.align		4
        /*00d8*/ 	.byte	0x04, 0x1c
        /*00da*/ 	.short	(.L_445 - .L_444)


	//   ....[0]....
.L_444:
        /*00dc*/ 	.word	0x00000010


	//----- nvinfo : EIATTR_MAX_THREADS
	.align		4
.L_445:
        /*00e0*/ 	.byte	0x04, 0x05
        /*00e2*/ 	.short	(.L_447 - .L_446)
.L_446:
        /*00e4*/ 	.word	0x000001e0
        /*00e8*/ 	.word	0x00000001
        /*00ec*/ 	.word	0x00000001


	//----- nvinfo : EIATTR_CBANK_PARAM_SIZE
	.align		4
.L_447:
        /*00f0*/ 	.byte	0x03, 0x19
        /*00f2*/ 	.short	0x0060


	//----- nvinfo : EIATTR_PARAM_CBANK
	.align		4
        /*00f4*/ 	.byte	0x04, 0x0a
        /*00f6*/ 	.short	(.L_449 - .L_448)
	.align		4
.L_448:
        /*00f8*/ 	.word	index@(.nv.constant0._ZN13group_norm_v218gn_bwd_cuda_kernelI13__nv_bfloat16Li480ELi1ELi32ELi30ELi1024ELb0ELb1ELi8ELi960ELi960ELi4ELb1ELi1ELb0ELb0ELNS_15WgradSyncMethodE3ENS_16CompileConditionILi1000EEEEEvPT_S6_S6_PKS5_S8_S8_S8_PKfflPfPj)
        /*00fc*/ 	.short	0x0380
        /*00fe*/ 	.short	0x0060


	//----- nvinfo : EIATTR_SW_WAR
	.align		4
.L_449:
        /*0100*/ 	.byte	0x04, 0x36
        /*0102*/ 	.short	(.L_451 - .L_450)
.L_450:
        /*0104*/ 	.word	0x00000008
.L_451:


//--------------------- .nv.info._ZN13group_norm_v218gn_bwd_cuda_kernelI13__nv_bfloat16Li480ELi3ELi32ELi30ELi1024ELb0ELb1ELi8ELi960ELi960ELi4ELb1ELi2ELb0ELb0ELNS_15WgradSyncMethodE3ENS_16CompileConditionILi1000EEEEEvPT_S6_S6_PKS5_S8_S8_S8_PKfflPfPj --------------------------
	.section	.nv.info._ZN13group_norm_v218gn_bwd_cuda_kernelI13__nv_bfloat16Li480ELi3ELi32ELi30ELi1024ELb0ELb1ELi8ELi960ELi960ELi4ELb1ELi2ELb0ELb0ELNS_15WgradSyncMethodE3ENS_16CompileConditionILi1000EEEEEvPT_S6_S6_PKS5_S8_S8_S8_PKfflPfPj,"",@"SHT_CUDA_INFO"
	.sectionflags	@""
	.align	4


	//----- nvinfo : EIATTR_CUDA_API_VERSION
	.align		4
        /*0000*/ 	.byte	0x04, 0x37
        /*0002*/ 	.short	(.L_453 - .L_452)
.L_452:
        /*0004*/ 	.word	0x00000082


	//----- nvinfo : EIATTR_KPARAM_INFO
	.align		4
.L_453:
        /*0008*/ 	.byte	0x04, 0x17
        /*000a*/ 	.short	(.L_455 - .L_454)
.L_454:
        /*000c*/ 	.word	0x00000000
        /*0010*/ 	.short	0x000b
        /*0012*/ 	.short	0x0058
        /*0014*/ 	.byte	0x00, 0xf5, 0x21, 0x00


	//----- nvinfo : EIATTR_KPARAM_INFO
	.align		4
.L_455:
        /*0018*/ 	.byte	0x04, 0x17
        /*001a*/ 	.short	(.L_457 - .L_456)
.L_456:
        /*001c*/ 	.word	0x00000000
        /*0020*/ 	.short	0x000a
        /*0022*/ 	.short	0x0050
        /*0024*/ 	.byte	0x00, 0xf5, 0x21, 0x00


	//----- nvinfo : EIATTR_KPARAM_INFO
	.align		4
.L_457:
        /*0028*/ 	.byte	0x04, 0x17
        /*002a*/ 	.short	(.L_459 - .L_458)
.L_458:
        /*002c*/ 	.word	0x00000000
        /*0030*/ 	.short	0x0009
        /*0032*/ 	.short	0x0048
        /*0034*/ 	.byte	0x00, 0xf0, 0x21, 0x00


	//----- nvinfo : EIATTR_KPARAM_INFO
	.align		4
.L_459:
        /*0038*/ 	.byte	0x04, 0x17
        /*003a*/ 	.short	(.L_461 - .L_460)
.L_460:
        /*003c*/ 	.word	0x00000000
        /*0040*/ 	.short	0x0008
        /*0042*/ 	.short	0x0040
        /*0044*/ 	.byte	0x00, 0xf0, 0x11, 0x00


	//----- nvinfo : EIATTR_KPARAM_INFO
	.align		4
.L_461:
        /*0048*/ 	.byte	0x04, 0x17
        /*004a*/ 	.short	(.L_463 - .L_462)
.L_462:
        /*004c*/ 	.word	0x00000000
        /*0050*/ 	.short	0x0007
        /*0052*/ 	.short	0x0038
        /*0054*/ 	.byte	0x00, 0xf5, 0x21, 0x00


	//----- nvinfo : EIATTR_KPARAM_INFO
	.align		4
.L_463:
        /*0058*/ 	.byte	0x04, 0x17
        /*005a*/ 	.short	(.L_465 - .L_464)
.L_464:
        /*005c*/ 	.word	0x00000000
        /*0060*/ 	.short	0x0006
        /*0062*/ 	.short	0x0030
        /*0064*/ 	.byte	0x00, 0xf5, 0x21, 0x00


	//----- nvinfo : EIATTR_KPARAM_INFO
	.align		4
.L_465:
        /*0068*/ 	.byte	0x04, 0x17
        /*006a*/ 	.short	(.L_467 - .L_466)
.L_466:
        /*006c*/ 	.word	0x00000000
        /*0070*/ 	.short	0x0005
        /*0072*/ 	.short	0x0028
        /*0074*/ 	.byte	0x00, 0xf5, 0x21, 0x00


	//----- nvinfo : EIATTR_KPARAM_INFO
	.align		4
.L_467:
        /*0078*/ 	.byte	0x04, 0x17
        /*007a*/ 	.short	(.L_469 - .L_468)
.L_468:
        /*007c*/ 	.word	0x00000000
        /*0080*/ 	.short	0x0004
        /*0082*/ 	.short	0x0020
        /*0084*/ 	.byte	0x00, 0xf5, 0x21, 0x00


	//----- nvinfo : EIATTR_KPARAM_INFO
	.align		4
.L_469:
        /*0088*/ 	.byte	0x04, 0x17
        /*008a*/ 	.short	(.L_471 - .L_470)
.L_470:
        /*008c*/ 	.word	0x00000000
        /*0090*/ 	.short	0x0003
        /*0092*/ 	.short	0x0018
        /*0094*/ 	.byte	0x00, 0xf5, 0x21, 0x00


	//----- nvinfo : EIATTR_KPARAM_INFO
	.align		4
.L_471:
        /*0098*/ 	.byte	0x04, 0x17
        /*009a*/ 	.short	(.L_473 - .L_472)
.L_472:
        /*009c*/ 	.word	0x00000000
        /*00a0*/ 	.short	0x0002
        /*00a2*/ 	.short	0x0010
        /*00a4*/ 	.byte	0x00, 0xf5, 0x21, 0x00


	//----- nvinfo : EIATTR_KPARAM_INFO
	.align		4
.L_473:
        /*00a8*/ 	.byte	0x04, 0x17
        /*00aa*/ 	.short	(.L_475 - .L_474)
.L_474:
        /*00ac*/ 	.word	0x00000000
        /*00b0*/ 	.short	0x0001
        /*00b2*/ 	.short	0x0008
        /*00b4*/ 	.byte	0x00, 0xf5, 0x21, 0x00


	//----- nvinfo : EIATTR_KPARAM_INFO
	.align		4
.L_475:
        /*00b8*/ 	.byte	0x04, 0x17
        /*00ba*/ 	.short	(.L_477 - .L_476)
.L_476:
        /*00bc*/ 	.word	0x00000000
        /*00c0*/ 	.short	0x0000
        /*00c2*/ 	.short	0x0000
        /*00c4*/ 	.byte	0x00, 0xf5, 0x21, 0x00


	//----- nvinfo : EIATTR_SPARSE_MMA_MASK
	.align		4
.L_477:
        /*00c8*/ 	.byte	0x03, 0x50
        /*00ca*/ 	.short	0x0000


	//----- nvinfo : EIATTR_MAXREG_COUNT
	.align		4
        /*00cc*/ 	.byte	0x03, 0x1b
        /*00ce*/ 	.short	0x0028


	//----- nvinfo : EIATTR_MERCURY_ISA_VERSION
	.align		4
        /*00d0*/ 	.byte	0x03, 0x5f
        /*00d2*/ 	.short	0x0101


	//----- nvinfo : EIATTR_VRC_CTA_INIT_COUNT
	.align		4
        /*00d4*/ 	.byte	0x02, 0x4a
	.zero		1
	.zero		1


	//----- nvinfo : EIATTR_EXIT_INSTR_OFFSETS
	.align		4
        /*00d8*/ 	.byte	0x04, 0x1c
        /*00da*/ 	.short	(.L_479 - .L_478)


	//   ....[0]....
.L_478:
        /*00dc*/ 	.word	0x00000010


	//----- nvinfo : EIATTR_MAX_THREADS
	.align		4
.L_479:
        /*00e0*/ 	.byte	0x04, 0x05
        /*00e2*/ 	.short	(.L_481 - .L_480)
.L_480:
        /*00e4*/ 	.word	0x000001e0
        /*00e8*/ 	.word	0x00000001
        /*00ec*/ 	.word	0x00000001


	//----- nvinfo : EIATTR_CBANK_PARAM_SIZE
	.align		4
.L_481:
        /*00f0*/ 	.byte	0x03, 0x19
        /*00f2*/ 	.short	0x0060


	//----- nvinfo : EIATTR_PARAM_CBANK
	.align		4
        /*00f4*/ 	.byte	0x04, 0x0a
        /*00f6*/ 	.short	(.L_483 - .L_482)
	.align		4
.L_482:
        /*00f8*/ 	.word	index@(.nv.constant0._ZN13group_norm_v218gn_bwd_cuda_kernelI13__nv_bfloat16Li480ELi3ELi32ELi30ELi1024ELb0ELb1ELi8ELi960ELi960ELi4ELb1ELi2ELb0ELb0ELNS_15WgradSyncMethodE3ENS_16CompileConditionILi1000EEEEEvPT_S6_S6_PKS5_S8_S8_S8_PKfflPfPj)
        /*00fc*/ 	.short	0x0380
        /*00fe*/ 	.short	0x0060


	//----- nvinfo : EIATTR_SW_WAR
	.align		4
.L_483:
        /*0100*/ 	.byte	0x04, 0x36
        /*0102*/ 	.short	(.L_485 - .L_484)
.L_484:
        /*0104*/ 	.word	0x00000008
.L_485:


//--------------------- .nv.info._ZN13group_norm_v218gn_bwd_cuda_kernelI13__nv_bfloat16Li480ELi1ELi32ELi30ELi1024ELb0ELb1ELi16ELi960ELi960ELi4ELb1ELi2ELb0ELb0ELNS_15WgradSyncMethodE3ENS_16CompileConditionILi1000EEEEEvPT_S6_S6_PKS5_S8_S8_S8_PKfflPfPj --------------------------
	.section	.nv.info._ZN13group_norm_v218gn_bwd_cuda_kernelI13__nv_bfloat16Li480ELi1ELi32ELi30ELi1024ELb0ELb1ELi16ELi960ELi960ELi4ELb1ELi2ELb0ELb0ELNS_15WgradSyncMethodE3ENS_16CompileConditionILi1000EEEEEvPT_S6_S6_PKS5_S8_S8_S8_PKfflPfPj,"",@"SHT_CUDA_INFO"
	.sectionflags	@""
	.align	4


	//----- nvinfo : EIATTR_CUDA_API_VERSION
	.align		4
        /*0000*/ 	.byte	0x04, 0x37
        /*0002*/ 	.short	(.L_487 - .L_486)
.L_486:
        /*0004*/ 	.word	0x00000082


	//----- nvinfo : EIATTR_KPARAM_INFO
	.align		4
.L_487:
        /*0008*/ 	.byte	0x04, 0x17
        /*000a*/ 	.short	(.L_489 - .L_488)
.L_488:
        /*000c*/ 	.word	0x00000000
        /*0010*/ 	.short	0x000b
        /*0012*/ 	.short	0x0058
        /*0014*/ 	.byte	0x00, 0xf5, 0x21, 0x00


	//----- nvinfo : EIATTR_KPARAM_INFO
	.align		4
.L_489:
        /*0018*/ 	.byte	0x04, 0x17
        /*001a*/ 	.short	(.L_491 - .L_490)
.L_490:
        /*001c*/ 	.word	0x00000000
        /*0020*/ 	.short	0x000a
        /*0022*/ 	.short	0x0050
        /*0024*/ 	.byte	0x00, 0xf5, 0x21, 0x00


	//----- nvinfo : EIATTR_KPARAM_INFO
	.align		4
.L_491:
        /*0028*/ 	.byte	0x04, 0x17
        /*002a*/ 	.short	(.L_493 - .L_492)
.L_492:
        /*002c*/ 	.word	0x00000000
        /*0030*/ 	.short	0x0009
        /*0032*/ 	.short	0x0048
        /*0034*/ 	.byte	0x00, 0xf0, 0x21, 0x00


	//----- nvinfo : EIATTR_KPARAM_INFO
	.align		4
.L_493:
        /*0038*/ 	.byte	0x04, 0x17
        /*003a*/ 	.short	(.L_495 - .L_494)
.L_494:
        /*003c*/ 	.word	0x00000000
        /*0040*/ 	.short	0x0008
        /*0042*/ 	.short	0x0040
        /*0044*/ 	.byte	0x00, 0xf0, 0x11, 0x00


	//----- nvinfo : EIATTR_KPARAM_INFO
	.align		4
.L_495:
        /*0048*/ 	.byte	0x04, 0x17
        /*004a*/ 	.short	(.L_497 - .L_496)
.L_496:
        /*004c*/ 	.word	0x00000000
        /*0050*/ 	.short	0x0007
        /*0052*/ 	.short	0x0038
        /*0054*/ 	.byte	0x00, 0xf5, 0x21, 0x00


	//----- nvinfo : EIATTR_KPARAM_INFO
	.align		4
.L_497:
        /*0058*/ 	.byte	0x04, 0x17
        /*005a*/ 	.short	(.L_499 - .L_498)
.L_498:
        /*005c*/ 	.word	0x00000000
        /*0060*/ 	.short	0x0006
        /*0062*/ 	.short	0x0030
        /*0064*/ 	.byte	0x00, 0xf5, 0x21, 0x00


	//----- nvinfo : EIATTR_KPARAM_INFO
	.align		4
.L_499:
        /*0068*/ 	.byte	0x04, 0x17
        /*006a*/ 	.short	(.L_501 - .L_500)
.L_500:
        /*006c*/ 	.word	0x00000000
        /*0070*/ 	.short	0x0005
        /*0072*/ 	.short	0x0028
        /*0074*/ 	.byte	0x00, 0xf5, 0x21, 0x00


	//----- nvinfo : EIATTR_KPARAM_INFO
	.align		4
.L_501:
        /*0078*/ 	.byte	0x04, 0x17
        /*007a*/ 	.short	(.L_503 - .L_502)
.L_502:
        /*007c*/ 	.word	0x00000000
        /*0080*/ 	.short	0x0004
        /*0082*/ 	.short	0x0020
        /*0084*/ 	.byte	0x00, 0xf5, 0x21, 0x00


	//----- nvinfo : EIATTR_KPARAM_INFO
	.align		4
.L_503:
        /*0088*/ 	.byte	0x04, 0x17
        /*008a*/ 	.short	(.L_505 - .L_504)
.L_504:
        /*008c*/ 	.word	0x00000000
        /*0090*/ 	.short	0x0003
        /*0092*/ 	.short	0x0018
        /*0094*/ 	.byte	0x00, 0xf5, 0x21, 0x00


	//----- nvinfo : EIATTR_KPARAM_INFO
	.align		4
.L_505:
        /*0098*/ 	.byte	0x04, 0x17
        /*009a*/ 	.short	(.L_507 - .L_506)
.L_506:
        /*009c*/ 	.word	0x00000000
        /*00a0*/ 	.short	0x0002
        /*00a2*/ 	.short	0x0010
        /*00a4*/ 	.byte	0x00, 0xf5, 0x21, 0x00


	//----- nvinfo : EIATTR_KPARAM_INFO
	.align		4
.L_507:
        /*00a8*/ 	.byte	0x04, 0x17
        /*00aa*/ 	.short	(.L_509 - .L_508)
.L_508:
        /*00ac*/ 	.word	0x00000000
        /*00b0*/ 	.short	0x0001
        /*00b2*/ 	.short	0x0008
        /*00b4*/ 	.byte	0x00, 0xf5, 0x21, 0x00


	//----- nvinfo : EIATTR_KPARAM_INFO
	.align		4
.L_509:
        /*00b8*/ 	.byte	0x04, 0x17
        /*00ba*/ 	.short	(.L_511 - .L_510)
.L_510:
        /*00bc*/ 	.word	0x00000000
        /*00c0*/ 	.short	0x0000
        /*00c2*/ 	.short	0x0000
        /*00c4*/ 	.byte	0x00, 0xf5, 0x21, 0x00


	//----- nvinfo : EIATTR_SPARSE_MMA_MASK
	.align		4
.L_511:
        /*00c8*/ 	.byte	0x03, 0x50
        /*00ca*/ 	.short	0x0000


	//----- nvinfo : EIATTR_MAXREG_COUNT
	.align		4
        /*00cc*/ 	.byte	0x03, 0x1b
        /*00ce*/ 	.short	0x0080


	//----- nvinfo : EIATTR_MERCURY_ISA_VERSION
	.align		4
        /*00d0*/ 	.byte	0x03, 0x5f
        /*00d2*/ 	.short	0x0101


	//----- nvinfo : EIATTR_VRC_CTA_INIT_COUNT
	.align		4
        /*00d4*/ 	.byte	0x02, 0x4a
	.zero		1
	.zero		1


	//----- nvinfo : EIATTR_EXIT_INSTR_OFFSETS
	.align		4
        /*00d8*/ 	.byte	0x04, 0x1c
        /*00da*/ 	.short	(.L_513 - .L_512)


	//   ....[0]....
.L_512:
        /*00dc*/ 	.word	0x00000010


	//----- nvinfo : EIATTR_MAX_THREADS
	.align		4
.L_513:
        /*00e0*/ 	.byte	0x04, 0x05
        /*00e2*/ 	.short	(.L_515 - .L_514)
.L_514:
        /*00e4*/ 	.word	0x000001e0
        /*00e8*/ 	.word	0x00000001
        /*00ec*/ 	.word	0x00000001


	//----- nvinfo : EIATTR_CBANK_PARAM_SIZE
	.align		4
.L_515:
        /*00f0*/ 	.byte	0x03, 0x19
        /*00f2*/ 	.short	0x0060


	//----- nvinfo : EIATTR_PARAM_CBANK
	.align		4
        /*00f4*/ 	.byte	0x04, 0x0a
        /*00f6*/ 	.short	(.L_517 - .L_516)
	.align		4
.L_516:
        /*00f8*/ 	.word	index@(.nv.constant0._ZN13group_norm_v218gn_bwd_cuda_kernelI13__nv_bfloat16Li480ELi1ELi32ELi30ELi1024ELb0ELb1ELi16ELi960ELi960ELi4ELb1ELi2ELb0ELb0ELNS_15WgradSyncMethodE3ENS_16CompileConditionILi1000EEEEEvPT_S6_S6_PKS5_S8_S8_S8_PKfflPfPj)
        /*00fc*/ 	.short	0x0380
        /*00fe*/ 	.short	0x0060


	//----- nvinfo : EIATTR_SW_WAR
	.align		4
.L_517:
        /*0100*/ 	.byte	0x04, 0x36
        /*0102*/ 	.short	(.L_519 - .L_518)
.L_518:
        /*0104*/ 	.word	0x00000008
.L_519:


//--------------------- .nv.info._ZN13group_norm_v218gn_bwd_cuda_kernelI13__nv_bfloat16Li480ELi1ELi32ELi30ELi1024ELb0ELb1ELi32ELi960ELi960ELi4ELb1ELi4ELb0ELb0ELNS_15WgradSyncMethodE3ENS_16CompileConditionILi1000EEEEEvPT_S6_S6_PKS5_S8_S8_S8_PKfflPfPj --------------------------
	.section	.nv.info._ZN13group_norm_v218gn_bwd_cuda_kernelI13__nv_bfloat16Li480ELi1ELi32ELi30ELi1024ELb0ELb1ELi32ELi960ELi960ELi4ELb1ELi4ELb0ELb0ELNS_15WgradSyncMethodE3ENS_16CompileConditionILi1000EEEEEvPT_S6_S6_PKS5_S8_S8_S8_PKfflPfPj,"",@"SHT_CUDA_INFO"
	.sectionflags	@""
	.align	4


	//----- nvinfo : EIATTR_CUDA_API_VERSION
	.align		4
        /*0000*/ 	.byte	0x04, 0x37
        /*0002*/ 	.short	(.L_521 - .L_520)
.L_520:
        /*0004*/ 	.word	0x00000082


	//----- nvinfo : EIATTR_KPARAM_INFO
	.align		4
.L_521:
        /*0008*/ 	.byte	0x04, 0x17
        /*000a*/ 	.short	(.L_523 - .L_522)
.L_522:
        /*000c*/ 	.word	0x00000000
        /*0010*/ 	.short	0x000b
        /*0012*/ 	.short	0x0058
        /*0014*/ 	.byte	0x00, 0xf5, 0x21, 0x00


	//----- nvinfo : EIATTR_KPARAM_INFO
	.align		4
.L_523:
        /*0018*/ 	.byte	0x04, 0x17
        /*001a*/ 	.short	(.L_525 - .L_524)
.L_524:
        /*001c*/ 	.word	0x00000000
        /*0020*/ 	.short	0x000a
        /*0022*/ 	.short	0x0050
        /*0024*/ 	.byte	0x00, 0xf5, 0x21, 0x00


	//----- nvinfo : EIATTR_KPARAM_INFO
	.align		4
.L_525:
        /*0028*/ 	.byte	0x04, 0x17
        /*002a*/ 	.short	(.L_527 - .L_526)
.L_526:
        /*002c*/ 	.word	0x00000000
        /*0030*/ 	.short	0x0009
        /*0032*/ 	.short	0x0048
        /*0034*/ 	.byte	0x00, 0xf0, 0x21, 0x00


	//----- nvinfo : EIATTR_KPARAM_INFO
	.align		4
.L_527:
        /*0038*/ 	.byte	0x04, 0x17
        /*003a*/ 	.short	(.L_529 - .L_528)
.L_528:
        /*003c*/ 	.word	0x00000000
        /*0040*/ 	.short	0x0008
        /*0042*/ 	.short	0x0040
        /*0044*/ 	.byte	0x00, 0xf0, 0x11, 0x00


	//----- nvinfo : EIATTR_KPARAM_INFO
	.align		4
.L_529:
        /*0048*/ 	.byte	0x04, 0x17
        /*004a*/ 	.short	(.L_531 - .L_530)
.L_530:
        /*004c*/ 	.word	0x00000000
        /*0050*/ 	.short	0x0007
        /*0052*/ 	.short	0x0038
        /*0054*/ 	.byte	0x00, 0xf5, 0x21, 0x00


	//----- nvinfo : EIATTR_KPARAM_INFO
	.align		4
.L_531:
        /*0058*/ 	.byte	0x04, 0x17
        /*005a*/ 	.short	(.L_533 - .L_532)
.L_532:
        /*005c*/ 	.word	0x00000000
        /*0060*/ 	.short	0x0006
        /*0062*/ 	.short	0x0030
        /*0064*/ 	.byte	0x00, 0xf5, 0x21, 0x00


	//----- nvinfo : EIATTR_KPARAM_INFO
	.align		4
.L_533:
        /*0068*/ 	.byte	0x04, 0x17
        /*006a*/ 	.short	(.L_535 - .L_534)
.L_534:
        /*006c*/ 	.word	0x00000000
        /*0070*/ 	.short	0x0005
        /*0072*/ 	.short	0x0028
        /*0074*/ 	.byte	0x00, 0xf5, 0x21, 0x00


	//----- nvinfo : EIATTR_KPARAM_INFO
	.align		4
.L_535:
        /*0078*/ 	.byte	0x04, 0x17
        /*007a*/ 	.short	(.L_537 - .L_536)
.L_536:
        /*007c*/ 	.word	0x00000000
        /*0080*/ 	.short	0x0004
        /*0082*/ 	.short	0x0020
        /*0084*/ 	.byte	0x00, 0xf5, 0x21, 0x00


	//----- nvinfo : EIATTR_KPARAM_INFO
	.align		4
.L_537:
        /*0088*/ 	.byte	0x04, 0x17
        /*008a*/ 	.short	(.L_539 - .L_538)
.L_538:
        /*008c*/ 	.word	0x00000000
        /*0090*/ 	.short	0x0003
        /*0092*/ 	.short	0x0018
        /*0094*/ 	.byte	0x00, 0xf5, 0x21, 0x00


	//----- nvinfo : EIATTR_KPARAM_INFO
	.align		4
.L_539:
        /*0098*/ 	.byte	0x04, 0x17
        /*009a*/ 	.short	(.L_541 - .L_540)
.L_540:
        /*009c*/ 	.word	0x00000000
        /*00a0*/ 	.short	0x0002
        /*00a2*/ 	.short	0x0010
        /*00a4*/ 	.byte	0x00, 0xf5, 0x21, 0x00


	//----- nvinfo : EIATTR_KPARAM_INFO
	.align		4
.L_541:
        /*00a8*/ 	.byte	0x04, 0x17
        /*00aa*/ 	.short	(.L_543 - .L_542)
.L_542:
        /*00ac*/ 	.word	0x00000000
        /*00b0*/ 	.short	0x0001
        /*00b2*/ 	.short	0x0008
        /*00b4*/ 	.byte	0x00, 0xf5, 0x21, 0x00


	//----- nvinfo : EIATTR_KPARAM_INFO
	.align		4
.L_543:
        /*00b8*/ 	.byte	0x04, 0x17
        /*00ba*/ 	.short	(.L_545 - .L_544)
.L_544:
        /*00bc*/ 	.word	0x00000000
        /*00c0*/ 	.short	0x0000
        /*00c2*/ 	.short	0x0000
        /*00c4*/ 	.byte	0x00, 0xf5, 0x21, 0x00


	//----- nvinfo : EIATTR_SPARSE_MMA_MASK
	.align		4
.L_545:
        /*00c8*/ 	.byte	0x03, 0x50
        /*00ca*/ 	.short	0x0000


	//----- nvinfo : EIATTR_MAXREG_COUNT
	.align		4
        /*00cc*/ 	.byte	0x03, 0x1b
        /*00ce*/ 	.short	0x0080


	//----- nvinfo : EIATTR_MERCURY_ISA_VERSION
	.align		4
        /*00d0*/ 	.byte	0x03, 0x5f
        /*00d2*/ 	.short	0x0101


	//----- nvinfo : EIATTR_VRC_CTA_INIT_COUNT
	.align		4
        /*00d4*/ 	.byte	0x02, 0x4a
	.zero		1
	.zero		1


	//----- nvinfo : EIATTR_EXIT_INSTR_OFFSETS
	.align		4
        /*00d8*/ 	.byte	0x04, 0x1c
        /*00da*/ 	.short	(.L_547 - .L_546)


	//   ....[0]....
.L_546:
        /*00dc*/ 	.word	0x00000010


	//----- nvinfo : EIATTR_MAX_THREADS
	.align		4
.L_547:
        /*00e0*/ 	.byte	0x04, 0x05
        /*00e2*/ 	.short	(.L_549 - .L_548)
.L_548:
        /*00e4*/ 	.word	0x000001e0
        /*00e8*/ 	.word	0x00000001
        /*00ec*/ 	.word	0x00000001


	//----- nvinfo : EIATTR_CBANK_PARAM_SIZE
	.align		4
.L_549:
        /*00f0*/ 	.byte	0x03, 0x19
        /*00f2*/ 	.short	0x0060


	//----- nvinfo : EIATTR_PARAM_CBANK
	.align		4
        /*00f4*/ 	.byte	0x04, 0x0a
        /*00f6*/ 	.short	(.L_551 - .L_550)
	.align		4
.L_550:
        /*00f8*/ 	.word	index@(.nv.constant0._ZN13group_norm_v218gn_bwd_cuda_kernelI13__nv_bfloat16Li480ELi1ELi32ELi30ELi1024ELb0ELb1ELi32ELi960ELi960ELi4ELb1ELi4ELb0ELb0ELNS_15WgradSyncMethodE3ENS_16CompileConditionILi1000EEEEEvPT_S6_S6_PKS5_S8_S8_S8_PKfflPfPj)
        /*00fc*/ 	.short	0x0380
        /*00fe*/ 	.short	0x0060


	//----- nvinfo : EIATTR_SW_WAR
	.align		4
.L_551:
        /*0100*/ 	.byte	0x04, 0x36
        /*0102*/ 	.short	(.L_553 - .L_552)
.L_552:
        /*0104*/ 	.word	0x00000008
.L_553:


//--------------------- .nv.info._ZN13group_norm_v218gn_bwd_cuda_kernelI13__nv_bfloat16Li480ELi2ELi32ELi30ELi1024ELb0ELb1ELi16ELi960ELi960ELi4ELb1ELi3ELb0ELb0ELNS_15WgradSyncMethodE3ENS_16CompileConditionILi1000EEEEEvPT_S6_S6_PKS5_S8_S8_S8_PKfflPfPj --------------------------
	.section	.nv.info._ZN13group_norm_v218gn_bwd_cuda_kernelI13__nv_bfloat16Li480ELi2ELi32ELi30ELi1024ELb0ELb1ELi16ELi960ELi960ELi4ELb1ELi3ELb0ELb0ELNS_15WgradSyncMethodE3ENS_16CompileConditionILi1000EEEEEvPT_S6_S6_PKS5_S8_S8_S8_PKfflPfPj,"",@"SHT_CUDA_INFO"
	.sectionflags	@""
	.align	4


	//----- nvinfo : EIATTR_CUDA_API_VERSION
	.align		4
        /*0000*/ 	.byte	0x04, 0x37
        /*0002*/ 	.short	(.L_555 - .L_554)
.L_554:
        /*0004*/ 	.word	0x00000082


	//----- nvinfo : EIATTR_KPARAM_INFO
	.align		4
.L_555:
        /*0008*/ 	.byte	0x04, 0x17
        /*000a*/ 	.short	(.L_557 - .L_556)
.L_556:
        /*000c*/ 	.word	0x00000000
        /*0010*/ 	.short	0x000b
        /*0012*/ 	.short	0x0058
        /*0014*/ 	.byte	0x00, 0xf5, 0x21, 0x00


	//----- nvinfo : EIATTR_KPARAM_INFO
	.align		4
.L_557:
        /*0018*/ 	.byte	0x04, 0x17
        /*001a*/ 	.short	(.L_559 - .L_558)
.L_558:
        /*001c*/ 	.word	0x00000000
        /*0020*/ 	.short	0x000a
        /*0022*/ 	.short	0x0050
        /*0024*/ 	.byte	0x00, 0xf5, 0x21, 0x00


	//----- nvinfo : EIATTR_KPARAM_INFO
	.align		4
.L_559:
        /*0028*/ 	.byte	0x04, 0x17
        /*002a*/ 	.short	(.L_561 - .L_560)
.L_560:
        /*002c*/ 	.word	0x00000000
        /*0030*/ 	.short	0x0009
        /*0032*/ 	.short	0x0048
        /*0034*/ 	.byte	0x00, 0xf0, 0x21, 0x00


	//----- nvinfo : EIATTR_KPARAM_INFO
	.align		4
.L_561:
        /*0038*/ 	.byte	0x04, 0x17
        /*003a*/ 	.short	(.L_563 - .L_562)
.L_562:
        /*003c*/ 	.word	0x00000000
        /*0040*/ 	.short	0x0008
        /*0042*/ 	.short	0x0040
        /*0044*/ 	.byte	0x00, 0xf0, 0x11, 0x00


	//----- nvinfo : EIATTR_KPARAM_INFO
	.align		4
.L_563:
        /*0048*/ 	.byte	0x04, 0x17
        /*004a*/ 	.short	(.L_565 - .L_564)
.L_564:
        /*004c*/ 	.word	0x00000000
        /*0050*/ 	.short	0x0007
        /*0052*/ 	.short	0x0038
        /*0054*/ 	.byte	0x00, 0xf5, 0x21, 0x00


	//----- nvinfo : EIATTR_KPARAM_INFO
	.align		4
.L_565:
        /*0058*/ 	.byte	0x04, 0x17
        /*005a*/ 	.short	(.L_567 - .L_566)
.L_566:
        /*005c*/ 	.word	0x00000000
        /*0060*/ 	.short	0x0006
        /*0062*/ 	.short	0x0030
        /*0064*/ 	.byte	0x00, 0xf5, 0x21, 0x00


	//----- nvinfo : EIATTR_KPARAM_INFO
	.align		4
.L_567:
        /*0068*/ 	.byte	0x04, 0x17
        /*006a*/ 	.short	(.L_569 - .L_568)
.L_568:
        /*006c*/ 	.word	0x00000000
        /*0070*/ 	.short	0x0005
        /*0072*/ 	.short	0x0028
        /*0074*/ 	.byte	0x00, 0xf5, 0x21, 0x00


	//----- nvinfo : EIATTR_KPARAM_INFO
	.align		4
.L_569:
        /*0078*/ 	.byte	0x04, 0x17
        /*007a*/ 	.short	(.L_571 - .L_570)
.L_570:
        /*007c*/ 	.word	0x00000000
        /*0080*/ 	.short	0x0004
        /*0082*/ 	.short	0x0020
        /*0084*/ 	.byte	0x00, 0xf5, 0x21, 0x00


	//----- nvinfo : EIATTR_KPARAM_INFO
	.align		4
.L_571:
        /*0088*/ 	.byte	0x04, 0x17
        /*008a*/ 	.short	(.L_573 - .L_572)
.L_572:
        /*008c*/ 	.word	0x00000000
        /*0090*/ 	.short	0x0003
        /*0092*/ 	.short	0x0018
        /*0094*/ 	.byte	0x00, 0xf5, 0x21, 0x00


	//----- nvinfo : EIATTR_KPARAM_INFO
	.align		4
.L_573:
        /*0098*/ 	.byte	0x04, 0x17
        /*009a*/ 	.short	(.L_575 - .L_574)
.L_574:
        /*009c*/ 	.word	0x00000000
        /*00a0*/ 	.short	0x0002
        /*00a2*/ 	.short	0x0010
        /*00a4*/ 	.byte	0x00, 0xf5, 0x21, 0x00


	//----- nvinfo : EIATTR_KPARAM_INFO
	.align		4
.L_575:
        /*00a8*/ 	.byte	0x04, 0x17
        /*00aa*/ 	.short	(.L_577 - .L_576)
.L_576:
        /*00ac*/ 	.word	0x00000000
        /*00b0*/ 	.short	0x0001
        /*00b2*/ 	.short	0x0008
        /*00b4*/ 	.byte	0x00, 0xf5, 0x21, 0x00


	//----- nvinfo : EIATTR_KPARAM_INFO
	.align		4
.L_577:
        /*00b8*/ 	.byte	0x04, 0x17
        /*00ba*/ 	.short	(.L_579 - .L_578)
.L_578:
        /*00bc*/ 	.word	0x00000000
        /*00c0*/ 	.short	0x0000
        /*00c2*/ 	.short	0x0000
        /*00c4*/ 	.byte	0x00, 0xf5, 0x21, 0x00


	//----- nvinfo : EIATTR_SPARSE_MMA_MASK
	.align		4
.L_579:
        /*00c8*/ 	.byte	0x03, 0x50
        /*00ca*/ 	.short	0x0000


	//----- nvinfo : EIATTR_MAXREG_COUNT
	.align		4
        /*00cc*/ 	.byte	0x03, 0x1b
        /*00ce*/ 	.short	0x0040


	//----- nvinfo : EIATTR_MERCURY_ISA_VERSION
	.align		4
        /*00d0*/ 	.byte	0x03, 0x5f
        /*00d2*/ 	.short	0x0101


	//----- nvinfo : EIATTR_VRC_CTA_INIT_COUNT
	.align		4
        /*00d4*/ 	.byte	0x02, 0x4a
	.zero		1
	.zero		1


	//----- nvinfo : EIATTR_EXIT_INSTR_OFFSETS
	.align		4
        /*00d8*/ 	.byte	0x04, 0x1c
        /*00da*/ 	.short	(.L_581 - .L_580)


	//   ....[0]....
.L_580:
        /*00dc*/ 	.word	0x00000010


	//----- nvinfo : EIATTR_MAX_THREADS
	.align		4
.L_581:
        /*00e0*/ 	.byte	0x04, 0x05
        /*00e2*/ 	.short	(.L_583 - .L_582)
.L_582:
        /*00e4*/ 	.word	0x000001e0
        /*00e8*/ 	.word	0x00000001
        /*00ec*/ 	.word	0x00000001


	//----- nvinfo : EIATTR_CBANK_PARAM_SIZE
	.align		4
.L_583:
        /*00f0*/ 	.byte	0x03, 0x19
        /*00f2*/ 	.short	0x0060


	//----- nvinfo : EIATTR_PARAM_CBANK
	.align		4
        /*00f4*/ 	.byte	0x04, 0x0a
        /*00f6*/ 	.short	(.L_585 - .L_584)
	.align		4
.L_584:
        /*00f8*/ 	.word	index@(.nv.constant0._ZN13group_norm_v218gn_bwd_cuda_kernelI13__nv_bfloat16Li480ELi2ELi32ELi30ELi1024ELb0ELb1ELi16ELi960ELi960ELi4ELb1ELi3ELb0ELb0ELNS_15WgradSyncMethodE3ENS_16CompileConditionILi1000EEEEEvPT_S6_S6_PKS5_S8_S8_S8_PKfflPfPj)
        /*00fc*/ 	.short	0x0380
        /*00fe*/ 	.short	0x0060


	//----- nvinfo : EIATTR_SW_WAR
	.align		4
.L_585:
        /*0100*/ 	.byte	0x04, 0x36
        /*0102*/ 	.short	(.L_587 - .L_586)
.L_586:
        /*0104*/ 	.word	0x00000008
.L_587:


//--------------------- .nv.info._ZN13group_norm_v218gn_bwd_cuda_kernelI13__nv_bfloat16Li480ELi2ELi32ELi30ELi1024ELb0ELb1ELi16ELi960ELi960ELi4ELb1ELi4ELb0ELb0ELNS_15WgradSyncMethodE3ENS_16CompileConditionILi1000EEEEEvPT_S6_S6_PKS5_S8_S8_S8_PKfflPfPj --------------------------
	.section	.nv.info._ZN13group_norm_v218gn_bwd_cuda_kernelI13__nv_bfloat16Li480ELi2ELi32ELi30ELi1024ELb0ELb1ELi16ELi960ELi960ELi4ELb1ELi4ELb0ELb0ELNS_15WgradSyncMethodE3ENS_16CompileConditionILi1000EEEEEvPT_S6_S6_PKS5_S8_S8_S8_PKfflPfPj,"",@"SHT_CUDA_INFO"
	.sectionflags	@""
	.align	4


	//----- nvinfo : EIATTR_CUDA_API_VERSION
	.align		4
        /*0000*/ 	.byte	0x04, 0x37
        /*0002*/ 	.short	(.L_589 - .L_588)
.L_588:
        /*0004*/ 	.word	0x00000082


	//----- nvinfo : EIATTR_KPARAM_INFO
	.align		4
.L_589:
        /*0008*/ 	.byte	0x04, 0x17
        /*000a*/ 	.short	(.L_591 - .L_590)
.L_590:
        /*000c*/ 	.word	0x00000000
        /*0010*/ 	.short	0x000b
        /*0012*/ 	.short	0x0058
        /*0014*/ 	.byte	0x00, 0xf5, 0x21, 0x00


	//----- nvinfo : EIATTR_KPARAM_INFO
	.align		4
.L_591:
        /*0018*/ 	.byte	0x04, 0x17
        /*001a*/ 	.short	(.L_593 - .L_592)
.L_592:
        /*001c*/ 	.word	0x00000000
        /*0020*/ 	.short	0x000a
        /*0022*/ 	.short	0x0050
        /*0024*/ 	.byte	0x00, 0xf5, 0x21, 0x00


	//----- nvinfo : EIATTR_KPARAM_INFO
	.align		4
.L_593:
        /*0028*/ 	.byte	0x04, 0x17
        /*002a*/ 	.short	(.L_595 - .L_594)
.L_594:
        /*002c*/ 	.word	0x00000000
        /*0030*/ 	.short	0x0009
        /*0032*/ 	.short	0x0048
        /*0034*/ 	.byte	0x00, 0xf0, 0x21, 0x00


	//----- nvinfo : EIATTR_KPARAM_INFO
	.align		4
.L_595:
        /*0038*/ 	.byte	0x04, 0x17
        /*003a*/ 	.short	(.L_597 - .L_596)
.L_596:
        /*003c*/ 	.word	0x00000000
        /*0040*/ 	.short	0x0008
        /*0042*/ 	.short	0x0040
        /*0044*/ 	.byte	0x00, 0xf0, 0x11, 0x00


	//----- nvinfo : EIATTR_KPARAM_INFO
	.align		4
.L_597:
        /*0048*/ 	.byte	0x04, 0x17
        /*004a*/ 	.short	(.L_599 - .L_598)
.L_598:
        /*004c*/ 	.word	0x00000000
        /*0050*/ 	.short	0x0007
        /*0052*/ 	.short	0x0038
        /*0054*/ 	.byte	0x00, 0xf5, 0x21, 0x00


	//----- nvinfo : EIATTR_KPARAM_INFO
	.align		4
.L_599:
        /*0058*/ 	.byte	0x04, 0x17
        /*005a*/ 	.short	(.L_601 - .L_600)
.L_600:
        /*005c*/ 	.word	0x00000000
        /*0060*/ 	.short	0x0006
        /*0062*/ 	.short	0x0030
        /*0064*/ 	.byte	0x00, 0xf5, 0x21, 0x00


	//----- nvinfo : EIATTR_KPARAM_INFO
	.align		4
.L_601:
        /*0068*/ 	.byte	0x04, 0x17
        /*006a*/ 	.short	(.L_603 - .L_602)
.L_602:
        /*006c*/ 	.word	0x00000000
        /*0070*/ 	.short	0x0005
        /*0072*/ 	.short	0x0028
        /*0074*/ 	.byte	0x00, 0xf5, 0x21, 0x00


	//----- nvinfo : EIATTR_KPARAM_INFO
	.align		4
.L_603:
        /*0078*/ 	.byte	0x04, 0x17
        /*007a*/ 	.short	(.L_605 - .L_604)
.L_604:
        /*007c*/ 	.word	0x00000000
        /*0080*/ 	.short	0x0004
        /*0082*/ 	.short	0x0020
        /*0084*/ 	.byte	0x00, 0xf5, 0x21, 0x00


	//----- nvinfo : EIATTR_KPARAM_INFO
	.align		4
.L_605:
        /*0088*/ 	.byte	0x04, 0x17
        /*008a*/ 	.short	(.L_607 - .L_606)
.L_606:
        /*008c*/ 	.word	0x00000000
        /*0090*/ 	.short	0x0003
        /*0092*/ 	.short	0x0018
        /*0094*/ 	.byte	0x00, 0xf5, 0x21, 0x00


	//----- nvinfo : EIATTR_KPARAM_INFO
	.align		4
.L_607:
        /*0098*/ 	.byte	0x04, 0x17
        /*009a*/ 	.short	(.L_609 - .L_608)
.L_608:
        /*009c*/ 	.word	0x00000000
        /*00a0*/ 	.short	0x0002
        /*00a2*/ 	.short	0x0010
        /*00a4*/ 	.byte	0x00, 0xf5, 0x21, 0x00


	//----- nvinfo : EIATTR_KPARAM_INFO
	.align		4
.L_609:
        /*00a8*/ 	.byte	0x04, 0x17
        /*00aa*/ 	.short	(.L_611 - .L_610)
.L_610:
        /*00ac*/ 	.word	0x00000000
        /*00b0*/ 	.short	0x0001
        /*00b2*/ 	.short	0x0008
        /*00b4*/ 	.byte	0x00, 0xf5, 0x21, 0x00


	//----- nvinfo : EIATTR_KPARAM_INFO
	.align		4
.L_611:
        /*00b8*/ 	.byte	0x04, 0x17
        /*00ba*/ 	.short	(.L_613 - .L_612)
.L_612:
        /*00bc*/ 	.word	0x00000000
        /*00c0*/ 	.short	0x0000
        /*00c2*/ 	.short	0x0000
        /*00c4*/ 	.byte	0x00, 0xf5, 0x21, 0x00


	//----- nvinfo : EIATTR_SPARSE_MMA_MASK
	.align		4
.L_613:
        /*00c8*/ 	.byte	0x03, 0x50
        /*00ca*/ 	.short	0x0000


	//----- nvinfo : EIATTR_MAXREG_COUNT
	.align		4
        /*00cc*/ 	.byte	0x03, 0x1b
        /*00ce*/ 	.short	0x0040


	//----- nvinfo : EIATTR_MERCURY_ISA_VERSION
	.align		4
        /*00d0*/ 	.byte	0x03, 0x5f
        /*00d2*/ 	.short	0x0101


	//----- nvinfo : EIATTR_VRC_CTA_INIT_COUNT
	.align		4
        /*00d4*/ 	.byte	0x02, 0x4a
	.zero		1
	.zero		1


	//----- nvinfo : EIATTR_EXIT_INSTR_OFFSETS
	.align		4
        /*00d8*/ 	.byte	0x04, 0x1c
        /*00da*/ 	.short	(.L_615 - .L_614)


	//   ....[0]....
.L_614:
        /*00dc*/ 	.word	0x00000010


	//----- nvinfo : EIATTR_MAX_THREADS
	.align		4
.L_615:
        /*00e0*/ 	.byte	0x04, 0x05
        /*00e2*/ 	.short	(.L_617 - .L_616)
.L_616:
        /*00e4*/ 	.word	0x000001e0
        /*00e8*/ 	.word	0x00000001
        /*00ec*/ 	.word	0x00000001


	//----- nvinfo : EIATTR_CBANK_PARAM_SIZE
	.align		4
.L_617:
        /*00f0*/ 	.byte	0x03, 0x19
        /*00f2*/ 	.short	0x0060


	//----- nvinfo : EIATTR_PARAM_CBANK
	.align		4
        /*00f4*/ 	.byte	0x04, 0x0a
        /*00f6*/ 	.short	(.L_619 - .L_618)
	.align		4
.L_618:
        /*00f8*/ 	.word	index@(.nv.constant0._ZN13group_norm_v218gn_bwd_cuda_kernelI13__nv_bfloat16Li480ELi2ELi32ELi30ELi1024ELb0ELb1ELi16ELi960ELi960ELi4ELb1ELi4ELb0ELb0ELNS_15WgradSyncMethodE3ENS_16CompileConditionILi1000EEEEEvPT_S6_S6_PKS5_S8_S8_S8_PKfflPfPj)
        /*00fc*/ 	.short	0x0380
        /*00fe*/ 	.short	0x0060


	//----- nvinfo : EIATTR_SW_WAR
	.align		4
.L_619:
        /*0100*/ 	.byte	0x04, 0x36
        /*0102*/ 	.short	(.L_621 - .L_620)
.L_620:
        /*0104*/ 	.word	0x00000008
.L_621:


//--------------------- .nv.info._ZN13group_norm_v218gn_bwd_cuda_kernelI13__nv_bfloat16Li480ELi3ELi16ELi60ELi1024ELb1ELb1ELi4ELi960ELi960ELi4ELb1ELi1ELb0ELb0ELNS_15WgradSyncMethodE3ENS_16CompileConditionILi1000EEEEEvPT_S6_S6_PKS5_S8_S8_S8_PKfflPfPj --------------------------
	.section	.nv.info._ZN13group_norm_v218gn_bwd_cuda_kernelI13__nv_bfloat16Li480ELi3ELi16ELi60ELi1024ELb1ELb1ELi4ELi960ELi960ELi4ELb1ELi1ELb0ELb0ELNS_15WgradSyncMethodE3ENS_16CompileConditionILi1000EEEEEvPT_S6_S6_PKS5_S8_S8_S8_PKfflPfPj,"",@"SHT_CUDA_INFO"
	.sectionflags	@""
	.align	4


	//----- nvinfo : EIATTR_CUDA_API_VERSION
	.align		4
        /*0000*/ 	.byte	0x04, 0x37
        /*0002*/ 	.short	(.L_623 - .L_622)
.L_622:
        /*0004*/ 	.word	0x00000082


	//----- nvinfo : EIATTR_KPARAM_INFO
	.align		4
.L_623:
        /*0008*/ 	.byte	0x04, 0x17
        /*000a*/ 	.short	(.L_625 - .L_624)
.L_624:
        /*000c*/ 	.word	0x00000000
        /*0010*/ 	.short	0x000b
        /*0012*/ 	.short	0x0058
        /*0014*/ 	.byte	0x00, 0xf5, 0x21, 0x00


	//----- nvinfo : EIATTR_KPARAM_INFO
	.align		4
.L_625:
        /*0018*/ 	.byte	0x04, 0x17
        /*001a*/ 	.short	(.L_627 - .L_626)
.L_626:
        /*001c*/ 	.word	0x00000000
        /*0020*/ 	.short	0x000a
        /*0022*/ 	.short	0x0050
        /*0024*/ 	.byte	0x00, 0xf5, 0x21, 0x00


	//----- nvinfo : EIATTR_KPARAM_INFO
	.align		4
.L_627:
        /*0028*/ 	.byte	0x04, 0x17
        /*002a*/ 	.short	(.L_629 - .L_628)
.L_628:
        /*002c*/ 	.word	0x00000000
        /*0030*/ 	.short	0x0009
        /*0032*/ 	.short	0x0048
        /*0034*/ 	.byte	0x00, 0xf0, 0x21, 0x00


	//----- nvinfo : EIATTR_KPARAM_INFO
	.align		4
.L_629:
        /*0038*/ 	.byte	0x04, 0x17
        /*003a*/ 	.short	(.L_631 - .L_630)
.L_630:
        /*003c*/ 	.word	0x00000000
        /*0040*/ 	.short	0x0008
        /*0042*/ 	.short	0x0040
        /*0044*/ 	.byte	0x00, 0xf0, 0x11, 0x00


	//----- nvinfo : EIATTR_KPARAM_INFO
	.align		4
.L_631:
        /*0048*/ 	.byte	0x04, 0x17
        /*004a*/ 	.short	(.L_633 - .L_632)
.L_632:
        /*004c*/ 	.word	0x00000000
        /*0050*/ 	.short	0x0007
        /*0052*/ 	.short	0x0038
        /*0054*/ 	.byte	0x00, 0xf5, 0x21, 0x00


	//----- nvinfo : EIATTR_KPARAM_INFO
	.align		4
.L_633:
        /*0058*/ 	.byte	0x04, 0x17
        /*005a*/ 	.short	(.L_635 - .L_634)
.L_634:
        /*005c*/ 	.word	0x00000000
        /*0060*/ 	.short	0x0006
        /*0062*/ 	.short	0x0030
        /*0064*/ 	.byte	0x00, 0xf5, 0x21, 0x00


	//----- nvinfo : EIATTR_KPARAM_INFO
	.align		4
.L_635:
        /*0068*/ 	.byte	0x04, 0x17
        /*006a*/ 	.short	(.L_637 - .L_636)
.L_636:
        /*006c*/ 	.word	0x00000000
        /*0070*/ 	.short	0x0005
        /*0072*/ 	.short	0x0028
        /*0074*/ 	.byte	0x00, 0xf5, 0x21, 0x00


	//----- nvinfo : EIATTR_KPARAM_INFO
	.align		4
.L_637:
        /*0078*/ 	.byte	0x04, 0x17
        /*007a*/ 	.short	(.L_639 - .L_638)
.L_638:
        /*007c*/ 	.word	0x00000000
        /*0080*/ 	.short	0x0004
        /*0082*/ 	.short	0x0020
        /*0084*/ 	.byte	0x00, 0xf5, 0x21, 0x00


	//----- nvinfo : EIATTR_KPARAM_INFO
	.align		4
.L_639:
        /*0088*/ 	.byte	0x04, 0x17
        /*008a*/ 	.short	(.L_641 - .L_640)
.L_640:
        /*008c*/ 	.word	0x00000000
        /*0090*/ 	.short	0x0003
        /*0092*/ 	.short	0x0018
        /*0094*/ 	.byte	0x00, 0xf5, 0x21, 0x00


	//----- nvinfo : EIATTR_KPARAM_INFO
	.align		4
.L_641:
        /*0098*/ 	.byte	0x04, 0x17
        /*009a*/ 	.short	(.L_643 - .L_642)
.L_642:
        /*009c*/ 	.word	0x00000000
        /*00a0*/ 	.short	0x0002
        /*00a2*/ 	.short	0x0010
        /*00a4*/ 	.byte	0x00, 0xf5, 0x21, 0x00


	//----- nvinfo : EIATTR_KPARAM_INFO
	.align		4
.L_643:
        /*00a8*/ 	.byte	0x04, 0x17
        /*00aa*/ 	.short	(.L_645 - .L_644)
.L_644:
        /*00ac*/ 	.word	0x00000000
        /*00b0*/ 	.short	0x0001
        /*00b2*/ 	.short	0x0008
        /*00b4*/ 	.byte	0x00, 0xf5, 0x21, 0x00


	//----- nvinfo : EIATTR_KPARAM_INFO
	.align		4
.L_645:
        /*00b8*/ 	.byte	0x04, 0x17
        /*00ba*/ 	.short	(.L_647 - .L_646)
.L_646:
        /*00bc*/ 	.word	0x00000000
        /*00c0*/ 	.short	0x0000
        /*00c2*/ 	.short	0x0000
        /*00c4*/ 	.byte	0x00, 0xf5, 0x21, 0x00


	//----- nvinfo : EIATTR_SPARSE_MMA_MASK
	.align		4
.L_647:
        /*00c8*/ 	.byte	0x03, 0x50
        /*00ca*/ 	.short	0x0000


	//----- nvinfo : EIATTR_MAXREG_COUNT
	.align		4
        /*00cc*/ 	.byte	0x03, 0x1b
        /*00ce*/ 	.short	0x0028


	//----- nvinfo : EIATTR_MERCURY_ISA_VERSION
	.align		4
        /*00d0*/ 	.byte	0x03, 0x5f
        /*00d2*/ 	.short	0x0101


	//----- nvinfo : EIATTR_VRC_CTA_INIT_COUNT
	.align		4
        /*00d4*/ 	.byte	0x02, 0x4a
	.zero		1
	.zero		1


	//----- nvinfo : EIATTR_EXIT_INSTR_OFFSETS
	.align		4
        /*00d8*/ 	.byte	0x04, 0x1c
        /*00da*/ 	.short	(.L_649 - .L_648)


	//   ....[0]....
.L_648:
        /*00dc*/ 	.word	0x00000010


	//----- nvinfo : EIATTR_MAX_THREADS
	.align		4
.L_649:
        /*00e0*/ 	.byte	0x04, 0x05
        /*00e2*/ 	.short	(.L_651 - .L_650)
.L_650:
        /*00e4*/ 	.word	0x000001e0
        /*00e8*/ 	.word	0x00000001
        /*00ec*/ 	.word	0x00000001


	//----- nvinfo : EIATTR_CBANK_PARAM_SIZE
	.align		4
.L_651:
        /*00f0*/ 	.byte	0x03, 0x19
        /*00f2*/ 	.short	0x0060


	//----- nvinfo : EIATTR_PARAM_CBANK
	.align		4
        /*00f4*/ 	.byte	0x04, 0x0a
        /*00f6*/ 	.short	(.L_653 - .L_652)
	.align		4
.L_652:
        /*00f8*/ 	.word	index@(.nv.constant0._ZN13group_norm_v218gn_bwd_cuda_kernelI13__nv_bfloat16Li480ELi3ELi16ELi60ELi1024ELb1ELb1ELi4ELi960ELi960ELi4ELb1ELi1ELb0ELb0ELNS_15WgradSyncMethodE3ENS_16CompileConditionILi1000EEEEEvPT_S6_S6_PKS5_S8_S8_S8_PKfflPfPj)
        /*00fc*/ 	.short	0x0380
        /*00fe*/ 	.short	0x0060


	//----- nvinfo : EIATTR_SW_WAR
	.align		4
.L_653:
        /*0100*/ 	.byte	0x04, 0x36
        /*0102*/ 	.short	(.L_655 - .L_654)
.L_654:
        /*0104*/ 	.word	0x00000008
.L_655:


//--------------------- .nv.info._ZN13group_norm_v218gn_bwd_cuda_kernelI13__nv_bfloat16Li480ELi1ELi16ELi60ELi1024ELb1ELb1ELi8ELi960ELi960ELi4ELb1ELi1ELb0ELb0ELNS_15WgradSyncMethodE3ENS_16CompileConditionILi1000EEEEEvPT_S6_S6_PKS5_S8_S8_S8_PKfflPfPj --------------------------
	.section	.nv.info._ZN13group_norm_v218gn_bwd_cuda_kernelI13__nv_bfloat16Li480ELi1ELi16ELi60ELi1024ELb1ELb1ELi8ELi960ELi960ELi4ELb1ELi1ELb0ELb0ELNS_15WgradSyncMethodE3ENS_16CompileConditionILi1000EEEEEvPT_S6_S6_PKS5_S8_S8_S8_PKfflPfPj,"",@"SHT_CUDA_INFO"
	.sectionflags	@""
	.align	4


	//----- nvinfo : EIATTR_CUDA_API_VERSION
	.align		4
        /*0000*/ 	.byte	0x04, 0x37
        /*0002*/ 	.short	(.L_657 - .L_656)
.L_656:
        /*0004*/ 	.word	0x00000082


	//----- nvinfo : EIATTR_KPARAM_INFO
	.align		4
.L_657:
        /*0008*/ 	.byte	0x04, 0x17
        /*000a*/ 	.short	(.L_659 - .L_658)
.L_658:
        /*000c*/ 	.word	0x00000000
        /*0010*/ 	.short	0x000b
        /*0012*/ 	.short	0x0058
        /*0014*/ 	.byte	0x00, 0xf5, 0x21, 0x00


	//----- nvinfo : EIATTR_KPARAM_INFO
	.align		4
.L_659:
        /*0018*/ 	.byte	0x04, 0x17
        /*001a*/ 	.short	(.L_661 - .L_660)
.L_660:
        /*001c*/ 	.word	0x00000000
        /*0020*/ 	.short	0x000a
        /*0022*/ 	.short	0x0050
        /*0024*/ 	.byte	0x00, 0xf5, 0x21, 0x00


	//----- nvinfo : EIATTR_KPARAM_INFO
	.align		4
.L_661:
        /*0028*/ 	.byte	0x04, 0x17
        /*002a*/ 	.short	(.L_663 - .L_662)
.L_662:
        /*002c*/ 	.word	0x00000000
        /*0030*/ 	.short	0x0009
        /*0032*/ 	.short	0x0048
        /*0034*/ 	.byte	0x00, 0xf0, 0x21, 0x00


	//----- nvinfo : EIATTR_KPARAM_INFO
	.align		4
.L_663:
        /*0038*/ 	.byte	0x04, 0x17
        /*003a*/ 	.short	(.L_665 - .L_664)
.L_664:
        /*003c*/ 	.word	0x00000000
        /*0040*/ 	.short	0x0008
        /*0042*/ 	.short	0x0040
        /*0044*/ 	.byte	0x00, 0xf0, 0x11, 0x00


	//----- nvinfo : EIATTR_KPARAM_INFO
	.align		4
.L_665:
        /*0048*/ 	.byte	0x04, 0x17
        /*004a*/ 	.short	(.L_667 - .L_666)
.L_666:
        /*004c*/ 	.word	0x00000000
        /*0050*/ 	.short	0x0007
        /*0052*/ 	.short	0x0038
        /*0054*/ 	.byte	0x00, 0xf5, 0x21, 0x00


	//----- nvinfo : EIATTR_KPARAM_INFO
	.align		4
.L_667:
        /*0058*/ 	.byte	0x04, 0x17
        /*005a*/ 	.short	(.L_669 - .L_668)
.L_668:
        /*005c*/ 	.word	0x00000000
        /*0060*/ 	.short	0x0006
        /*0062*/ 	.short	0x0030
        /*0064*/ 	.byte	0x00, 0xf5, 0x21, 0x00


	//----- nvinfo : EIATTR_KPARAM_INFO
	.align		4
.L_669:
        /*0068*/ 	.byte	0x04, 0x17
        /*006a*/ 	.short	(.L_671 - .L_670)
.L_670:
        /*006c*/ 	.word	0x00000000
        /*0070*/ 	.short	0x0005
        /*0072*/ 	.short	0x0028
        /*0074*/ 	.byte	0x00, 0xf5, 0x21, 0x00


	//----- nvinfo : EIATTR_KPARAM_INFO
	.align		4
.L_671:
        /*0078*/ 	.byte	0x04, 0x17
        /*007a*/ 	.short	(.L_673 - .L_672)
.L_672:
        /*007c*/ 	.word	0x00000000
        /*0080*/ 	.short	0x0004
        /*0082*/ 	.short	0x0020
        /*0084*/ 	.byte	0x00, 0xf5, 0x21, 0x00


	//----- nvinfo : EIATTR_KPARAM_INFO
	.align		4
.L_673:
        /*0088*/ 	.byte	0x04, 0x17
        /*008a*/ 	.short	(.L_675 - .L_674)
.L_674:
        /*008c*/ 	.word	0x00000000
        /*0090*/ 	.short	0x0003
        /*0092*/ 	.short	0x0018
        /*0094*/ 	.byte	0x00, 0xf5, 0x21, 0x00


	//----- nvinfo : EIATTR_KPARAM_INFO
	.align		4
.L_675:
        /*0098*/ 	.byte	0x04, 0x17
        /*009a*/ 	.short	(.L_677 - .L_676)
.L_676:
        /*009c*/ 	.word	0x00000000
        /*00a0*/ 	.short	0x0002
        /*00a2*/ 	.short	0x0010
        /*00a4*/ 	.byte	0x00, 0xf5, 0x21, 0x00


	//----- nvinfo : EIATTR_KPARAM_INFO
	.align		4
.L_677:
        /*00a8*/ 	.byte	0x04, 0x17
        /*00aa*/ 	.short	(.L_679 - .L_678)
.L_678:
        /*00ac*/ 	.word	0x00000000
        /*00b0*/ 	.short	0x0001
        /*00b2*/ 	.short	0x0008
        /*00b4*/ 	.byte	0x00, 0xf5, 0x21, 0x00


	//----- nvinfo : EIATTR_KPARAM_INFO
	.align		4
.L_679:
        /*00b8*/ 	.byte	0x04, 0x17
        /*00ba*/ 	.short	(.L_681 - .L_680)
.L_680:
        /*00bc*/ 	.word	0x00000000
        /*00c0*/ 	.short	0x0000
        /*00c2*/ 	.short	0x0000
        /*00c4*/ 	.byte	0x00, 0xf5, 0x21, 0x00


	//----- nvinfo : EIATTR_SPARSE_MMA_MASK
	.align		4
.L_681:
        /*00c8*/ 	.byte	0x03, 0x50
        /*00ca*/ 	.short	0x0000


	//----- nvinfo : EIATTR_MAXREG_COUNT
	.align		4
        /*00cc*/ 	.byte	0x03, 0x1b
        /*00ce*/ 	.short	0x0080


	//----- nvinfo : EIATTR_MERCURY_ISA_VERSION
	.align		4
        /*00d0*/ 	.byte	0x03, 0x5f
        /*00d2*/ 	.short	0x0101


	//----- nvinfo : EIATTR_VRC_CTA_INIT_COUNT
	.align		4
        /*00d4*/ 	.byte	0x02, 0x4a
	.zero		1
	.zero		1


	//----- nvinfo : EIATTR_EXIT_INSTR_OFFSETS
	.align		4
        /*00d8*/ 	.byte	0x04, 0x1c
        /*00da*/ 	.short	(.L_683 - .L_682)


	//   ....[0]....
.L_682:
        /*00dc*/ 	.word	0x00000010


	//----- nvinfo : EIATTR_MAX_THREADS
	.align		4
.L_683:
        /*00e0*/ 	.byte	0x04, 0x05
        /*00e2*/ 	.short	(.L_685 - .L_684)
.L_684:
        /*00e4*/ 	.word	0x000001e0
        /*00e8*/ 	.word	0x00000001
        /*00ec*/ 	.word	0x00000001


	//----- nvinfo : EIATTR_CBANK_PARAM_SIZE
	.align		4
.L_685:
        /*00f0*/ 	.byte	0x03, 0x19
        /*00f2*/ 	.short	0x0060


	//----- nvinfo : EIATTR_PARAM_CBANK
	.align		4
        /*00f4*/ 	.byte	0x04, 0x0a
        /*00f6*/ 	.short	(.L_687 - .L_686)
	.align		4
.L_686:
        /*00f8*/ 	.word	index@(.nv.constant0._ZN13group_norm_v218gn_bwd_cuda_kernelI13__nv_bfloat16Li480ELi1ELi16ELi60ELi1024ELb1ELb1ELi8ELi960ELi960ELi4ELb1ELi1ELb0ELb0ELNS_15WgradSyncMethodE3ENS_16CompileConditionILi1000EEEEEvPT_S6_S6_PKS5_S8_S8_S8_PKfflPfPj)
        /*00fc*/ 	.short	0x0380
        /*00fe*/ 	.short	0x0060


	//----- nvinfo : EIATTR_SW_WAR
	.align		4
.L_687:
        /*0100*/ 	.byte	0x04, 0x36
        /*0102*/ 	.short	(.L_689 - .L_688)
.L_688:
        /*0104*/ 	.word	0x00000008
.L_689:


//--------------------- .nv.info._ZN13group_norm_v218gn_bwd_cuda_kernelI13__nv_bfloat16Li480ELi3ELi16ELi60ELi1024ELb1ELb1ELi8ELi960ELi960ELi4ELb1ELi2ELb0ELb0ELNS_15WgradSyncMethodE3ENS_16CompileConditionILi1000EEEEEvPT_S6_S6_PKS5_S8_S8_S8_PKfflPfPj --------------------------
	.section	.nv.info._ZN13group_norm_v218gn_bwd_cuda_kernelI13__nv_bfloat16Li480ELi3ELi16ELi60ELi1024ELb1ELb1ELi8ELi960ELi960ELi4ELb1ELi2ELb0ELb0ELNS_15WgradSyncMethodE3ENS_16CompileConditionILi1000EEEEEvPT_S6_S6_PKS5_S8_S8_S8_PKfflPfPj,"",@"SHT_CUDA_INFO"
	.sectionflags	@""
	.align	4


	//----- nvinfo : EIATTR_CUDA_API_VERSION
	.align		4
        /*0000*/ 	.byte	0x04, 0x37
        /*0002*/ 	.short	(.L_691 - .L_690)
.L_690:
        /*0004*/ 	.word	0x00000082


	//----- nvinfo : EIATTR_KPARAM_INFO
	.align		4
.L_691:
        /*0008*/ 	.byte	0x04, 0x17
        /*000a*/ 	.short	(.L_693 - .L_692)
.L_692:
        /*000c*/ 	.word	0x00000000
        /*0010*/ 	.short	0x000b
        /*0012*/ 	.short	0x0058
        /*0014*/ 	.byte	0x00, 0xf5, 0x21, 0x00


	//----- nvinfo : EIATTR_KPARAM_INFO
	.align		4
.L_693:
        /*0018*/ 	.byte	0x04, 0x17
        /*001a*/ 	.short	(.L_695 - .L_694)
.L_694:
        /*001c*/ 	.word	0x00000000
        /*0020*/ 	.short	0x000a
        /*0022*/ 	.short	0x0050
        /*0024*/ 	.byte	0x00, 0xf5, 0x21, 0x00


	//----- nvinfo : EIATTR_KPARAM_INFO
	.align		4
.L_695:
        /*0028*/ 	.byte	0x04, 0x17
        /*002a*/ 	.short	(.L_697 - .L_696)
.L_696:
        /*002c*/ 	.word	0x00000000
        /*0030*/ 	.short	0x0009
        /*0032*/ 	.short	0x0048
        /*0034*/ 	.byte	0x00, 0xf0, 0x21, 0x00


	//----- nvinfo : EIATTR_KPARAM_INFO
	.align		4
.L_697:
        /*0038*/ 	.byte	0x04, 0x17
        /*003a*/ 	.short	(.L_699 - .L_698)
.L_698:
        /*003c*/ 	.word	0x00000000
        /*0040*/ 	.short	0x0008
        /*0042*/ 	.short	0x0040
        /*0044*/ 	.byte	0x00, 0xf0, 0x11, 0x00


	//----- nvinfo : EIATTR_KPARAM_INFO
	.align		4
.L_699:
        /*0048*/ 	.byte	0x04, 0x17
        /*004a*/ 	.short	(.L_701 - .L_700)
.L_700:
        /*004c*/ 	.word	0x00000000
        /*0050*/ 	.short	0x0007
        /*0052*/ 	.short	0x0038
        /*0054*/ 	.byte	0x00, 0xf5, 0x21, 0x00


	//----- nvinfo : EIATTR_KPARAM_INFO
	.align		4
.L_701:
        /*0058*/ 	.byte	0x04, 0x17
        /*005a*/ 	.short	(.L_703 - .L_702)
.L_702:
        /*005c*/ 	.word	0x00000000
        /*0060*/ 	.short	0x0006
        /*0062*/ 	.short	0x0030
        /*0064*/ 	.byte	0x00, 0xf5, 0x21, 0x00


	//----- nvinfo : EIATTR_KPARAM_INFO
	.align		4
.L_703:
        /*0068*/ 	.byte	0x04, 0x17
        /*006a*/ 	.short	(.L_705 - .L_704)
.L_704:
        /*006c*/ 	.word	0x00000000
        /*0070*/ 	.short	0x0005
        /*0072*/ 	.short	0x0028
        /*0074*/ 	.byte	0x00, 0xf5, 0x21, 0x00


	//----- nvinfo : EIATTR_KPARAM_INFO
	.align		4
.L_705:
        /*0078*/ 	.byte	0x04, 0x17
        /*007a*/ 	.short	(.L_707 - .L_706)
.L_706:
        /*007c*/ 	.word	0x00000000
        /*0080*/ 	.short	0x0004
        /*0082*/ 	.short	0x0020
        /*0084*/ 	.byte	0x00, 0xf5, 0x21, 0x00


	//----- nvinfo : EIATTR_KPARAM_INFO
	.align		4
.L_707:
        /*0088*/ 	.byte	0x04, 0x17
        /*008a*/ 	.short	(.L_709 - .L_708)
.L_708:
        /*008c*/ 	.word	0x00000000
        /*0090*/ 	.short	0x0003
        /*0092*/ 	.short	0x0018
        /*0094*/ 	.byte	0x00, 0xf5, 0x21, 0x00


	//----- nvinfo : EIATTR_KPARAM_INFO
	.align		4
.L_709:
        /*0098*/ 	.byte	0x04, 0x17
        /*009a*/ 	.short	(.L_711 - .L_710)
.L_710:
        /*009c*/ 	.word	0x00000000
        /*00a0*/ 	.short	0x0002
        /*00a2*/ 	.short	0x0010
        /*00a4*/ 	.byte	0x00, 0xf5, 0x21, 0x00


	//----- nvinfo : EIATTR_KPARAM_INFO
	.align		4
.L_711:
        /*00a8*/ 	.byte	0x04, 0x17
        /*00aa*/ 	.short	(.L_713 - .L_712)
.L_712:
        /*00ac*/ 	.word	0x00000000
        /*00b0*/ 	.short	0x0001
        /*00b2*/ 	.short	0x0008
        /*00b4*/ 	.byte	0x00, 0xf5, 0x21, 0x00


	//----- nvinfo : EIATTR_KPARAM_INFO
	.align		4
.L_713:
        /*00b8*/ 	.byte	0x04, 0x17
        /*00ba*/ 	.short	(.L_715 - .L_714)
.L_714:
        /*00bc*/ 	.word	0x00000000
        /*00c0*/ 	.short	0x0000
        /*00c2*/ 	.short	0x0000
        /*00c4*/ 	.byte	0x00, 0xf5, 0x21, 0x00


	//----- nvinfo : EIATTR_SPARSE_MMA_MASK
	.align		4
.L_715:
        /*00c8*/ 	.byte	0x03, 0x50
        /*00ca*/ 	.short	0x0000


	//----- nvinfo : EIATTR_MAXREG_COUNT
	.align		4
        /*00cc*/ 	.byte	0x03, 0x1b
        /*00ce*/ 	.short	0x0028


	//----- nvinfo : EIATTR_MERCURY_ISA_VERSION
	.align		4
        /*00d0*/ 	.byte	0x03, 0x5f
        /*00d2*/ 	.short	0x0101


	//----- nvinfo : EIATTR_VRC_CTA_INIT_COUNT
	.align		4
        /*00d4*/ 	.byte	0x02, 0x4a
	.zero		1
	.zero		1


	//----- nvinfo : EIATTR_EXIT_INSTR_OFFSETS
	.align		4
        /*00d8*/ 	.byte	0x04, 0x1c
        /*00da*/ 	.short	(.L_717 - .L_716)


	//   ....[0]....
.L_716:
        /*00dc*/ 	.word	0x00000010


	//----- nvinfo : EIATTR_MAX_THREADS
	.align		4
.L_717:
        /*00e0*/ 	.byte	0x04, 0x05
        /*00e2*/ 	.short	(.L_719 - .L_718)
.L_718:
        /*00e4*/ 	.word	0x000001e0
        /*00e8*/ 	.word	0x00000001
        /*00ec*/ 	.word	0x00000001


	//----- nvinfo : EIATTR_CBANK_PARAM_SIZE
	.align		4
.L_719:
        /*00f0*/ 	.byte	0x03, 0x19
        /*00f2*/ 	.short	0x0060


	//----- nvinfo : EIATTR_PARAM_CBANK
	.align		4
        /*00f4*/ 	.byte	0x04, 0x0a
        /*00f6*/ 	.short	(.L_721 - .L_720)
	.align		4
.L_720:
        /*00f8*/ 	.word	index@(.nv.constant0._ZN13group_norm_v218gn_bwd_cuda_kernelI13__nv_bfloat16Li480ELi3ELi16ELi60ELi1024ELb1ELb1ELi8ELi960ELi960ELi4ELb1ELi2ELb0ELb0ELNS_15WgradSyncMethodE3ENS_16CompileConditionILi1000EEEEEvPT_S6_S6_PKS5_S8_S8_S8_PKfflPfPj)
        /*00fc*/ 	.short	0x0380
        /*00fe*/ 	.short	0x0060


	//----- nvinfo : EIATTR_SW_WAR
	.align		4
.L_721:
        /*0100*/ 	.byte	0x04, 0x36
        /*0102*/ 	.short	(.L_723 - .L_722)
.L_722:
        /*0104*/ 	.word	0x00000008
.L_723:


//--------------------- .nv.info._ZN13group_norm_v218gn_bwd_cuda_kernelI13__nv_bfloat16Li480ELi1ELi16ELi60ELi1024ELb1ELb1ELi16ELi960ELi960ELi4ELb1ELi2ELb0ELb0ELNS_15WgradSyncMethodE3ENS_16CompileConditionILi1000EEEEEvPT_S6_S6_PKS5_S8_S8_S8_PKfflPfPj --------------------------
	.section	.nv.info._ZN13group_norm_v218gn_bwd_cuda_kernelI13__nv_bfloat16Li480ELi1ELi16ELi60ELi1024ELb1ELb1ELi16ELi960ELi960ELi4ELb1ELi2ELb0ELb0ELNS_15WgradSyncMethodE3ENS_16CompileConditionILi1000EEEEEvPT_S6_S6_PKS5_S8_S8_S8_PKfflPfPj,"",@"SHT_CUDA_INFO"
	.sectionflags	@""
	.align	4


	//----- nvinfo : EIATTR_CUDA_API_VERSION
	.align		4
        /*0000*/ 	.byte	0x04, 0x37
        /*0002*/ 	.short	(.L_725 - .L_724)
.L_724:
        /*0004*/ 	.word	0x00000082


	//----- nvinfo : EIATTR_KPARAM_INFO
	.align		4
.L_725:
        /*0008*/ 	.byte	0x04, 0x17
        /*000a*/ 	.short	(.L_727 - .L_726)
.L_726:
        /*000c*/ 	.word	0x00000000
        /*0010*/ 	.short	0x000b
        /*0012*/ 	.short	0x0058
        /*0014*/ 	.byte	0x00, 0xf5, 0x21, 0x00


	//----- nvinfo : EIATTR_KPARAM_INFO
	.align		4
.L_727:
        /*0018*/ 	.byte	0x04, 0x17
        /*001a*/ 	.short	(.L_729 - .L_728)
.L_728:
        /*001c*/ 	.word	0x00000000
        /*0020*/ 	.short	0x000a
        /*0022*/ 	.short	0x0050
        /*0024*/ 	.byte	0x00, 0xf5, 0x21, 0x00


	//----- nvinfo : EIATTR_KPARAM_INFO
	.align		4
.L_729:
        /*0028*/ 	.byte	0x04, 0x17
        /*002a*/ 	.short	(.L_731 - .L_730)
.L_730:
        /*002c*/ 	.word	0x00000000
        /*0030*/ 	.short	0x0009
        /*0032*/ 	.short	0x0048
        /*0034*/ 	.byte	0x00, 0xf0, 0x21, 0x00


	//----- nvinfo : EIATTR_KPARAM_INFO
	.align		4
.L_731:
        /*0038*/ 	.byte	0x04, 0x17
        /*003a*/ 	.short	(.L_733 - .L_732)
.L_732:
        /*003c*/ 	.word	0x00000000
        /*0040*/ 	.short	0x0008
        /*0042*/ 	.short	0x0040
        /*0044*/ 	.byte	0x00, 0xf0, 0x11, 0x00


	//----- nvinfo : EIATTR_KPARAM_INFO
	.align		4
.L_733:
        /*0048*/ 	.byte	0x04, 0x17
        /*004a*/ 	.short	(.L_735 - .L_734)
.L_734:
        /*004c*/ 	.word	0x00000000
        /*0050*/ 	.short	0x0007
        /*0052*/ 	.short	0x0038
        /*0054*/ 	.byte	0x00, 0xf5, 0x21, 0x00


	//----- nvinfo : EIATTR_KPARAM_INFO
	.align		4
.L_735:
        /*0058*/ 	.byte	0x04, 0x17
        /*005a*/ 	.short	(.L_737 - .L_736)
.L_736:
        /*005c*/ 	.word	0x00000000
        /*0060*/ 	.short	0x0006
        /*0062*/ 	.short	0x0030
        /*0064*/ 	.byte	0x00, 0xf5, 0x21, 0x00


	//----- nvinfo : EIATTR_KPARAM_INFO
	.align		4
.L_737:
        /*0068*/ 	.byte	0x04, 0x17
        /*006a*/ 	.short	(.L_739 - .L_738)
.L_738:
        /*006c*/ 	.word	0x00000000
        /*0070*/ 	.short	0x0005
        /*0072*/ 	.short	0x0028
        /*0074*/ 	.byte	0x00, 0xf5, 0x21, 0x00


	//----- nvinfo : EIATTR_KPARAM_INFO
	.align		4
.L_739:
        /*0078*/ 	.byte	0x04, 0x17
        /*007a*/ 	.short	(.L_741 - .L_740)
.L_740:
        /*007c*/ 	.word	0x00000000
        /*0080*/ 	.short	0x0004
        /*0082*/ 	.short	0x0020
        /*0084*/ 	.byte	0x00, 0xf5, 0x21, 0x00


	//----- nvinfo : EIATTR_KPARAM_INFO
	.align		4
.L_741:
        /*0088*/ 	.byte	0x04, 0x17
        /*008a*/ 	.short	(.L_743 - .L_742)
.L_742:
        /*008c*/ 	.word	0x00000000
        /*0090*/ 	.short	0x0003
        /*0092*/ 	.short	0x0018
        /*0094*/ 	.byte	0x00, 0xf5, 0x21, 0x00


	//----- nvinfo : EIATTR_KPARAM_INFO
	.align		4
.L_743:
        /*0098*/ 	.byte	0x04, 0x17
        /*009a*/ 	.short	(.L_745 - .L_744)
.L_744:
        /*009c*/ 	.word	0x00000000
        /*00a0*/ 	.short	0x0002
        /*00a2*/ 	.short	0x0010
        /*00a4*/ 	.byte	0x00, 0xf5, 0x21, 0x00


	//----- nvinfo : EIATTR_KPARAM_INFO
	.align		4
.L_745:
        /*00a8*/ 	.byte	0x04, 0x17
        /*00aa*/ 	.short	(.L_747 - .L_746)
.L_746:
        /*00ac*/ 	.word	0x00000000
        /*00b0*/ 	.short	0x0001
        /*00b2*/ 	.short	0x0008
        /*00b4*/ 	.byte	0x00, 0xf5, 0x21, 0x00


	//----- nvinfo : EIATTR_KPARAM_INFO
	.align		4
.L_747:
        /*00b8*/ 	.byte	0x04, 0x17
        /*00ba*/ 	.short	(.L_749 - .L_748)
.L_748:
        /*00bc*/ 	.word	0x00000000
        /*00c0*/ 	.short	0x0000
        /*00c2*/ 	.short	0x0000
        /*00c4*/ 	.byte	0x00, 0xf5, 0x21, 0x00


	//----- nvinfo : EIATTR_SPARSE_MMA_MASK
	.align		4
.L_749:
        /*00c8*/ 	.byte	0x03, 0x50
        /*00ca*/ 	.short	0x0000


	//----- nvinfo : EIATTR_MAXREG_COUNT
	.align		4
        /*00cc*/ 	.byte	0x03, 0x1b
        /*00ce*/ 	.short	0x0080


	//----- nvinfo : EIATTR_MERCURY_ISA_VERSION
	.align		4
        /*00d0*/ 	.byte	0x03, 0x5f
        /*00d2*/ 	.short	0x0101


	//----- nvinfo : EIATTR_VRC_CTA_INIT_COUNT
	.align		4
        /*00d4*/ 	.byte	0x02, 0x4a
	.zero		1
	.zero		1


	//----- nvinfo : EIATTR_EXIT_INSTR_OFFSETS
	.align		4
        /*00d8*/ 	.byte	0x04, 0x1c
        /*00da*/ 	.short	(.L_751 - .L_750)


	//   ....[0]....
.L_750:
        /*00dc*/ 	.word	0x00000010


	//----- nvinfo : EIATTR_MAX_THREADS
	.align		4
.L_751:
        /*00e0*/ 	.byte	0x04, 0x05
        /*00e2*/ 	.short	(.L_753 - .L_752)
.L_752:
        /*00e4*/ 	.word	0x000001e0
        /*00e8*/ 	.word	0x00000001
        /*00ec*/ 	.word	0x00000001


	//----- nvinfo : EIATTR_CBANK_PARAM_SIZE
	.align		4
.L_753:
        /*00f0*/ 	.byte	0x03, 0x19
        /*00f2*/ 	.short	0x0060


	//----- nvinfo : EIATTR_PARAM_CBANK
	.align		4
        /*00f4*/ 	.byte	0x04, 0x0a
        /*00f6*/ 	.short	(.L_755 - .L_754)
	.align		4
.L_754:
        /*00f8*/ 	.word	index@(.nv.constant0._ZN13group_norm_v218gn_bwd_cuda_kernelI13__nv_bfloat16Li480ELi1ELi16ELi60ELi1024ELb1ELb1ELi16ELi960ELi960ELi4ELb1ELi2ELb0ELb0ELNS_15WgradSyncMethodE3ENS_16CompileConditionILi1000EEEEEvPT_S6_S6_PKS5_S8_S8_S8_PKfflPfPj)
        /*00fc*/ 	.short	0x0380
        /*00fe*/ 	.short	0x0060


	//----- nvinfo : EIATTR_SW_WAR
	.align		4
.L_755:
        /*0100*/ 	.byte	0x04, 0x36
        /*0102*/ 	.short	(.L_757 - .L_756)
.L_756:
        /*0104*/ 	.word	0x00000008
.L_757:


//--------------------- .nv.info._ZN13group_norm_v218gn_bwd_cuda_kernelI13__nv_bfloat16Li480ELi1ELi16ELi60ELi1024ELb1ELb1ELi32ELi960ELi960ELi4ELb1ELi4ELb0ELb0ELNS_15WgradSyncMethodE3ENS_16CompileConditionILi1000EEEEEvPT_S6_S6_PKS5_S8_S8_S8_PKfflPfPj --------------------------
	.section	.nv.info._ZN13group_norm_v218gn_bwd_cuda_kernelI13__nv_bfloat16Li480ELi1ELi16ELi60ELi1024ELb1ELb1ELi32ELi960ELi960ELi4ELb1ELi4ELb0ELb0ELNS_15WgradSyncMethodE3ENS_16CompileConditionILi1000EEEEEvPT_S6_S6_PKS5_S8_S8_S8_PKfflPfPj,"",@"SHT_CUDA_INFO"
	.sectionflags	@""
	.align	4


	//----- nvinfo : EIATTR_CUDA_API_VERSION
	.align		4
        /*0000*/ 	.byte	0x04, 0x37
        /*0002*/ 	.short	(.L_759 - .L_758)
.L_758:
        /*0004*/ 	.word	0x00000082


	//----- nvinfo : EIATTR_KPARAM_INFO
	.align		4
.L_759:
        /*0008*/ 	.byte	0x04, 0x17
        /*000a*/ 	.short	(.L_761 - .L_760)
.L_760:
        /*000c*/ 	.word	0x00000000
        /*0010*/ 	.short	0x000b
        /*0012*/ 	.short	0x0058
        /*0014*/ 	.byte	0x00, 0xf5, 0x21, 0x00


	//----- nvinfo : EIATTR_KPARAM_INFO
	.align		4
.L_761:
        /*0018*/ 	.byte	0x04, 0x17
        /*001a*/ 	.short	(.L_763 - .L_762)
.L_762:
        /*001c*/ 	.word	0x00000000
        /*0020*/ 	.short	0x000a
        /*0022*/ 	.short	0x0050
        /*0024*/ 	.byte	0x00, 0xf5, 0x21, 0x00


	//----- nvinfo : EIATTR_KPARAM_INFO
	.align		4
.L_763:
        /*0028*/ 	.byte	0x04, 0x17
        /*002a*/ 	.short	(.L_765 - .L_764)
.L_764:
        /*002c*/ 	.word	0x00000000
        /*0030*/ 	.short	0x0009
        /*0032*/ 	.short	0x0048
        /*0034*/ 	.byte	0x00, 0xf0, 0x21, 0x00


	//----- nvinfo : EIATTR_KPARAM_INFO
	.align		4
.L_765:
        /*0038*/ 	.byte	0x04, 0x17
        /*003a*/ 	.short	(.L_767 - .L_766)
.L_766:
        /*003c*/ 	.word	0x00000000
        /*0040*/ 	.short	0x0008
        /*0042*/ 	.short	0x0040
        /*0044*/ 	.byte	0x00, 0xf0, 0x11, 0x00


	//----- nvinfo : EIATTR_KPARAM_INFO
	.align		4
.L_767:
        /*0048*/ 	.byte	0x04, 0x17
        /*004a*/ 	.short	(.L_769 - .L_768)
.L_768:
        /*004c*/ 	.word	0x00000000
        /*0050*/ 	.short	0x0007
        /*0052*/ 	.short	0x0038
        /*0054*/ 	.byte	0x00, 0xf5, 0x21, 0x00


	//----- nvinfo : EIATTR_KPARAM_INFO
	.align		4
.L_769:
        /*0058*/ 	.byte	0x04, 0x17
        /*005a*/ 	.short	(.L_771 - .L_770)
.L_770:
        /*005c*/ 	.word	0x00000000
        /*0060*/ 	.short	0x0006
        /*0062*/ 	.short	0x0030
        /*0064*/ 	.byte	0x00, 0xf5, 0x21, 0x00


	//----- nvinfo : EIATTR_KPARAM_INFO
	.align		4
.L_771:
        /*0068*/ 	.byte	0x04, 0x17
        /*006a*/ 	.short	(.L_773 - .L_772)
.L_772:
        /*006c*/ 	.word	0x00000000
        /*0070*/ 	.short	0x0005
        /*0072*/ 	.short	0x0028
        /*0074*/ 	.byte	0x00, 0xf5, 0x21, 0x00


	//----- nvinfo : EIATTR_KPARAM_INFO
	.align		4
.L_773:
        /*0078*/ 	.byte	0x04, 0x17
        /*007a*/ 	.short	(.L_775 - .L_774)
.L_774:
        /*007c*/ 	.word	0x00000000
        /*0080*/ 	.short	0x0004
        /*0082*/ 	.short	0x0020
        /*0084*/ 	.byte	0x00, 0xf5, 0x21, 0x00


	//----- nvinfo : EIATTR_KPARAM_INFO
	.align		4
.L_775:
        /*0088*/ 	.byte	0x04, 0x17
        /*008a*/ 	.short	(.L_777 - .L_776)
.L_776:
        /*008c*/ 	.word	0x00000000
        /*0090*/ 	.short	0x0003
        /*0092*/ 	.short	0x0018
        /*0094*/ 	.byte	0x00, 0xf5, 0x21, 0x00


	//----- nvinfo : EIATTR_KPARAM_INFO
	.align		4
.L_777:
        /*0098*/ 	.byte	0x04, 0x17
        /*009a*/ 	.short	(.L_779 - .L_778)
.L_778:
        /*009c*/ 	.word	0x00000000
        /*00a0*/ 	.short	0x0002
        /*00a2*/ 	.short	0x0010
        /*00a4*/ 	.byte	0x00, 0xf5, 0x21, 0x00


	//----- nvinfo : EIATTR_KPARAM_INFO
	.align		4
.L_779:
        /*00a8*/ 	.byte	0x04, 0x17
        /*00aa*/ 	.short	(.L_781 - .L_780)
.L_780:
        /*00ac*/ 	.word	0x00000000
        /*00b0*/ 	.short	0x0001
        /*00b2*/ 	.short	0x0008
        /*00b4*/ 	.byte	0x00, 0xf5, 0x21, 0x00


	//----- nvinfo : EIATTR_KPARAM_INFO
	.align		4
.L_781:
        /*00b8*/ 	.byte	0x04, 0x17
        /*00ba*/ 	.short	(.L_783 - .L_782)
.L_782:
        /*00bc*/ 	.word	0x00000000
        /*00c0*/ 	.short	0x0000
        /*00c2*/ 	.short	0x0000
        /*00c4*/ 	.byte	0x00, 0xf5, 0x21, 0x00


	//----- nvinfo : EIATTR_SPARSE_MMA_MASK
	.align		4
.L_783:
        /*00c8*/ 	.byte	0x03, 0x50
        /*00ca*/ 	.short	0x0000


	//----- nvinfo : EIATTR_MAXREG_COUNT
	.align		4
        /*00cc*/ 	.byte	0x03, 0x1b
        /*00ce*/ 	.short	0x0080


	//----- nvinfo : EIATTR_MERCURY_ISA_VERSION
	.align		4
        /*00d0*/ 	.byte	0x03, 0x5f
        /*00d2*/ 	.short	0x0101


	//----- nvinfo : EIATTR_VRC_CTA_INIT_COUNT
	.align		4
        /*00d4*/ 	.byte	0x02, 0x4a
	.zero		1
	.zero		1


	//----- nvinfo : EIATTR_EXIT_INSTR_OFFSETS
	.align		4
        /*00d8*/ 	.byte	0x04, 0x1c
        /*00da*/ 	.short	(.L_785 - .L_784)


	//   ....[0]....
.L_784:
        /*00dc*/ 	.word	0x00000010


	//----- nvinfo : EIATTR_MAX_THREADS
	.align		4
.L_785:
        /*00e0*/ 	.byte	0x04, 0x05
        /*00e2*/ 	.short	(.L_787 - .L_786)
.L_786:
        /*00e4*/ 	.word	0x000001e0
        /*00e8*/ 	.word	0x00000001
        /*00ec*/ 	.word	0x00000001


	//----- nvinfo : EIATTR_CBANK_PARAM_SIZE
	.align		4
.L_787:
        /*00f0*/ 	.byte	0x03, 0x19
        /*00f2*/ 	.short	0x0060


	//----- nvinfo : EIATTR_PARAM_CBANK
	.align		4
        /*00f4*/ 	.byte	0x04, 0x0a
        /*00f6*/ 	.short	(.L_789 - .L_788)
	.align		4
.L_788:
        /*00f8*/ 	.word	index@(.nv.constant0._ZN13group_norm_v218gn_bwd_cuda_kernelI13__nv_bfloat16Li480ELi1ELi16ELi60ELi1024ELb1ELb1ELi32ELi960ELi960ELi4ELb1ELi4ELb0ELb0ELNS_15WgradSyncMethodE3ENS_16CompileConditionILi1000EEEEEvPT_S6_S6_PKS5_S8_S8_S8_PKfflPfPj)
        /*00fc*/ 	.short	0x0380
        /*00fe*/ 	.short	0x0060


	//----- nvinfo : EIATTR_SW_WAR
	.align		4
.L_789:
        /*0100*/ 	.byte	0x04, 0x36
        /*0102*/ 	.short	(.L_791 - .L_790)
.L_790:
        /*0104*/ 	.word	0x00000008
.L_791:


//--------------------- .nv.info._ZN13group_norm_v218gn_bwd_cuda_kernelI13__nv_bfloat16Li480ELi2ELi16ELi60ELi1024ELb1ELb1ELi16ELi960ELi960ELi4ELb1ELi3ELb0ELb0ELNS_15WgradSyncMethodE3ENS_16CompileConditionILi1000EEEEEvPT_S6_S6_PKS5_S8_S8_S8_PKfflPfPj --------------------------
	.section	.nv.info._ZN13group_norm_v218gn_bwd_cuda_kernelI13__nv_bfloat16Li480ELi2ELi16ELi60ELi1024ELb1ELb1ELi16ELi960ELi960ELi4ELb1ELi3ELb0ELb0ELNS_15WgradSyncMethodE3ENS_16CompileConditionILi1000EEEEEvPT_S6_S6_PKS5_S8_S8_S8_PKfflPfPj,"",@"SHT_CUDA_INFO"
	.sectionflags	@""
	.align	4


	//----- nvinfo : EIATTR_CUDA_API_VERSION
	.align		4
        /*0000*/ 	.byte	0x04, 0x37
        /*0002*/ 	.short	(.L_793 - .L_792)
.L_792:
        /*0004*/ 	.word	0x00000082


	//----- nvinfo : EIATTR_KPARAM_INFO
	.align		4
.L_793:
        /*0008*/ 	.byte	0x04, 0x17
        /*000a*/ 	.short	(.L_795 - .L_794)
.L_794:
        /*000c*/ 	.word	0x00000000
        /*0010*/ 	.short	0x000b
        /*0012*/ 	.short	0x0058
        /*0014*/ 	.byte	0x00, 0xf5, 0x21, 0x00


	//----- nvinfo : EIATTR_KPARAM_INFO
	.align		4
.L_795:
        /*0018*/ 	.byte	0x04, 0x17
        /*001a*/ 	.short	(.L_797 - .L_796)
.L_796:
        /*001c*/ 	.word	0x00000000
        /*0020*/ 	.short	0x000a
        /*0022*/ 	.short	0x0050
        /*0024*/ 	.byte	0x00, 0xf5, 0x21, 0x00


	//----- nvinfo : EIATTR_KPARAM_INFO
	.align		4
.L_797:
        /*0028*/ 	.byte	0x04, 0x17
        /*002a*/ 	.short	(.L_799 - .L_798)
.L_798:
        /*002c*/ 	.word	0x00000000
        /*0030*/ 	.short	0x0009
        /*0032*/ 	.short	0x0048
        /*0034*/ 	.byte	0x00, 0xf0, 0x21, 0x00


	//----- nvinfo : EIATTR_KPARAM_INFO
	.align		4
.L_799:
        /*0038*/ 	.byte	0x04, 0x17
        /*003a*/ 	.short	(.L_801 - .L_800)
.L_800:
        /*003c*/ 	.word	0x00000000
        /*0040*/ 	.short	0x0008
        /*0042*/ 	.short	0x0040
        /*0044*/ 	.byte	0x00, 0xf0, 0x11, 0x00


	//----- nvinfo : EIATTR_KPARAM_INFO
	.align		4
.L_801:
        /*0048*/ 	.byte	0x04, 0x17
        /*004a*/ 	.short	(.L_803 - .L_802)
.L_802:
        /*004c*/ 	.word	0x00000000
        /*0050*/ 	.short	0x0007
        /*0052*/ 	.short	0x0038
        /*0054*/ 	.byte	0x00, 0xf5, 0x21, 0x00


	//----- nvinfo : EIATTR_KPARAM_INFO
	.align		4
.L_803:
        /*0058*/ 	.byte	0x04, 0x17
        /*005a*/ 	.short	(.L_805 - .L_804)
.L_804:
        /*005c*/ 	.word	0x00000000
        /*0060*/ 	.short	0x0006
        /*0062*/ 	.short	0x0030
        /*0064*/ 	.byte	0x00, 0xf5, 0x21, 0x00


	//----- nvinfo : EIATTR_KPARAM_INFO
	.align		4
.L_805:
        /*0068*/ 	.byte	0x04, 0x17
        /*006a*/ 	.short	(.L_807 - .L_806)
.L_806:
        /*006c*/ 	.word	0x00000000
        /*0070*/ 	.short	0x0005
        /*0072*/ 	.short	0x0028
        /*0074*/ 	.byte	0x00, 0xf5, 0x21, 0x00


	//----- nvinfo : EIATTR_KPARAM_INFO
	.align		4
.L_807:
        /*0078*/ 	.byte	0x04, 0x17
        /*007a*/ 	.short	(.L_809 - .L_808)
.L_808:
        /*007c*/ 	.word	0x00000000
        /*0080*/ 	.short	0x0004
        /*0082*/ 	.short	0x0020
        /*0084*/ 	.byte	0x00, 0xf5, 0x21, 0x00


	//----- nvinfo : EIATTR_KPARAM_INFO
	.align		4
.L_809:
        /*0088*/ 	.byte	0x04, 0x17
        /*008a*/ 	.short	(.L_811 - .L_810)
.L_810:
        /*008c*/ 	.word	0x00000000
        /*0090*/ 	.short	0x0003
        /*0092*/ 	.short	0x0018
        /*0094*/ 	.byte	0x00, 0xf5, 0x21, 0x00


	//----- nvinfo : EIATTR_KPARAM_INFO
	.align		4
.L_811:
        /*0098*/ 	.byte	0x04, 0x17
        /*009a*/ 	.short	(.L_813 - .L_812)
.L_812:
        /*009c*/ 	.word	0x00000000
        /*00a0*/ 	.short	0x0002
        /*00a2*/ 	.short	0x0010
        /*00a4*/ 	.byte	0x00, 0xf5, 0x21, 0x00


	//----- nvinfo : EIATTR_KPARAM_INFO
	.align		4
.L_813:
        /*00a8*/ 	.byte	0x04, 0x17
        /*00aa*/ 	.short	(.L_815 - .L_814)
.L_814:
        /*00ac*/ 	.word	0x00000000
        /*00b0*/ 	.short	0x0001
        /*00b2*/ 	.short	0x0008
        /*00b4*/ 	.byte	0x00, 0xf5, 0x21, 0x00


	//----- nvinfo : EIATTR_KPARAM_INFO
	.align		4
.L_815:
        /*00b8*/ 	.byte	0x04, 0x17
        /*00ba*/ 	.short	(.L_817 - .L_816)
.L_816:
        /*00bc*/ 	.word	0x00000000
        /*00c0*/ 	.short	0x0000
        /*00c2*/ 	.short	0x0000
        /*00c4*/ 	.byte	0x00, 0xf5, 0x21, 0x00


	//----- nvinfo : EIATTR_SPARSE_MMA_MASK
	.align		4
.L_817:
        /*00c8*/ 	.byte	0x03, 0x50
        /*00ca*/ 	.short	0x0000


	//----- nvinfo : EIATTR_MAXREG_COUNT
	.align		4
        /*00cc*/ 	.byte	0x03, 0x1b
        /*00ce*/ 	.short	0x0040


	//----- nvinfo : EIATTR_MERCURY_ISA_VERSION
	.align		4
        /*00d0*/ 	.byte	0x03, 0x5f
        /*00d2*/ 	.short	0x0101


	//----- nvinfo : EIATTR_VRC_CTA_INIT_COUNT
	.align		4
        /*00d4*/ 	.byte	0x02, 0x4a
	.zero		1
	.zero		1


	//----- nvinfo : EIATTR_EXIT_INSTR_OFFSETS
	.align		4
        /*00d8*/ 	.byte	0x04, 0x1c
        /*00da*/ 	.short	(.L_819 - .L_818)


	//   ....[0]....
.L_818:
        /*00dc*/ 	.word	0x00000010


	//----- nvinfo : EIATTR_MAX_THREADS
	.align		4
.L_819:
        /*00e0*/ 	.byte	0x04, 0x05
        /*00e2*/ 	.short	(.L_821 - .L_820)
.L_820:
        /*00e4*/ 	.word	0x000001e0
        /*00e8*/ 	.word	0x00000001
        /*00ec*/ 	.word	0x00000001


	//----- nvinfo : EIATTR_CBANK_PARAM_SIZE
	.align		4
.L_821:
        /*00f0*/ 	.byte	0x03, 0x19
        /*00f2*/ 	.short	0x0060


	//----- nvinfo : EIATTR_PARAM_CBANK
	.align		4
        /*00f4*/ 	.byte	0x04, 0x0a
        /*00f6*/ 	.short	(.L_823 - .L_822)
	.align		4
.L_822:
        /*00f8*/ 	.word	index@(.nv.constant0._ZN13group_norm_v218gn_bwd_cuda_kernelI13__nv_bfloat16Li480ELi2ELi16ELi60ELi1024ELb1ELb1ELi16ELi960ELi960ELi4ELb1ELi3ELb0ELb0ELNS_15WgradSyncMethodE3ENS_16CompileConditionILi1000EEEEEvPT_S6_S6_PKS5_S8_S8_S8_PKfflPfPj)
        /*00fc*/ 	.short	0x0380
        /*00fe*/ 	.short	0x0060


	//----- nvinfo : EIATTR_SW_WAR
	.align		4
.L_823:
        /*0100*/ 	.byte	0x04, 0x36
        /*0102*/ 	.short	(.L_825 - .L_824)
.L_824:
        /*0104*/ 	.word	0x00000008
.L_825:


//--------------------- .nv.info._ZN13group_norm_v218gn_bwd_cuda_kernelI13__nv_bfloat16Li480ELi2ELi16ELi60ELi1024ELb1ELb1ELi16ELi960ELi960ELi4ELb1ELi4ELb0ELb0ELNS_15WgradSyncMethodE3ENS_16CompileConditionILi1000EEEEEvPT_S6_S6_PKS5_S8_S8_S8_PKfflPfPj --------------------------
	.section	.nv.info._ZN13group_norm_v218gn_bwd_cuda_kernelI13__nv_bfloat16Li480ELi2ELi16ELi60ELi1024ELb1ELb1ELi16ELi960ELi960ELi4ELb1ELi4ELb0ELb0ELNS_15WgradSyncMethodE3ENS_16CompileConditionILi1000EEEEEvPT_S6_S6_PKS5_S8_S8_S8_PKfflPfPj,"",@"SHT_CUDA_INFO"
	.sectionflags	@""
	.align	4


	//----- nvinfo : EIATTR_CUDA_API_VERSION
	.align		4
        /*0000*/ 	.byte	0x04, 0x37
        /*0002*/ 	.short	(.L_827 - .L_826)
.L_826:
        /*0004*/ 	.word	0x00000082


	//----- nvinfo : EIATTR_KPARAM_INFO
	.align		4
.L_827:
        /*0008*/ 	.byte	0x04, 0x17
        /*000a*/ 	.short	(.L_829 - .L_828)
.L_828:
        /*000c*/ 	.word	0x00000000
        /*0010*/ 	.short	0x000b
        /*0012*/ 	.short	0x0058
        /*0014*/ 	.byte	0x00, 0xf5, 0x21, 0x00


	//----- nvinfo : EIATTR_KPARAM_INFO
	.align		4
.L_829:
        /*0018*/ 	.byte	0x04, 0x17
        /*001a*/ 	.short	(.L_831 - .L_830)
.L_830:
        /*001c*/ 	.word	0x00000000
        /*0020*/ 	.short	0x000a
        /*0022*/ 	.short	0x0050
        /*0024*/ 	.byte	0x00, 0xf5, 0x21, 0x00


	//----- nvinfo : EIATTR_KPARAM_INFO
	.align		4
.L_831:
        /*0028*/ 	.byte	0x04, 0x17
        /*002a*/ 	.short	(.L_833 - .L_832)
.L_832:
        /*002c*/ 	.word	0x00000000
        /*0030*/ 	.short	0x0009
        /*0032*/ 	.short	0x0048
        /*0034*/ 	.byte	0x00, 0xf0, 0x21, 0x00


	//----- nvinfo : EIATTR_KPARAM_INFO
	.align		4
.L_833:
        /*0038*/ 	.byte	0x04, 0x17
        /*003a*/ 	.short	(.L_835 - .L_834)
.L_834:
        /*003c*/ 	.word	0x00000000
        /*0040*/ 	.short	0x0008
        /*0042*/ 	.short	0x0040
        /*0044*/ 	.byte	0x00, 0xf0, 0x11, 0x00


	//----- nvinfo : EIATTR_KPARAM_INFO
	.align		4
.L_835:
        /*0048*/ 	.byte	0x04, 0x17
        /*004a*/ 	.short	(.L_837 - .L_836)
.L_836:
        /*004c*/ 	.word	0x00000000
        /*0050*/ 	.short	0x0007
        /*0052*/ 	.short	0x0038
        /*0054*/ 	.byte	0x00, 0xf5, 0x21, 0x00


	//----- nvinfo : EIATTR_KPARAM_INFO
	.align		4
.L_837:
        /*0058*/ 	.byte	0x04, 0x17
        /*005a*/ 	.short	(.L_839 - .L_838)
.L_838:
        /*005c*/ 	.word	0x00000000
        /*0060*/ 	.short	0x0006
        /*0062*/ 	.short	0x0030
        /*0064*/ 	.byte	0x00, 0xf5, 0x21, 0x00


	//----- nvinfo : EIATTR_KPARAM_INFO
	.align		4
.L_839:
        /*0068*/ 	.byte	0x04, 0x17
        /*006a*/ 	.short	(.L_841 - .L_840)
.L_840:
        /*006c*/ 	.word	0x00000000
        /*0070*/ 	.short	0x0005
        /*0072*/ 	.short	0x0028
        /*0074*/ 	.byte	0x00, 0xf5, 0x21, 0x00


	//----- nvinfo : EIATTR_KPARAM_INFO
	.align		4
.L_841:
        /*0078*/ 	.byte	0x04, 0x17
        /*007a*/ 	.short	(.L_843 - .L_842)
.L_842:
        /*007c*/ 	.word	0x00000000
        /*0080*/ 	.short	0x0004
        /*0082*/ 	.short	0x0020
        /*0084*/ 	.byte	0x00, 0xf5, 0x21, 0x00


	//----- nvinfo : EIATTR_KPARAM_INFO
	.align		4
.L_843:
        /*0088*/ 	.byte	0x04, 0x17
        /*008a*/ 	.short	(.L_845 - .L_844)
.L_844:
        /*008c*/ 	.word	0x00000000
        /*0090*/ 	.short	0x0003
        /*0092*/ 	.short	0x0018
        /*0094*/ 	.byte	0x00, 0xf5, 0x21, 0x00


	//----- nvinfo : EIATTR_KPARAM_INFO
	.align		4
.L_845:
        /*0098*/ 	.byte	0x04, 0x17
        /*009a*/ 	.short	(.L_847 - .L_846)
.L_846:
        /*009c*/ 	.word	0x00000000
        /*00a0*/ 	.short	0x0002
        /*00a2*/ 	.short	0x0010
        /*00a4*/ 	.byte	0x00, 0xf5, 0x21, 0x00


	//----- nvinfo : EIATTR_KPARAM_INFO
	.align		4
.L_847:
        /*00a8*/ 	.byte	0x04, 0x17
        /*00aa*/ 	.short	(.L_849 - .L_848)
.L_848:
        /*00ac*/ 	.word	0x00000000
        /*00b0*/ 	.short	0x0001
        /*00b2*/ 	.short	0x0008
        /*00b4*/ 	.byte	0x00, 0xf5, 0x21, 0x00


	//----- nvinfo : EIATTR_KPARAM_INFO
	.align		4
.L_849:
        /*00b8*/ 	.byte	0x04, 0x17
        /*00ba*/ 	.short	(.L_851 - .L_850)
.L_850:
        /*00bc*/ 	.word	0x00000000
        /*00c0*/ 	.short	0x0000
        /*00c2*/ 	.short	0x0000
        /*00c4*/ 	.byte	0x00, 0xf5, 0x21, 0x00


	//----- nvinfo : EIATTR_SPARSE_MMA_MASK
	.align		4
.L_851:
        /*00c8*/ 	.byte	0x03, 0x50
        /*00ca*/ 	.short	0x0000


	//----- nvinfo : EIATTR_MAXREG_COUNT
	.align		4
        /*00cc*/ 	.byte	0x03, 0x1b
        /*00ce*/ 	.short	0x0040


	//----- nvinfo : EIATTR_MERCURY_ISA_VERSION
	.align		4
        /*00d0*/ 	.byte	0x03, 0x5f
        /*00d2*/ 	.short	0x0101


	//----- nvinfo : EIATTR_VRC_CTA_INIT_COUNT
	.align		4
        /*00d4*/ 	.byte	0x02, 0x4a
	.zero		1
	.zero		1


	//----- nvinfo : EIATTR_EXIT_INSTR_OFFSETS
	.align		4
        /*00d8*/ 	.byte	0x04, 0x1c
        /*00da*/ 	.short	(.L_853 - .L_852)


	//   ....[0]....
.L_852:
        /*00dc*/ 	.word	0x00000010


	//----- nvinfo : EIATTR_MAX_THREADS
	.align		4
.L_853:
        /*00e0*/ 	.byte	0x04, 0x05
        /*00e2*/ 	.short	(.L_855 - .L_854)
.L_854:
        /*00e4*/ 	.word	0x000001e0
        /*00e8*/ 	.word	0x00000001
        /*00ec*/ 	.word	0x00000001


	//----- nvinfo : EIATTR_CBANK_PARAM_SIZE
	.align		4
.L_855:
        /*00f0*/ 	.byte	0x03, 0x19
        /*00f2*/ 	.short	0x0060


	//----- nvinfo : EIATTR_PARAM_CBANK
	.align		4
        /*00f4*/ 	.byte	0x04, 0x0a
        /*00f6*/ 	.short	(.L_857 - .L_856)
	.align		4
.L_856:
        /*00f8*/ 	.word	index@(.nv.constant0._ZN13group_norm_v218gn_bwd_cuda_kernelI13__nv_bfloat16Li480ELi2ELi16ELi60ELi1024ELb1ELb1ELi16ELi960ELi960ELi4ELb1ELi4ELb0ELb0ELNS_15WgradSyncMethodE3ENS_16CompileConditionILi1000EEEEEvPT_S6_S6_PKS5_S8_S8_S8_PKfflPfPj)
        /*00fc*/ 	.short	0x0380
        /*00fe*/ 	.short	0x0060


	//----- nvinfo : EIATTR_SW_WAR
	.align		4
.L_857:
        /*0100*/ 	.byte	0x04, 0x36
        /*0102*/ 	.short	(.L_859 - .L_858)
.L_858:
        /*0104*/ 	.word	0x00000008
.L_859:


//--------------------- .nv.info._ZN13group_norm_v214gn_cuda_kernelI13__nv_bfloat16Li480ELi3ELi32ELi30ELi1024ELb0ELi4ELi960ELi960ELi4ELb1ELi1ELb0ELb0ENS_16CompileConditionILi1000EEEEEvPT_PKS4_S7_S7_flPfS8_Pj --------------------------
	.section	.nv.info._ZN13group_norm_v214gn_cuda_kernelI13__nv_bfloat16Li480ELi3ELi32ELi30ELi1024ELb0ELi4ELi960ELi960ELi4ELb1ELi1ELb0ELb0ENS_16CompileConditionILi1000EEEEEvPT_PKS4_S7_S7_flPfS8_Pj,"",@"SHT_CUDA_INFO"
	.sectionflags	@""
	.align	4


	//----- nvinfo : EIATTR_CUDA_API_VERSION
	.align		4
        /*0000*/ 	.byte	0x04, 0x37
        /*0002*/ 	.short	(.L_861 - .L_860)
.L_860:
        /*0004*/ 	.word	0x00000082


	//----- nvinfo : EIATTR_KPARAM_INFO
	.align		4
.L_861:
        /*0008*/ 	.byte	0x04, 0x17
        /*000a*/ 	.short	(.L_863 - .L_862)
.L_862:
        /*000c*/ 	.word	0x00000000
        /*0010*/ 	.short	0x0008
        /*0012*/ 	.short	0x0040
        /*0014*/ 	.byte	0x00, 0xf5, 0x21, 0x00


	//----- nvinfo : EIATTR_KPARAM_INFO
	.align		4
.L_863:
        /*0018*/ 	.byte	0x04, 0x17
        /*001a*/ 	.short	(.L_865 - .L_864)
.L_864:
        /*001c*/ 	.word	0x00000000
        /*0020*/ 	.short	0x0007
        /*0022*/ 	.short	0x0038
        /*0024*/ 	.byte	0x00, 0xf5, 0x21, 0x00


	//----- nvinfo : EIATTR_KPARAM_INFO
	.align		4
.L_865:
        /*0028*/ 	.byte	0x04, 0x17
        /*002a*/ 	.short	(.L_867 - .L_866)
.L_866:
        /*002c*/ 	.word	0x00000000
        /*0030*/ 	.short	0x0006
        /*0032*/ 	.short	0x0030
        /*0034*/ 	.byte	0x00, 0xf5, 0x21, 0x00


	//----- nvinfo : EIATTR_KPARAM_INFO
	.align		4
.L_867:
        /*0038*/ 	.byte	0x04, 0x17
        /*003a*/ 	.short	(.L_869 - .L_868)
.L_868:
        /*003c*/ 	.word	0x00000000
        /*0040*/ 	.short	0x0005
        /*0042*/ 	.short	0x0028
        /*0044*/ 	.byte	0x00, 0xf0, 0x21, 0x00


	//----- nvinfo : EIATTR_KPARAM_INFO
	.align		4
.L_869:
        /*0048*/ 	.byte	0x04, 0x17
        /*004a*/ 	.short	(.L_871 - .L_870)
.L_870:
        /*004c*/ 	.word	0x00000000
        /*0050*/ 	.short	0x0004
        /*0052*/ 	.short	0x0020
        /*0054*/ 	.byte	0x00, 0xf0, 0x11, 0x00


	//----- nvinfo : EIATTR_KPARAM_INFO
	.align		4
.L_871:
        /*0058*/ 	.byte	0x04, 0x17
        /*005a*/ 	.short	(.L_873 - .L_872)
.L_872:
        /*005c*/ 	.word	0x00000000
        /*0060*/ 	.short	0x0003
        /*0062*/ 	.short	0x0018
        /*0064*/ 	.byte	0x00, 0xf5, 0x21, 0x00


	//----- nvinfo : EIATTR_KPARAM_INFO
	.align		4
.L_873:
        /*0068*/ 	.byte	0x04, 0x17
        /*006a*/ 	.short	(.L_875 - .L_874)
.L_874:
        /*006c*/ 	.word	0x00000000
        /*0070*/ 	.short	0x0002
        /*0072*/ 	.short	0x0010
        /*0074*/ 	.byte	0x00, 0xf5, 0x21, 0x00


	//----- nvinfo : EIATTR_KPARAM_INFO
	.align		4
.L_875:
        /*0078*/ 	.byte	0x04, 0x17
        /*007a*/ 	.short	(.L_877 - .L_876)
.L_876:
        /*007c*/ 	.word	0x00000000
        /*0080*/ 	.short	0x0001
        /*0082*/ 	.short	0x0008
        /*0084*/ 	.byte	0x00, 0xf5, 0x21, 0x00


	//----- nvinfo : EIATTR_KPARAM_INFO
	.align		4
.L_877:
        /*0088*/ 	.byte	0x04, 0x17
        /*008a*/ 	.short	(.L_879 - .L_878)
.L_878:
        /*008c*/ 	.word	0x00000000
        /*0090*/ 	.short	0x0000
        /*0092*/ 	.short	0x0000
        /*0094*/ 	.byte	0x00, 0xf5, 0x21, 0x00


	//----- nvinfo : EIATTR_SPARSE_MMA_MASK
	.align		4
.L_879:
        /*0098*/ 	.byte	0x03, 0x50
        /*009a*/ 	.short	0x0000


	//----- nvinfo : EIATTR_MAXREG_COUNT
	.align		4
        /*009c*/ 	.byte	0x03, 0x1b
        /*009e*/ 	.short	0x0028


	//----- nvinfo : EIATTR_MERCURY_ISA_VERSION
	.align		4
        /*00a0*/ 	.byte	0x03, 0x5f
        /*00a2*/ 	.short	0x0101


	//----- nvinfo : EIATTR_VRC_CTA_INIT_COUNT
	.align		4
        /*00a4*/ 	.byte	0x02, 0x4a
	.zero		1
	.zero		1


	//----- nvinfo : EIATTR_EXIT_INSTR_OFFSETS
	.align		4
        /*00a8*/ 	.byte	0x04, 0x1c
        /*00aa*/ 	.short	(.L_881 - .L_880)


	//   ....[0]....
.L_880:
        /*00ac*/ 	.word	0x00000010


	//----- nvinfo : EIATTR_MAX_THREADS
	.align		4
.L_881:
        /*00b0*/ 	.byte	0x04, 0x05
        /*00b2*/ 	.short	(.L_883 - .L_882)
.L_882:
        /*00b4*/ 	.word	0x000001e0
        /*00b8*/ 	.word	0x00000001
        /*00bc*/ 	.word	0x00000001


	//----- nvinfo : EIATTR_CBANK_PARAM_SIZE
	.align		4
.L_883:
        /*00c0*/ 	.byte	0x03, 0x19
        /*00c2*/ 	.short	0x0048


	//----- nvinfo : EIATTR_PARAM_CBANK
	.align		4
        /*00c4*/ 	.byte	0x04, 0x0a
        /*00c6*/ 	.short	(.L_885 - .L_884)
	.align		4
.L_884:
        /*00c8*/ 	.word	index@(.nv.constant0._ZN13group_norm_v214gn_cuda_kernelI13__nv_bfloat16Li480ELi3ELi32ELi30ELi1024ELb0ELi4ELi960ELi960ELi4ELb1ELi1ELb0ELb0ENS_16CompileConditionILi1000EEEEEvPT_PKS4_S7_S7_flPfS8_Pj)
        /*00cc*/ 	.short	0x0380
        /*00ce*/ 	.short	0x0048


	//----- nvinfo : EIATTR_SW_WAR
	.align		4
.L_885:
        /*00d0*/ 	.byte	0x04, 0x36
        /*00d2*/ 	.short	(.L_887 - .L_886)
.L_886:
        /*00d4*/ 	.word	0x00000008
.L_887:


//--------------------- .nv.info._ZN13group_norm_v214gn_cuda_kernelI13__nv_bfloat16Li480ELi1ELi32ELi30ELi1024ELb0ELi8ELi960ELi960ELi4ELb1ELi1ELb0ELb0ENS_16CompileConditionILi1000EEEEEvPT_PKS4_S7_S7_flPfS8_Pj --------------------------
	.section	.nv.info._ZN13group_norm_v214gn_cuda_kernelI13__nv_bfloat16Li480ELi1ELi32ELi30ELi1024ELb0ELi8ELi960ELi960ELi4ELb1ELi1ELb0ELb0ENS_16CompileConditionILi1000EEEEEvPT_PKS4_S7_S7_flPfS8_Pj,"",@"SHT_CUDA_INFO"
	.sectionflags	@""
	.align	4


	//----- nvinfo : EIATTR_CUDA_API_VERSION
	.align		4
        /*0000*/ 	.byte	0x04, 0x37
        /*0002*/ 	.short	(.L_889 - .L_888)
.L_888:
        /*0004*/ 	.word	0x00000082


	//----- nvinfo : EIATTR_KPARAM_INFO
	.align		4
.L_889:
        /*0008*/ 	.byte	0x04, 0x17
        /*000a*/ 	.short	(.L_891 - .L_890)
.L_890:
        /*000c*/ 	.word	0x00000000
        /*0010*/ 	.short	0x0008
        /*0012*/ 	.short	0x0040
        /*0014*/ 	.byte	0x00, 0xf5, 0x21, 0x00


	//----- nvinfo : EIATTR_KPARAM_INFO
	.align		4
.L_891:
        /*0018*/ 	.byte	0x04, 0x17
        /*001a*/ 	.short	(.L_893 - .L_892)
.L_892:
        /*001c*/ 	.word	0x00000000
        /*0020*/ 	.short	0x0007
        /*0022*/ 	.short	0x0038
        /*0024*/ 	.byte	0x00, 0xf5, 0x21, 0x00


	//----- nvinfo : EIATTR_KPARAM_INFO
	.align		4
.L_893:
        /*0028*/ 	.byte	0x04, 0x17
        /*002a*/ 	.short	(.L_895 - .L_894)
.L_894:
        /*002c*/ 	.word	0x00000000
        /*0030*/ 	.short	0x0006
        /*0032*/ 	.short	0x0030
        /*0034*/ 	.byte	0x00, 0xf5, 0x21, 0x00


	//----- nvinfo : EIATTR_KPARAM_INFO
	.align		4
.L_895:
        /*0038*/ 	.byte	0x04, 0x17
        /*003a*/ 	.short	(.L_897 - .L_896)
.L_896:
        /*003c*/ 	.word	0x00000000
        /*0040*/ 	.short	0x0005
        /*0042*/ 	.short	0x0028
        /*0044*/ 	.byte	0x00, 0xf0, 0x21, 0x00


	//----- nvinfo : EIATTR_KPARAM_INFO
	.align		4
.L_897:
        /*0048*/ 	.byte	0x04, 0x17
        /*004a*/ 	.short	(.L_899 - .L_898)
.L_898:
        /*004c*/ 	.word	0x00000000
        /*0050*/ 	.short	0x0004
        /*0052*/ 	.short	0x0020
        /*0054*/ 	.byte	0x00, 0xf0, 0x11, 0x00


	//----- nvinfo : EIATTR_KPARAM_INFO
	.align		4
.L_899:
        /*0058*/ 	.byte	0x04, 0x17
        /*005a*/ 	.short	(.L_901 - .L_900)
.L_900:
        /*005c*/ 	.word	0x00000000
        /*0060*/ 	.short	0x0003
        /*0062*/ 	.short	0x0018
        /*0064*/ 	.byte	0x00, 0xf5, 0x21, 0x00


	//----- nvinfo : EIATTR_KPARAM_INFO
	.align		4
.L_901:
        /*0068*/ 	.byte	0x04, 0x17
        /*006a*/ 	.short	(.L_903 - .L_902)
.L_902:
        /*006c*/ 	.word	0x00000000
        /*0070*/ 	.short	0x0002
        /*0072*/ 	.short	0x0010
        /*0074*/ 	.byte	0x00, 0xf5, 0x21, 0x00


	//----- nvinfo : EIATTR_KPARAM_INFO
	.align		4
.L_903:
        /*0078*/ 	.byte	0x04, 0x17
        /*007a*/ 	.short	(.L_905 - .L_904)
.L_904:
        /*007c*/ 	.word	0x00000000
        /*0080*/ 	.short	0x0001
        /*0082*/ 	.short	0x0008
        /*0084*/ 	.byte	0x00, 0xf5, 0x21, 0x00


	//----- nvinfo : EIATTR_KPARAM_INFO
	.align		4
.L_905:
        /*0088*/ 	.byte	0x04, 0x17
        /*008a*/ 	.short	(.L_907 - .L_906)
.L_906:
        /*008c*/ 	.word	0x00000000
        /*0090*/ 	.short	0x0000
        /*0092*/ 	.short	0x0000
        /*0094*/ 	.byte	0x00, 0xf5, 0x21, 0x00


	//----- nvinfo : EIATTR_SPARSE_MMA_MASK
	.align		4
.L_907:
        /*0098*/ 	.byte	0x03, 0x50
        /*009a*/ 	.short	0x0000


	//----- nvinfo : EIATTR_MAXREG_COUNT
	.align		4
        /*009c*/ 	.byte	0x03, 0x1b
        /*009e*/ 	.short	0x0080


	//----- nvinfo : EIATTR_MERCURY_ISA_VERSION
	.align		4
        /*00a0*/ 	.byte	0x03, 0x5f
        /*00a2*/ 	.short	0x0101


	//----- nvinfo : EIATTR_VRC_CTA_INIT_COUNT
	.align		4
        /*00a4*/ 	.byte	0x02, 0x4a
	.zero		1
	.zero		1


	//----- nvinfo : EIATTR_EXIT_INSTR_OFFSETS
	.align		4
        /*00a8*/ 	.byte	0x04, 0x1c
        /*00aa*/ 	.short	(.L_909 - .L_908)


	//   ....[0]....
.L_908:
        /*00ac*/ 	.word	0x00000010


	//----- nvinfo : EIATTR_MAX_THREADS
	.align		4
.L_909:
        /*00b0*/ 	.byte	0x04, 0x05
        /*00b2*/ 	.short	(.L_911 - .L_910)
.L_910:
        /*00b4*/ 	.word	0x000001e0
        /*00b8*/ 	.word	0x00000001
        /*00bc*/ 	.word	0x00000001


	//----- nvinfo : EIATTR_CBANK_PARAM_SIZE
	.align		4
.L_911:
        /*00c0*/ 	.byte	0x03, 0x19
        /*00c2*/ 	.short	0x0048


	//----- nvinfo : EIATTR_PARAM_CBANK
	.align		4
        /*00c4*/ 	.byte	0x04, 0x0a
        /*00c6*/ 	.short	(.L_913 - .L_912)
	.align		4
.L_912:
        /*00c8*/ 	.word	index@(.nv.constant0._ZN13group_norm_v214gn_cuda_kernelI13__nv_bfloat16Li480ELi1ELi32ELi30ELi1024ELb0ELi8ELi960ELi960ELi4ELb1ELi1ELb0ELb0ENS_16CompileConditionILi1000EEEEEvPT_PKS4_S7_S7_flPfS8_Pj)
        /*00cc*/ 	.short	0x0380
        /*00ce*/ 	.short	0x0048


	//----- nvinfo : EIATTR_SW_WAR
	.align		4
.L_913:
        /*00d0*/ 	.byte	0x04, 0x36
        /*00d2*/ 	.short	(.L_915 - .L_914)
.L_914:
        /*00d4*/ 	.word	0x00000008
.L_915:


//--------------------- .nv.info._ZN13group_norm_v214gn_cuda_kernelI13__nv_bfloat16Li480ELi3ELi32ELi30ELi1024ELb0ELi8ELi960ELi960ELi4ELb1ELi2ELb0ELb0ENS_16CompileConditionILi1000EEEEEvPT_PKS4_S7_S7_flPfS8_Pj --------------------------
	.section	.nv.info._ZN13group_norm_v214gn_cuda_kernelI13__nv_bfloat16Li480ELi3ELi32ELi30ELi1024ELb0ELi8ELi960ELi960ELi4ELb1ELi2ELb0ELb0ENS_16CompileConditionILi1000EEEEEvPT_PKS4_S7_S7_flPfS8_Pj,"",@"SHT_CUDA_INFO"
	.sectionflags	@""
	.align	4


	//----- nvinfo : EIATTR_CUDA_API_VERSION
	.align		4
        /*0000*/ 	.byte	0x04, 0x37
        /*0002*/ 	.short	(.L_917 - .L_916)
.L_916:
        /*0004*/ 	.word	0x00000082


	//----- nvinfo : EIATTR_KPARAM_INFO
	.align		4
.L_917:
        /*0008*/ 	.byte	0x04, 0x17
        /*000a*/ 	.short	(.L_919 - .L_918)
.L_918:
        /*000c*/ 	.word	0x00000000
        /*0010*/ 	.short	0x0008
        /*0012*/ 	.short	0x0040
        /*0014*/ 	.byte	0x00, 0xf5, 0x21, 0x00


	//----- nvinfo : EIATTR_KPARAM_INFO
	.align		4
.L_919:
        /*0018*/ 	.byte	0x04, 0x17
        /*001a*/ 	.short	(.L_921 - .L_920)
.L_920:
        /*001c*/ 	.word	0x00000000
        /*0020*/ 	.short	0x0007
        /*0022*/ 	.short	0x0038
        /*0024*/ 	.byte	0x00, 0xf5, 0x21, 0x00


	//----- nvinfo : EIATTR_KPARAM_INFO
	.align		4
.L_921:
        /*0028*/ 	.byte	0x04, 0x17
        /*002a*/ 	.short	(.L_923 - .L_922)
.L_922:
        /*002c*/ 	.word	0x00000000
        /*0030*/ 	.short	0x0006
        /*0032*/ 	.short	0x0030
        /*0034*/ 	.byte	0x00, 0xf5, 0x21, 0x00


	//----- nvinfo : EIATTR_KPARAM_INFO
	.align		4
.L_923:
        /*0038*/ 	.byte	0x04, 0x17
        /*003a*/ 	.short	(.L_925 - .L_924)
.L_924:
        /*003c*/ 	.word	0x00000000
        /*0040*/ 	.short	0x0005
        /*0042*/ 	.short	0x0028
        /*0044*/ 	.byte	0x00, 0xf0, 0x21, 0x00


	//----- nvinfo : EIATTR_KPARAM_INFO
	.align		4
.L_925:
        /*0048*/ 	.byte	0x04, 0x17
        /*004a*/ 	.short	(.L_927 - .L_926)
.L_926:
        /*004c*/ 	.word	0x00000000
        /*0050*/ 	.short	0x0004
        /*0052*/ 	.short	0x0020
        /*0054*/ 	.byte	0x00, 0xf0, 0x11, 0x00


	//----- nvinfo : EIATTR_KPARAM_INFO
	.align		4
.L_927:
        /*0058*/ 	.byte	0x04, 0x17
        /*005a*/ 	.short	(.L_929 - .L_928)
.L_928:
        /*005c*/ 	.word	0x00000000
        /*0060*/ 	.short	0x0003
        /*0062*/ 	.short	0x0018
        /*0064*/ 	.byte	0x00, 0xf5, 0x21, 0x00


	//----- nvinfo : EIATTR_KPARAM_INFO
	.align		4
.L_929:
        /*0068*/ 	.byte	0x04, 0x17
        /*006a*/ 	.short	(.L_931 - .L_930)
.L_930:
        /*006c*/ 	.word	0x00000000
        /*0070*/ 	.short	0x0002
        /*0072*/ 	.short	0x0010
        /*0074*/ 	.byte	0x00, 0xf5, 0x21, 0x00


	//----- nvinfo : EIATTR_KPARAM_INFO
	.align		4
.L_931:
        /*0078*/ 	.byte	0x04, 0x17
        /*007a*/ 	.short	(.L_933 - .L_932)
.L_932:
        /*007c*/ 	.word	0x00000000
        /*0080*/ 	.short	0x0001
        /*0082*/ 	.short	0x0008
        /*0084*/ 	.byte	0x00, 0xf5, 0x21, 0x00


	//----- nvinfo : EIATTR_KPARAM_INFO
	.align		4
.L_933:
        /*0088*/ 	.byte	0x04, 0x17
        /*008a*/ 	.short	(.L_935 - .L_934)
.L_934:
        /*008c*/ 	.word	0x00000000
        /*0090*/ 	.short	0x0000
        /*0092*/ 	.short	0x0000
        /*0094*/ 	.byte	0x00, 0xf5, 0x21, 0x00


	//----- nvinfo : EIATTR_SPARSE_MMA_MASK
	.align		4
.L_935:
        /*0098*/ 	.byte	0x03, 0x50
        /*009a*/ 	.short	0x0000


	//----- nvinfo : EIATTR_MAXREG_COUNT
	.align		4
        /*009c*/ 	.byte	0x03, 0x1b
        /*009e*/ 	.short	0x0028


	//----- nvinfo : EIATTR_MERCURY_ISA_VERSION
	.align		4
        /*00a0*/ 	.byte	0x03, 0x5f
        /*00a2*/ 	.short	0x0101


	//----- nvinfo : EIATTR_VRC_CTA_INIT_COUNT
	.align		4
        /*00a4*/ 	.byte	0x02, 0x4a
	.zero		1
	.zero		1


	//----- nvinfo : EIATTR_EXIT_INSTR_OFFSETS
	.align		4
        /*00a8*/ 	.byte	0x04, 0x1c
        /*00aa*/ 	.short	(.L_937 - .L_936)


	//   ....[0]....
.L_936:
        /*00ac*/ 	.word	0x00000010


	//----- nvinfo : EIATTR_MAX_THREADS
	.align		4
.L_937:
        /*00b0*/ 	.byte	0x04, 0x05
        /*00b2*/ 	.short	(.L_939 - .L_938)
.L_938:
        /*00b4*/ 	.word	0x000001e0
        /*00b8*/ 	.word	0x00000001
        /*00bc*/ 	.word	0x00000001


	//----- nvinfo : EIATTR_CBANK_PARAM_SIZE
	.align		4
.L_939:
        /*00c0*/ 	.byte	0x03, 0x19
        /*00c2*/ 	.short	0x0048


	//----- nvinfo : EIATTR_PARAM_CBANK
	.align		4
        /*00c4*/ 	.byte	0x04, 0x0a
        /*00c6*/ 	.short	(.L_941 - .L_940)
	.align		4
.L_940:
        /*00c8*/ 	.word	index@(.nv.constant0._ZN13group_norm_v214gn_cuda_kernelI13__nv_bfloat16Li480ELi3ELi32ELi30ELi1024ELb0ELi8ELi960ELi960ELi4ELb1ELi2ELb0ELb0ENS_16CompileConditionILi1000EEEEEvPT_PKS4_S7_S7_flPfS8_Pj)
        /*00cc*/ 	.short	0x0380
        /*00ce*/ 	.short	0x0048


	//----- nvinfo : EIATTR_SW_WAR
	.align		4
.L_941:
        /*00d0*/ 	.byte	0x04, 0x36
        /*00d2*/ 	.short	(.L_943 - .L_942)
.L_942:
        /*00d4*/ 	.word	0x00000008
.L_943:


//--------------------- .nv.info._ZN13group_norm_v214gn_cuda_kernelI13__nv_bfloat16Li480ELi1ELi32ELi30ELi1024ELb0ELi16ELi960ELi960ELi4ELb1ELi2ELb0ELb0ENS_16CompileConditionILi1000EEEEEvPT_PKS4_S7_S7_flPfS8_Pj --------------------------
	.section	.nv.info._ZN13group_norm_v214gn_cuda_kernelI13__nv_bfloat16Li480ELi1ELi32ELi30ELi1024ELb0ELi16ELi960ELi960ELi4ELb1ELi2ELb0ELb0ENS_16CompileConditionILi1000EEEEEvPT_PKS4_S7_S7_flPfS8_Pj,"",@"SHT_CUDA_INFO"
	.sectionflags	@""
	.align	4


	//----- nvinfo : EIATTR_CUDA_API_VERSION
	.align		4
        /*0000*/ 	.byte	0x04, 0x37
        /*0002*/ 	.short	(.L_945 - .L_944)
.L_944:
        /*0004*/ 	.word	0x00000082


	//----- nvinfo : EIATTR_KPARAM_INFO
	.align		4
.L_945:
        /*0008*/ 	.byte	0x04, 0x17
        /*000a*/ 	.short	(.L_947 - .L_946)
.L_946:
        /*000c*/ 	.word	0x00000000
        /*0010*/ 	.short	0x0008
        /*0012*/ 	.short	0x0040
        /*0014*/ 	.byte	0x00, 0xf5, 0x21, 0x00


	//----- nvinfo : EIATTR_KPARAM_INFO
	.align		4
.L_947:
        /*0018*/ 	.byte	0x04, 0x17
        /*001a*/ 	.short	(.L_949 - .L_948)
.L_948:
        /*001c*/ 	.word	0x00000000
        /*0020*/ 	.short	0x0007
        /*0022*/ 	.short	0x0038
        /*0024*/ 	.byte	0x00, 0xf5, 0x21, 0x00


	//----- nvinfo : EIATTR_KPARAM_INFO
	.align		4
.L_949:
        /*0028*/ 	.byte	0x04, 0x17
        /*002a*/ 	.short	(.L_951 - .L_950)
.L_950:
        /*002c*/ 	.word	0x00000000
        /*0030*/ 	.short	0x0006
        /*0032*/ 	.short	0x0030
        /*0034*/ 	.byte	0x00, 0xf5, 0x21, 0x00


	//----- nvinfo : EIATTR_KPARAM_INFO
	.align		4
.L_951:
        /*0038*/ 	.byte	0x04, 0x17
        /*003a*/ 	.short	(.L_953 - .L_952)
.L_952:
        /*003c*/ 	.word	0x00000000
        /*0040*/ 	.short	0x0005
        /*0042*/ 	.short	0x0028
        /*0044*/ 	.byte	0x00, 0xf0, 0x21, 0x00


	//----- nvinfo : EIATTR_KPARAM_INFO
	.align		4
.L_953:
        /*0048*/ 	.byte	0x04, 0x17
        /*004a*/ 	.short	(.L_955 - .L_954)
.L_954:
        /*004c*/ 	.word	0x00000000
        /*0050*/ 	.short	0x0004
        /*0052*/ 	.short	0x0020
        /*0054*/ 	.byte	0x00, 0xf0, 0x11, 0x00


	//----- nvinfo : EIATTR_KPARAM_INFO
	.align		4
.L_955:
        /*0058*/ 	.byte	0x04, 0x17
        /*005a*/ 	.short	(.L_957 - .L_956)
.L_956:
        /*005c*/ 	.word	0x00000000
        /*0060*/ 	.short	0x0003
        /*0062*/ 	.short	0x0018
        /*0064*/ 	.byte	0x00, 0xf5, 0x21, 0x00


	//----- nvinfo : EIATTR_KPARAM_INFO
	.align		4
.L_957:
        /*0068*/ 	.byte	0x04, 0x17
        /*006a*/ 	.short	(.L_959 - .L_958)
.L_958:
        /*006c*/ 	.word	0x00000000
        /*0070*/ 	.short	0x0002
        /*0072*/ 	.short	0x0010
        /*0074*/ 	.byte	0x00, 0xf5, 0x21, 0x00


	//----- nvinfo : EIATTR_KPARAM_INFO
	.align		4
.L_959:
        /*0078*/ 	.byte	0x04, 0x17
        /*007a*/ 	.short	(.L_961 - .L_960)
.L_960:
        /*007c*/ 	.word	0x00000000
        /*0080*/ 	.short	0x0001
        /*0082*/ 	.short	0x0008
        /*0084*/ 	.byte	0x00, 0xf5, 0x21, 0x00


	//----- nvinfo : EIATTR_KPARAM_INFO
	.align		4
.L_961:
        /*0088*/ 	.byte	0x04, 0x17
        /*008a*/ 	.short	(.L_963 - .L_962)
.L_962:
        /*008c*/ 	.word	0x00000000
        /*0090*/ 	.short	0x0000
        /*0092*/ 	.short	0x0000
        /*0094*/ 	.byte	0x00, 0xf5, 0x21, 0x00


	//----- nvinfo : EIATTR_SPARSE_MMA_MASK
	.align		4
.L_963:
        /*0098*/ 	.byte	0x03, 0x50
        /*009a*/ 	.short	0x0000


	//----- nvinfo : EIATTR_MAXREG_COUNT
	.align		4
        /*009c*/ 	.byte	0x03, 0x1b
        /*009e*/ 	.short	0x0080


	//----- nvinfo : EIATTR_MERCURY_ISA_VERSION
	.align		4
        /*00a0*/ 	.byte	0x03, 0x5f
        /*00a2*/ 	.short	0x0101


	//----- nvinfo : EIATTR_VRC_CTA_INIT_COUNT
	.align		4
        /*00a4*/ 	.byte	0x02, 0x4a
	.zero		1
	.zero		1


	//----- nvinfo : EIATTR_EXIT_INSTR_OFFSETS
	.align		4
        /*00a8*/ 	.byte	0x04, 0x1c
        /*00aa*/ 	.short	(.L_965 - .L_964)


	//   ....[0]....
.L_964:
        /*00ac*/ 	.word	0x00000010


	//----- nvinfo : EIATTR_MAX_THREADS
	.align		4
.L_965:
        /*00b0*/ 	.byte	0x04, 0x05
        /*00b2*/ 	.short	(.L_967 - .L_966)
.L_966:
        /*00b4*/ 	.word	0x000001e0
        /*00b8*/ 	.word	0x00000001
        /*00bc*/ 	.word	0x00000001


	//----- nvinfo : EIATTR_CBANK_PARAM_SIZE
	.align		4
.L_967:
        /*00c0*/ 	.byte	0x03, 0x19
        /*00c2*/ 	.short	0x0048


	//----- nvinfo : EIATTR_PARAM_CBANK
	.align		4
        /*00c4*/ 	.byte	0x04, 0x0a
        /*00c6*/ 	.short	(.L_969 - .L_968)
	.align		4
.L_968:
        /*00c8*/ 	.word	index@(.nv.constant0._ZN13group_norm_v214gn_cuda_kernelI13__nv_bfloat16Li480ELi1ELi32ELi30ELi1024ELb0ELi16ELi960ELi960ELi4ELb1ELi2ELb0ELb0ENS_16CompileConditionILi1000EEEEEvPT_PKS4_S7_S7_flPfS8_Pj)
        /*00cc*/ 	.short	0x0380
        /*00ce*/ 	.short	0x0048


	//----- nvinfo : EIATTR_SW_WAR
	.align		4
.L_969:
        /*00d0*/ 	.byte	0x04, 0x36
        /*00d2*/ 	.short	(.L_971 - .L_970)
.L_970:
        /*00d4*/ 	.word	0x00000008
.L_971:


//--------------------- .nv.info._ZN13group_norm_v214gn_cuda_kernelI13__nv_bfloat16Li480ELi3ELi32ELi30ELi1024ELb0ELi16ELi960ELi960ELi4ELb1ELi5ELb0ELb0ENS_16CompileConditionILi1000EEEEEvPT_PKS4_S7_S7_flPfS8_Pj --------------------------
	.section	.nv.info._ZN13group_norm_v214gn_cuda_kernelI13__nv_bfloat16Li480ELi3ELi32ELi30ELi1024ELb0ELi16ELi960ELi960ELi4ELb1ELi5ELb0ELb0ENS_16CompileConditionILi1000EEEEEvPT_PKS4_S7_S7_flPfS8_Pj,"",@"SHT_CUDA_INFO"
	.sectionflags	@""
	.align	4


	//----- nvinfo : EIATTR_CUDA_API_VERSION
	.align		4
        /*0000*/ 	.byte	0x04, 0x37
        /*0002*/ 	.short	(.L_973 - .L_972)
.L_972:
        /*0004*/ 	.word	0x00000082


	//----- nvinfo : EIATTR_KPARAM_INFO
	.align		4
.L_973:
        /*0008*/ 	.byte	0x04, 0x17
        /*000a*/ 	.short	(.L_975 - .L_974)
.L_974:
        /*000c*/ 	.word	0x00000000
        /*0010*/ 	.short	0x0008
        /*0012*/ 	.short	0x0040
        /*0014*/ 	.byte	0x00, 0xf5, 0x21, 0x00


	//----- nvinfo : EIATTR_KPARAM_INFO
	.align		4
.L_975:
        /*0018*/ 	.byte	0x04, 0x17
        /*001a*/ 	.short	(.L_977 - .L_976)
.L_976:
        /*001c*/ 	.word	0x00000000
        /*0020*/ 	.short	0x0007
        /*0022*/ 	.short	0x0038
        /*0024*/ 	.byte	0x00, 0xf5, 0x21, 0x00


	//----- nvinfo : EIATTR_KPARAM_INFO
	.align		4
.L_977:
        /*0028*/ 	.byte	0x04, 0x17
        /*002a*/ 	.short	(.L_979 - .L_978)
.L_978:
        /*002c*/ 	.word	0x00000000
        /*0030*/ 	.short	0x0006
        /*0032*/ 	.short	0x0030
        /*0034*/ 	.byte	0x00, 0xf5, 0x21, 0x00


	//----- nvinfo : EIATTR_KPARAM_INFO
	.align		4
.L_979:
        /*0038*/ 	.byte	0x04, 0x17
        /*003a*/ 	.short	(.L_981 - .L_980)
.L_980:
        /*003c*/ 	.word	0x00000000
        /*0040*/ 	.short	0x0005
        /*0042*/ 	.short	0x0028
        /*0044*/ 	.byte	0x00, 0xf0, 0x21, 0x00


	//----- nvinfo : EIATTR_KPARAM_INFO
	.align		4
.L_981:
        /*0048*/ 	.byte	0x04, 0x17
        /*004a*/ 	.short	(.L_983 - .L_982)
.L_982:
        /*004c*/ 	.word	0x00000000
        /*0050*/ 	.short	0x0004
        /*0052*/ 	.short	0x0020
        /*0054*/ 	.byte	0x00, 0xf0, 0x11, 0x00


	//----- nvinfo : EIATTR_KPARAM_INFO
	.align		4
.L_983:
        /*0058*/ 	.byte	0x04, 0x17
        /*005a*/ 	.short	(.L_985 - .L_984)
.L_984:
        /*005c*/ 	.word	0x00000000
        /*0060*/ 	.short	0x0003
        /*0062*/ 	.short	0x0018
        /*0064*/ 	.byte	0x00, 0xf5, 0x21, 0x00


	//----- nvinfo : EIATTR_KPARAM_INFO
	.align		4
.L_985:
        /*0068*/ 	.byte	0x04, 0x17
        /*006a*/ 	.short	(.L_987 - .L_986)
.L_986:
        /*006c*/ 	.word	0x00000000
        /*0070*/ 	.short	0x0002
        /*0072*/ 	.short	0x0010
        /*0074*/ 	.byte	0x00, 0xf5, 0x21, 0x00


	//----- nvinfo : EIATTR_KPARAM_INFO
	.align		4
.L_987:
        /*0078*/ 	.byte	0x04, 0x17
        /*007a*/ 	.short	(.L_989 - .L_988)
.L_988:
        /*007c*/ 	.word	0x00000000
        /*0080*/ 	.short	0x0001
        /*0082*/ 	.short	0x0008
        /*0084*/ 	.byte	0x00, 0xf5, 0x21, 0x00


	//----- nvinfo : EIATTR_KPARAM_INFO
	.align		4
.L_989:
        /*0088*/ 	.byte	0x04, 0x17
        /*008a*/ 	.short	(.L_991 - .L_990)
.L_990:
        /*008c*/ 	.word	0x00000000
        /*0090*/ 	.short	0x0000
        /*0092*/ 	.short	0x0000
        /*0094*/ 	.byte	0x00, 0xf5, 0x21, 0x00


	//----- nvinfo : EIATTR_SPARSE_MMA_MASK
	.align		4
.L_991:
        /*0098*/ 	.byte	0x03, 0x50
        /*009a*/ 	.short	0x0000


	//----- nvinfo : EIATTR_MAXREG_COUNT
	.align		4
        /*009c*/ 	.byte	0x03, 0x1b
        /*009e*/ 	.short	0x0028


	//----- nvinfo : EIATTR_MERCURY_ISA_VERSION
	.align		4
        /*00a0*/ 	.byte	0x03, 0x5f
        /*00a2*/ 	.short	0x0101


	//----- nvinfo : EIATTR_VRC_CTA_INIT_COUNT
	.align		4
        /*00a4*/ 	.byte	0x02, 0x4a
	.zero		1
	.zero		1


	//----- nvinfo : EIATTR_EXIT_INSTR_OFFSETS
	.align		4
        /*00a8*/ 	.byte	0x04, 0x1c
        /*00aa*/ 	.short	(.L_993 - .L_992)


	//   ....[0]....
.L_992:
        /*00ac*/ 	.word	0x00000010


	//----- nvinfo : EIATTR_MAX_THREADS
	.align		4
.L_993:
        /*00b0*/ 	.byte	0x04, 0x05
        /*00b2*/ 	.short	(.L_995 - .L_994)
.L_994:
        /*00b4*/ 	.word	0x000001e0
        /*00b8*/ 	.word	0x00000001
        /*00bc*/ 	.word	0x00000001


	//----- nvinfo : EIATTR_CBANK_PARAM_SIZE
	.align		4
.L_995:
        /*00c0*/ 	.byte	0x03, 0x19
        /*00c2*/ 	.short	0x0048


	//----- nvinfo : EIATTR_PARAM_CBANK
	.align		4
        /*00c4*/ 	.byte	0x04, 0x0a
        /*00c6*/ 	.short	(.L_997 - .L_996)
	.align		4
.L_996:
        /*00c8*/ 	.word	index@(.nv.constant0._ZN13group_norm_v214gn_cuda_kernelI13__nv_bfloat16Li480ELi3ELi32ELi30ELi1024ELb0ELi16ELi960ELi960ELi4ELb1ELi5ELb0ELb0ENS_16CompileConditionILi1000EEEEEvPT_PKS4_S7_S7_flPfS8_Pj)
        /*00cc*/ 	.short	0x0380
        /*00ce*/ 	.short	0x0048


	//----- nvinfo : EIATTR_SW_WAR
	.align		4
.L_997:
        /*00d0*/ 	.byte	0x04, 0x36
        /*00d2*/ 	.short	(.L_999 - .L_998)
.L_998:
        /*00d4*/ 	.word	0x00000008
.L_999:


//--------------------- .nv.info._ZN13group_norm_v214gn_cuda_kernelI13__nv_bfloat16Li480ELi1ELi32ELi30ELi1024ELb0ELi32ELi960ELi960ELi4ELb1ELi4ELb0ELb0ENS_16CompileConditionILi1000EEEEEvPT_PKS4_S7_S7_flPfS8_Pj --------------------------
	.section	.nv.info._ZN13group_norm_v214gn_cuda_kernelI13__nv_bfloat16Li480ELi1ELi32ELi30ELi1024ELb0ELi32ELi960ELi960ELi4ELb1ELi4ELb0ELb0ENS_16CompileConditionILi1000EEEEEvPT_PKS4_S7_S7_flPfS8_Pj,"",@"SHT_CUDA_INFO"
	.sectionflags	@""
	.align	4


	//----- nvinfo : EIATTR_CUDA_API_VERSION
	.align		4
        /*0000*/ 	.byte	0x04, 0x37
        /*0002*/ 	.short	(.L_1001 - .L_1000)
.L_1000:
        /*0004*/ 	.word	0x00000082


	//----- nvinfo : EIATTR_KPARAM_INFO
	.align		4
.L_1001:
        /*0008*/ 	.byte	0x04, 0x17
        /*000a*/ 	.short	(.L_1003 - .L_1002)
.L_1002:
        /*000c*/ 	.word	0x00000000
        /*0010*/ 	.short	0x0008
        /*0012*/ 	.short	0x0040
        /*0014*/ 	.byte	0x00, 0xf5, 0x21, 0x00


	//----- nvinfo : EIATTR_KPARAM_INFO
	.align		4
.L_1003:
        /*0018*/ 	.byte	0x04, 0x17
        /*001a*/ 	.short	(.L_1005 - .L_1004)
.L_1004:
        /*001c*/ 	.word	0x00000000
        /*0020*/ 	.short	0x0007
        /*0022*/ 	.short	0x0038
        /*0024*/ 	.byte	0x00, 0xf5, 0x21, 0x00


	//----- nvinfo : EIATTR_KPARAM_INFO
	.align		4
.L_1005:
        /*0028*/ 	.byte	0x04, 0x17
        /*002a*/ 	.short	(.L_1007 - .L_1006)
.L_1006:
        /*002c*/ 	.word	0x00000000
        /*0030*/ 	.short	0x0006
        /*0032*/ 	.short	0x0030
        /*0034*/ 	.byte	0x00, 0xf5, 0x21, 0x00


	//----- nvinfo : EIATTR_KPARAM_INFO
	.align		4
.L_1007:
        /*0038*/ 	.byte	0x04, 0x17
        /*003a*/ 	.short	(.L_1009 - .L_1008)
.L_1008:
        /*003c*/ 	.word	0x00000000
        /*0040*/ 	.short	0x0005
        /*0042*/ 	.short	0x0028
        /*0044*/ 	.byte	0x00, 0xf0, 0x21, 0x00


	//----- nvinfo : EIATTR_KPARAM_INFO
	.align		4
.L_1009:
        /*0048*/ 	.byte	0x04, 0x17
        /*004a*/ 	.short	(.L_1011 - .L_1010)
.L_1010:
        /*004c*/ 	.word	0x00000000
        /*0050*/ 	.short	0x0004
        /*0052*/ 	.short	0x0020
        /*0054*/ 	.byte	0x00, 0xf0, 0x11, 0x00


	//----- nvinfo : EIATTR_KPARAM_INFO
	.align		4
.L_1011:
        /*0058*/ 	.byte	0x04, 0x17
        /*005a*/ 	.short	(.L_1013 - .L_1012)
.L_1012:
        /*005c*/ 	.word	0x00000000
        /*0060*/ 	.short	0x0003
        /*0062*/ 	.short	0x0018
        /*0064*/ 	.byte	0x00, 0xf5, 0x21, 0x00


	//----- nvinfo : EIATTR_KPARAM_INFO
	.align		4
.L_1013:
        /*0068*/ 	.byte	0x04, 0x17
        /*006a*/ 	.short	(.L_1015 - .L_1014)
.L_1014:
        /*006c*/ 	.word	0x00000000
        /*0070*/ 	.short	0x0002
        /*0072*/ 	.short	0x0010
        /*0074*/ 	.byte	0x00, 0xf5, 0x21, 0x00


	//----- nvinfo : EIATTR_KPARAM_INFO
	.align		4
.L_1015:
        /*0078*/ 	.byte	0x04, 0x17
        /*007a*/ 	.short	(.L_1017 - .L_1016)
.L_1016:
        /*007c*/ 	.word	0x00000000
        /*0080*/ 	.short	0x0001
        /*0082*/ 	.short	0x0008
        /*0084*/ 	.byte	0x00, 0xf5, 0x21, 0x00


	//----- nvinfo : EIATTR_KPARAM_INFO
	.align		4
.L_1017:
        /*0088*/ 	.byte	0x04, 0x17
        /*008a*/ 	.short	(.L_1019 - .L_1018)
.L_1018:
        /*008c*/ 	.word	0x00000000
        /*0090*/ 	.short	0x0000
        /*0092*/ 	.short	0x0000
        /*0094*/ 	.byte	0x00, 0xf5, 0x21, 0x00


	//----- nvinfo : EIATTR_SPARSE_MMA_MASK
	.align		4
.L_1019:
        /*0098*/ 	.byte	0x03, 0x50
        /*009a*/ 	.short	0x0000


	//----- nvinfo : EIATTR_MAXREG_COUNT
	.align		4
        /*009c*/ 	.byte	0x03, 0x1b
        /*009e*/ 	.short	0x0080


	//----- nvinfo : EIATTR_MERCURY_ISA_VERSION
	.align		4
        /*00a0*/ 	.byte	0x03, 0x5f
        /*00a2*/ 	.short	0x0101


	//----- nvinfo : EIATTR_VRC_CTA_INIT_COUNT
	.align		4
        /*00a4*/ 	.byte	0x02, 0x4a
	.zero		1
	.zero		1


	//----- nvinfo : EIATTR_EXIT_INSTR_OFFSETS
	.align		4
        /*00a8*/ 	.byte	0x04, 0x1c
        /*00aa*/ 	.short	(.L_1021 - .L_1020)


	//   ....[0]....
.L_1020:
        /*00ac*/ 	.word	0x00000010


	//----- nvinfo : EIATTR_MAX_THREADS
	.align		4
.L_1021:
        /*00b0*/ 	.byte	0x04, 0x05
        /*00b2*/ 	.short	(.L_1023 - .L_1022)
.L_1022:
        /*00b4*/ 	.word	0x000001e0
        /*00b8*/ 	.word	0x00000001
        /*00bc*/ 	.word	0x00000001


	//----- nvinfo : EIATTR_CBANK_PARAM_SIZE
	.align		4
.L_1023:
        /*00c0*/ 	.byte	0x03, 0x19
        /*00c2*/ 	.short	0x0048


	//----- nvinfo : EIATTR_PARAM_CBANK
	.align		4
        /*00c4*/ 	.byte	0x04, 0x0a
        /*00c6*/ 	.short	(.L_1025 - .L_1024)
	.align		4
.L_1024:
        /*00c8*/ 	.word	index@(.nv.constant0._ZN13group_norm_v214gn_cuda_kernelI13__nv_bfloat16Li480ELi1ELi32ELi30ELi1024ELb0ELi32ELi960ELi960ELi4ELb1ELi4ELb0ELb0ENS_16CompileConditionILi1000EEEEEvPT_PKS4_S7_S7_flPfS8_Pj)
        /*00cc*/ 	.short	0x0380
        /*00ce*/ 	.short	0x0048


	//----- nvinfo : EIATTR_SW_WAR
	.align		4
.L_1025:
        /*00d0*/ 	.byte	0x04, 0x36
        /*00d2*/ 	.short	(.L_1027 - .L_1026)
.L_1026:
        /*00d4*/ 	.word	0x00000008
.L_1027:


//--------------------- .nv.info._ZN13group_norm_v214gn_cuda_kernelI13__nv_bfloat16Li480ELi1ELi32ELi30ELi1024ELb0ELi64ELi960ELi960ELi4ELb1ELi9ELb0ELb0ENS_16CompileConditionILi1000EEEEEvPT_PKS4_S7_S7_flPfS8_Pj --------------------------
	.section	.nv.info._ZN13group_norm_v214gn_cuda_kernelI13__nv_bfloat16Li480ELi1ELi32ELi30ELi1024ELb0ELi64ELi960ELi960ELi4ELb1ELi9ELb0ELb0ENS_16CompileConditionILi1000EEEEEvPT_PKS4_S7_S7_flPfS8_Pj,"",@"SHT_CUDA_INFO"
	.sectionflags	@""
	.align	4


	//----- nvinfo : EIATTR_CUDA_API_VERSION
	.align		4
        /*0000*/ 	.byte	0x04, 0x37
        /*0002*/ 	.short	(.L_1029 - .L_1028)
.L_1028:
        /*0004*/ 	.word	0x00000082


	//----- nvinfo : EIATTR_KPARAM_INFO
	.align		4
.L_1029:
        /*0008*/ 	.byte	0x04, 0x17
        /*000a*/ 	.short	(.L_1031 - .L_1030)
.L_1030:
        /*000c*/ 	.word	0x00000000
        /*0010*/ 	.short	0x0008
        /*0012*/ 	.short	0x0040
        /*0014*/ 	.byte	0x00, 0xf5, 0x21, 0x00


	//----- nvinfo : EIATTR_KPARAM_INFO
	.align		4
.L_1031:
        /*0018*/ 	.byte	0x04, 0x17
        /*001a*/ 	.short	(.L_1033 - .L_1032)
.L_1032:
        /*001c*/ 	.word	0x00000000
        /*0020*/ 	.short	0x0007
        /*0022*/ 	.short	0x0038
        /*0024*/ 	.byte	0x00, 0xf5, 0x21, 0x00


	//----- nvinfo : EIATTR_KPARAM_INFO
	.align		4
.L_1033:
        /*0028*/ 	.byte	0x04, 0x17
        /*002a*/ 	.short	(.L_1035 - .L_1034)
.L_1034:
        /*002c*/ 	.word	0x00000000
        /*0030*/ 	.short	0x0006
        /*0032*/ 	.short	0x0030
        /*0034*/ 	.byte	0x00, 0xf5, 0x21, 0x00


	//----- nvinfo : EIATTR_KPARAM_INFO
	.align		4
.L_1035:
        /*0038*/ 	.byte	0x04, 0x17
        /*003a*/ 	.short	(.L_1037 - .L_1036)
.L_1036:
        /*003c*/ 	.word	0x00000000
        /*0040*/ 	.short	0x0005
        /*0042*/ 	.short	0x0028
        /*0044*/ 	.byte	0x00, 0xf0, 0x21, 0x00


	//----- nvinfo : EIATTR_KPARAM_INFO
	.align		4
.L_1037:
        /*0048*/ 	.byte	0x04, 0x17
        /*004a*/ 	.short	(.L_1039 - .L_1038)
.L_1038:
        /*004c*/ 	.word	0x00000000
        /*0050*/ 	.short	0x0004
        /*0052*/ 	.short	0x0020
        /*0054*/ 	.byte	0x00, 0xf0, 0x11, 0x00


	//----- nvinfo : EIATTR_KPARAM_INFO
	.align		4
.L_1039:
        /*0058*/ 	.byte	0x04, 0x17
        /*005a*/ 	.short	(.L_1041 - .L_1040)
.L_1040:
        /*005c*/ 	.word	0x00000000
        /*0060*/ 	.short	0x0003
        /*0062*/ 	.short	0x0018
        /*0064*/ 	.byte	0x00, 0xf5, 0x21, 0x00


	//----- nvinfo : EIATTR_KPARAM_INFO
	.align		4
.L_1041:
        /*0068*/ 	.byte	0x04, 0x17
        /*006a*/ 	.short	(.L_1043 - .L_1042)
.L_1042:
        /*006c*/ 	.word	0x00000000
        /*0070*/ 	.short	0x0002
        /*0072*/ 	.short	0x0010
        /*0074*/ 	.byte	0x00, 0xf5, 0x21, 0x00


	//----- nvinfo : EIATTR_KPARAM_INFO
	.align		4
.L_1043:
        /*0078*/ 	.byte	0x04, 0x17
        /*007a*/ 	.short	(.L_1045 - .L_1044)
.L_1044:
        /*007c*/ 	.word	0x00000000
        /*0080*/ 	.short	0x0001
        /*0082*/ 	.short	0x0008
        /*0084*/ 	.byte	0x00, 0xf5, 0x21, 0x00


	//----- nvinfo : EIATTR_KPARAM_INFO
	.align		4
.L_1045:
        /*0088*/ 	.byte	0x04, 0x17
        /*008a*/ 	.short	(.L_1047 - .L_1046)
.L_1046:
        /*008c*/ 	.word	0x00000000
        /*0090*/ 	.short	0x0000
        /*0092*/ 	.short	0x0000
        /*0094*/ 	.byte	0x00, 0xf5, 0x21, 0x00


	//----- nvinfo : EIATTR_SPARSE_MMA_MASK
	.align		4
.L_1047:
        /*0098*/ 	.byte	0x03, 0x50
        /*009a*/ 	.short	0x0000


	//----- nvinfo : EIATTR_MAXREG_COUNT
	.align		4
        /*009c*/ 	.byte	0x03, 0x1b
        /*009e*/ 	.short	0x0080


	//----- nvinfo : EIATTR_MERCURY_ISA_VERSION
	.align		4
        /*00a0*/ 	.byte	0x03, 0x5f
        /*00a2*/ 	.short	0x0101


	//----- nvinfo : EIATTR_VRC_CTA_INIT_COUNT
	.align		4
        /*00a4*/ 	.byte	0x02, 0x4a
	.zero		1
	.zero		1


	//----- nvinfo : EIATTR_EXIT_INSTR_OFFSETS
	.align		4
        /*00a8*/ 	.byte	0x04, 0x1c
        /*00aa*/ 	.short	(.L_1049 - .L_1048)


	//   ....[0]....
.L_1048:
        /*00ac*/ 	.word	0x00000010


	//----- nvinfo : EIATTR_MAX_THREADS
	.align		4
.L_1049:
        /*00b0*/ 	.byte	0x04, 0x05
        /*00b2*/ 	.short	(.L_1051 - .L_1050)
.L_1050:
        /*00b4*/ 	.word	0x000001e0
        /*00b8*/ 	.word	0x00000001
        /*00bc*/ 	.word	0x00000001


	//----- nvinfo : EIATTR_CBANK_PARAM_SIZE
	.align		4
.L_1051:
        /*00c0*/ 	.byte	0x03, 0x19
        /*00c2*/ 	.short	0x0048


	//----- nvinfo : EIATTR_PARAM_CBANK
	.align		4
        /*00c4*/ 	.byte	0x04, 0x0a
        /*00c6*/ 	.short	(.L_1053 - .L_1052)
	.align		4
.L_1052:
        /*00c8*/ 	.word	index@(.nv.constant0._ZN13group_norm_v214gn_cuda_kernelI13__nv_bfloat16Li480ELi1ELi32ELi30ELi1024ELb0ELi64ELi960ELi960ELi4ELb1ELi9ELb0ELb0ENS_16CompileConditionILi1000EEEEEvPT_PKS4_S7_S7_flPfS8_Pj)
        /*00cc*/ 	.short	0x0380
        /*00ce*/ 	.short	0x0048


	//----- nvinfo : EIATTR_SW_WAR
	.align		4
.L_1053:
        /*00d0*/ 	.byte	0x04, 0x36
        /*00d2*/ 	.short	(.L_1055 - .L_1054)
.L_1054:
        /*00d4*/ 	.word	0x00000008
.L_1055:


//--------------------- .nv.info._ZN13group_norm_v214gn_cuda_kernelI13__nv_bfloat16Li480ELi2ELi32ELi30ELi1024ELb0ELi32ELi960ELi960ELi4ELb1ELi7ELb0ELb0ENS_16CompileConditionILi1000EEEEEvPT_PKS4_S7_S7_flPfS8_Pj --------------------------
	.section	.nv.info._ZN13group_norm_v214gn_cuda_kernelI13__nv_bfloat16Li480ELi2ELi32ELi30ELi1024ELb0ELi32ELi960ELi960ELi4ELb1ELi7ELb0ELb0ENS_16CompileConditionILi1000EEEEEvPT_PKS4_S7_S7_flPfS8_Pj,"",@"SHT_CUDA_INFO"
	.sectionflags	@""
	.align	4


	//----- nvinfo : EIATTR_CUDA_API_VERSION
	.align		4
        /*0000*/ 	.byte	0x04, 0x37
        /*0002*/ 	.short	(.L_1057 - .L_1056)
.L_1056:
        /*0004*/ 	.word	0x00000082


	//----- nvinfo : EIATTR_KPARAM_INFO
	.align		4
.L_1057:
        /*0008*/ 	.byte	0x04, 0x17
        /*000a*/ 	.short	(.L_1059 - .L_1058)
.L_1058:
        /*000c*/ 	.word	0x00000000
        /*0010*/ 	.short	0x0008
        /*0012*/ 	.short	0x0040
        /*0014*/ 	.byte	0x00, 0xf5, 0x21, 0x00


	//----- nvinfo : EIATTR_KPARAM_INFO
	.align		4
.L_1059:
        /*0018*/ 	.byte	0x04, 0x17
        /*001a*/ 	.short	(.L_1061 - .L_1060)
.L_1060:
        /*001c*/ 	.word	0x00000000
        /*0020*/ 	.short	0x0007
        /*0022*/ 	.short	0x0038
        /*0024*/ 	.byte	0x00, 0xf5, 0x21, 0x00


	//----- nvinfo : EIATTR_KPARAM_INFO
	.align		4
.L_1061:
        /*0028*/ 	.byte	0x04, 0x17
        /*002a*/ 	.short	(.L_1063 - .L_1062)
.L_1062:
        /*002c*/ 	.word	0x00000000
        /*0030*/ 	.short	0x0006
        /*0032*/ 	.short	0x0030
        /*0034*/ 	.byte	0x00, 0xf5, 0x21, 0x00


	//----- nvinfo : EIATTR_KPARAM_INFO
	.align		4
.L_1063:
        /*0038*/ 	.byte	0x04, 0x17
        /*003a*/ 	.short	(.L_1065 - .L_1064)
.L_1064:
        /*003c*/ 	.word	0x00000000
        /*0040*/ 	.short	0x0005
        /*0042*/ 	.short	0x0028
        /*0044*/ 	.byte	0x00, 0xf0, 0x21, 0x00


	//----- nvinfo : EIATTR_KPARAM_INFO
	.align		4
.L_1065:
        /*0048*/ 	.byte	0x04, 0x17
        /*004a*/ 	.short	(.L_1067 - .L_1066)
.L_1066:
        /*004c*/ 	.word	0x00000000
        /*0050*/ 	.short	0x0004
        /*0052*/ 	.short	0x0020
        /*0054*/ 	.byte	0x00, 0xf0, 0x11, 0x00


	//----- nvinfo : EIATTR_KPARAM_INFO
	.align		4
.L_1067:
        /*0058*/ 	.byte	0x04, 0x17
        /*005a*/ 	.short	(.L_1069 - .L_1068)
.L_1068:
        /*005c*/ 	.word	0x00000000
        /*0060*/ 	.short	0x0003
        /*0062*/ 	.short	0x0018
        /*0064*/ 	.byte	0x00, 0xf5, 0x21, 0x00


	//----- nvinfo : EIATTR_KPARAM_INFO
	.align		4
.L_1069:
        /*0068*/ 	.byte	0x04, 0x17
        /*006a*/ 	.short	(.L_1071 - .L_1070)
.L_1070:
        /*006c*/ 	.word	0x00000000
        /*0070*/ 	.short	0x0002
        /*0072*/ 	.short	0x0010
        /*0074*/ 	.byte	0x00, 0xf5, 0x21, 0x00


	//----- nvinfo : EIATTR_KPARAM_INFO
	.align		4
.L_1071:
        /*0078*/ 	.byte	0x04, 0x17
        /*007a*/ 	.short	(.L_1073 - .L_1072)
.L_1072:
        /*007c*/ 	.word	0x00000000
        /*0080*/ 	.short	0x0001
        /*0082*/ 	.short	0x0008
        /*0084*/ 	.byte	0x00, 0xf5, 0x21, 0x00


	//----- nvinfo : EIATTR_KPARAM_INFO
	.align		4
.L_1073:
        /*0088*/ 	.byte	0x04, 0x17
        /*008a*/ 	.short	(.L_1075 - .L_1074)
.L_1074:
        /*008c*/ 	.word	0x00000000
        /*0090*/ 	.short	0x0000
        /*0092*/ 	.short	0x0000
        /*0094*/ 	.byte	0x00, 0xf5, 0x21, 0x00


	//----- nvinfo : EIATTR_SPARSE_MMA_MASK
	.align		4
.L_1075:
        /*0098*/ 	.byte	0x03, 0x50
        /*009a*/ 	.short	0x0000


	//----- nvinfo : EIATTR_MAXREG_COUNT
	.align		4
        /*009c*/ 	.byte	0x03, 0x1b
        /*009e*/ 	.short	0x0040


	//----- nvinfo : EIATTR_MERCURY_ISA_VERSION
	.align		4
        /*00a0*/ 	.byte	0x03, 0x5f
        /*00a2*/ 	.short	0x0101


	//----- nvinfo : EIATTR_VRC_CTA_INIT_COUNT
	.align		4
        /*00a4*/ 	.byte	0x02, 0x4a
	.zero		1
	.zero		1


	//----- nvinfo : EIATTR_EXIT_INSTR_OFFSETS
	.align		4
        /*00a8*/ 	.byte	0x04, 0x1c
        /*00aa*/ 	.short	(.L_1077 - .L_1076)


	//   ....[0]....
.L_1076:
        /*00ac*/ 	.word	0x00000010


	//----- nvinfo : EIATTR_MAX_THREADS
	.align		4
.L_1077:
        /*00b0*/ 	.byte	0x04, 0x05
        /*00b2*/ 	.short	(.L_1079 - .L_1078)
.L_1078:
        /*00b4*/ 	.word	0x000001e0
        /*00b8*/ 	.word	0x00000001
        /*00bc*/ 	.word	0x00000001


	//----- nvinfo : EIATTR_CBANK_PARAM_SIZE
	.align		4
.L_1079:
        /*00c0*/ 	.byte	0x03, 0x19
        /*00c2*/ 	.short	0x0048


	//----- nvinfo : EIATTR_PARAM_CBANK
	.align		4
        /*00c4*/ 	.byte	0x04, 0x0a
        /*00c6*/ 	.short	(.L_1081 - .L_1080)
	.align		4
.L_1080:
        /*00c8*/ 	.word	index@(.nv.constant0._ZN13group_norm_v214gn_cuda_kernelI13__nv_bfloat16Li480ELi2ELi32ELi30ELi1024ELb0ELi32ELi960ELi960ELi4ELb1ELi7ELb0ELb0ENS_16CompileConditionILi1000EEEEEvPT_PKS4_S7_S7_flPfS8_Pj)
        /*00cc*/ 	.short	0x0380
        /*00ce*/ 	.short	0x0048


	//----- nvinfo : EIATTR_SW_WAR
	.align		4
.L_1081:
        /*00d0*/ 	.byte	0x04, 0x36
        /*00d2*/ 	.short	(.L_1083 - .L_1082)
.L_1082:
        /*00d4*/ 	.word	0x00000008
.L_1083:


//--------------------- .nv.info._ZN13group_norm_v214gn_cuda_kernelI13__nv_bfloat16Li480ELi2ELi32ELi30ELi1024ELb0ELi32ELi960ELi960ELi4ELb1ELi9ELb0ELb0ENS_16CompileConditionILi1000EEEEEvPT_PKS4_S7_S7_flPfS8_Pj --------------------------
	.section	.nv.info._ZN13group_norm_v214gn_cuda_kernelI13__nv_bfloat16Li480ELi2ELi32ELi30ELi1024ELb0ELi32ELi960ELi960ELi4ELb1ELi9ELb0ELb0ENS_16CompileConditionILi1000EEEEEvPT_PKS4_S7_S7_flPfS8_Pj,"",@"SHT_CUDA_INFO"
	.sectionflags	@""
	.align	4


	//----- nvinfo : EIATTR_CUDA_API_VERSION
	.align		4
        /*0000*/ 	.byte	0x04, 0x37
        /*0002*/ 	.short	(.L_1085 - .L_1084)
.L_1084:
        /*0004*/ 	.word	0x00000082


	//----- nvinfo : EIATTR_KPARAM_INFO
	.align		4
.L_1085:
        /*0008*/ 	.byte	0x04, 0x17
        /*000a*/ 	.short	(.L_1087 - .L_1086)
.L_1086:
        /*000c*/ 	.word	0x00000000
        /*0010*/ 	.short	0x0008
        /*0012*/ 	.short	0x0040
        /*0014*/ 	.byte	0x00, 0xf5, 0x21, 0x00


	//----- nvinfo : EIATTR_KPARAM_INFO
	.align		4
.L_1087:
        /*0018*/ 	.byte	0x04, 0x17
        /*001a*/ 	.short	(.L_1089 - .L_1088)
.L_1088:
        /*001c*/ 	.word	0x00000000
        /*0020*/ 	.short	0x0007
        /*0022*/ 	.short	0x0038
        /*0024*/ 	.byte	0x00, 0xf5, 0x21, 0x00


	//----- nvinfo : EIATTR_KPARAM_INFO
	.align		4
.L_1089:
        /*0028*/ 	.byte	0x04, 0x17
        /*002a*/ 	.short	(.L_1091 - .L_1090)
.L_1090:
        /*002c*/ 	.word	0x00000000
        /*0030*/ 	.short	0x0006
        /*0032*/ 	.short	0x0030
        /*0034*/ 	.byte	0x00, 0xf5, 0x21, 0x00


	//----- nvinfo : EIATTR_KPARAM_INFO
	.align		4
.L_1091:
        /*0038*/ 	.byte	0x04, 0x17
        /*003a*/ 	.short	(.L_1093 - .L_1092)
.L_1092:
        /*003c*/ 	.word	0x00000000
        /*0040*/ 	.short	0x0005
        /*0042*/ 	.short	0x0028
        /*0044*/ 	.byte	0x00, 0xf0, 0x21, 0x00


	//----- nvinfo : EIATTR_KPARAM_INFO
	.align		4
.L_1093:
        /*0048*/ 	.byte	0x04, 0x17
        /*004a*/ 	.short	(.L_1095 - .L_1094)
.L_1094:
        /*004c*/ 	.word	0x00000000
        /*0050*/ 	.short	0x0004
        /*0052*/ 	.short	0x0020
        /*0054*/ 	.byte	0x00, 0xf0, 0x11, 0x00


	//----- nvinfo : EIATTR_KPARAM_INFO
	.align		4
.L_1095:
        /*0058*/ 	.byte	0x04, 0x17
        /*005a*/ 	.short	(.L_1097 - .L_1096)
.L_1096:
        /*005c*/ 	.word	0x00000000
        /*0060*/ 	.short	0x0003
        /*0062*/ 	.short	0x0018
        /*0064*/ 	.byte	0x00, 0xf5, 0x21, 0x00


	//----- nvinfo : EIATTR_KPARAM_INFO
	.align		4
.L_1097:
        /*0068*/ 	.byte	0x04, 0x17
        /*006a*/ 	.short	(.L_1099 - .L_1098)
.L_1098:
        /*006c*/ 	.word	0x00000000
        /*0070*/ 	.short	0x0002
        /*0072*/ 	.short	0x0010
        /*0074*/ 	.byte	0x00, 0xf5, 0x21, 0x00


	//----- nvinfo : EIATTR_KPARAM_INFO
	.align		4
.L_1099:
        /*0078*/ 	.byte	0x04, 0x17
        /*007a*/ 	.short	(.L_1101 - .L_1100)
.L_1100:
        /*007c*/ 	.word	0x00000000
        /*0080*/ 	.short	0x0001
        /*0082*/ 	.short	0x0008
        /*0084*/ 	.byte	0x00, 0xf5, 0x21, 0x00


	//----- nvinfo : EIATTR_KPARAM_INFO
	.align		4
.L_1101:
        /*0088*/ 	.byte	0x04, 0x17
        /*008a*/ 	.short	(.L_1103 - .L_1102)
.L_1102:
        /*008c*/ 	.word	0x00000000
        /*0090*/ 	.short	0x0000
        /*0092*/ 	.short	0x0000
        /*0094*/ 	.byte	0x00, 0xf5, 0x21, 0x00


	//----- nvinfo : EIATTR_SPARSE_MMA_MASK
	.align		4
.L_1103:
        /*0098*/ 	.byte	0x03, 0x50
        /*009a*/ 	.short	0x0000


	//----- nvinfo : EIATTR_MAXREG_COUNT
	.align		4
        /*009c*/ 	.byte	0x03, 0x1b
        /*009e*/ 	.short	0x0040


	//----- nvinfo : EIATTR_MERCURY_ISA_VERSION
	.align		4
        /*00a0*/ 	.byte	0x03, 0x5f
        /*00a2*/ 	.short	0x0101


	//----- nvinfo : EIATTR_VRC_CTA_INIT_COUNT
	.align		4
        /*00a4*/ 	.byte	0x02, 0x4a
	.zero		1
	.zero		1


	//----- nvinfo : EIATTR_EXIT_INSTR_OFFSETS
	.align		4
        /*00a8*/ 	.byte	0x04, 0x1c
        /*00aa*/ 	.short	(.L_1105 - .L_1104)


	//   ....[0]....
.L_1104:
        /*00ac*/ 	.word	0x00000010


	//----- nvinfo : EIATTR_MAX_THREADS
	.align		4
.L_1105:
        /*00b0*/ 	.byte	0x04, 0x05
        /*00b2*/ 	.short	(.L_1107 - .L_1106)
.L_1106:
        /*00b4*/ 	.word	0x000001e0
        /*00b8*/ 	.word	0x00000001
        /*00bc*/ 	.word	0x00000001


	//----- nvinfo : EIATTR_CBANK_PARAM_SIZE
	.align		4
.L_1107:
        /*00c0*/ 	.byte	0x03, 0x19
        /*00c2*/ 	.short	0x0048


	//----- nvinfo : EIATTR_PARAM_CBANK
	.align		4
        /*00c4*/ 	.byte	0x04, 0x0a
        /*00c6*/ 	.short	(.L_1109 - .L_1108)
	.align		4
.L_1108:
        /*00c8*/ 	.word	index@(.nv.constant0._ZN13group_norm_v214gn_cuda_kernelI13__nv_bfloat16Li480ELi2ELi32ELi30ELi1024ELb0ELi32ELi960ELi960ELi4ELb1ELi9ELb0ELb0ENS_16CompileConditionILi1000EEEEEvPT_PKS4_S7_S7_flPfS8_Pj)
        /*00cc*/ 	.short	0x0380
        /*00ce*/ 	.short	0x0048


	//----- nvinfo : EIATTR_SW_WAR
	.align		4
.L_1109:
        /*00d0*/ 	.byte	0x04, 0x36
        /*00d2*/ 	.short	(.L_1111 - .L_1110)
.L_1110:
        /*00d4*/ 	.word	0x00000008
.L_1111:


//--------------------- .nv.info._ZN13group_norm_v214gn_cuda_kernelI13__nv_bfloat16Li480ELi3ELi16ELi60ELi1024ELb1ELi4ELi960ELi960ELi4ELb1ELi1ELb0ELb0ENS_16CompileConditionILi1000EEEEEvPT_PKS4_S7_S7_flPfS8_Pj --------------------------
	.section	.nv.info._ZN13group_norm_v214gn_cuda_kernelI13__nv_bfloat16Li480ELi3ELi16ELi60ELi1024ELb1ELi4ELi960ELi960ELi4ELb1ELi1ELb0ELb0ENS_16CompileConditionILi1000EEEEEvPT_PKS4_S7_S7_flPfS8_Pj,"",@"SHT_CUDA_INFO"
	.sectionflags	@""
	.align	4


	//----- nvinfo : EIATTR_CUDA_API_VERSION
	.align		4
        /*0000*/ 	.byte	0x04, 0x37
        /*0002*/ 	.short	(.L_1113 - .L_1112)
.L_1112:
        /*0004*/ 	.word	0x00000082


	//----- nvinfo : EIATTR_KPARAM_INFO
	.align		4
.L_1113:
        /*0008*/ 	.byte	0x04, 0x17
        /*000a*/ 	.short	(.L_1115 - .L_1114)
.L_1114:
        /*000c*/ 	.word	0x00000000
        /*0010*/ 	.short	0x0008
        /*0012*/ 	.short	0x0040
        /*0014*/ 	.byte	0x00, 0xf5, 0x21, 0x00


	//----- nvinfo : EIATTR_KPARAM_INFO
	.align		4
.L_1115:
        /*0018*/ 	.byte	0x04, 0x17
        /*001a*/ 	.short	(.L_1117 - .L_1116)
.L_1116:
        /*001c*/ 	.word	0x00000000
        /*0020*/ 	.short	0x0007
        /*0022*/ 	.short	0x0038
        /*0024*/ 	.byte	0x00, 0xf5, 0x21, 0x00


	//----- nvinfo : EIATTR_KPARAM_INFO
	.align		4
.L_1117:
        /*0028*/ 	.byte	0x04, 0x17
        /*002a*/ 	.short	(.L_1119 - .L_1118)
.L_1118:
        /*002c*/ 	.word	0x00000000
        /*0030*/ 	.short	0x0006
        /*0032*/ 	.short	0x0030
        /*0034*/ 	.byte	0x00, 0xf5, 0x21, 0x00


	//----- nvinfo : EIATTR_KPARAM_INFO
	.align		4
.L_1119:
        /*0038*/ 	.byte	0x04, 0x17
        /*003a*/ 	.short	(.L_1121 - .L_1120)
.L_1120:
        /*003c*/ 	.word	0x00000000
        /*0040*/ 	.short	0x0005
        /*0042*/ 	.short	0x0028
        /*0044*/ 	.byte	0x00, 0xf0, 0x21, 0x00


	//----- nvinfo : EIATTR_KPARAM_INFO
	.align		4
.L_1121:
        /*0048*/ 	.byte	0x04, 0x17
        /*004a*/ 	.short	(.L_1123 - .L_1122)
.L_1122:
        /*004c*/ 	.word	0x00000000
        /*0050*/ 	.short	0x0004
        /*0052*/ 	.short	0x0020
        /*0054*/ 	.byte	0x00, 0xf0, 0x11, 0x00


	//----- nvinfo : EIATTR_KPARAM_INFO
	.align		4
.L_1123:
        /*0058*/ 	.byte	0x04, 0x17
        /*005a*/ 	.short	(.L_1125 - .L_1124)
.L_1124:
        /*005c*/ 	.word	0x00000000
        /*0060*/ 	.short	0x0003
        /*0062*/ 	.short	0x0018
        /*0064*/ 	.byte	0x00, 0xf5, 0x21, 0x00


	//----- nvinfo : EIATTR_KPARAM_INFO
	.align		4
.L_1125:
        /*0068*/ 	.byte	0x04, 0x17
        /*006a*/ 	.short	(.L_1127 - .L_1126)
.L_1126:
        /*006c*/ 	.word	0x00000000
        /*0070*/ 	.short	0x0002
        /*0072*/ 	.short	0x0010
        /*0074*/ 	.byte	0x00, 0xf5, 0x21, 0x00


	//----- nvinfo : EIATTR_KPARAM_INFO
	.align		4
.L_1127:
        /*0078*/ 	.byte	0x04, 0x17
        /*007a*/ 	.short	(.L_1129 - .L_1128)
.L_1128:
        /*007c*/ 	.word	0x00000000
        /*0080*/ 	.short	0x0001
        /*0082*/ 	.short	0x0008
        /*0084*/ 	.byte	0x00, 0xf5, 0x21, 0x00


	//----- nvinfo : EIATTR_KPARAM_INFO
	.align		4
.L_1129:
        /*0088*/ 	.byte	0x04, 0x17
        /*008a*/ 	.short	(.L_1131 - .L_1130)
.L_1130:
        /*008c*/ 	.word	0x00000000
        /*0090*/ 	.short	0x0000
        /*0092*/ 	.short	0x0000
        /*0094*/ 	.byte	0x00, 0xf5, 0x21, 0x00


	//----- nvinfo : EIATTR_SPARSE_MMA_MASK
	.align		4
.L_1131:
        /*0098*/ 	.byte	0x03, 0x50
        /*009a*/ 	.short	0x0000


	//----- nvinfo : EIATTR_MAXREG_COUNT
	.align		4
        /*009c*/ 	.byte	0x03, 0x1b
        /*009e*/ 	.short	0x0028


	//----- nvinfo : EIATTR_MERCURY_ISA_VERSION
	.align		4
        /*00a0*/ 	.byte	0x03, 0x5f
        /*00a2*/ 	.short	0x0101


	//----- nvinfo : EIATTR_VRC_CTA_INIT_COUNT
	.align		4
        /*00a4*/ 	.byte	0x02, 0x4a
	.zero		1
	.zero		1


	//----- nvinfo : EIATTR_EXIT_INSTR_OFFSETS
	.align		4
        /*00a8*/ 	.byte	0x04, 0x1c
        /*00aa*/ 	.short	(.L_1133 - .L_1132)


	//   ....[0]....
.L_1132:
        /*00ac*/ 	.word	0x00000010


	//----- nvinfo : EIATTR_MAX_THREADS
	.align		4
.L_1133:
        /*00b0*/ 	.byte	0x04, 0x05
        /*00b2*/ 	.short	(.L_1135 - .L_1134)
.L_1134:
        /*00b4*/ 	.word	0x000001e0
        /*00b8*/ 	.word	0x00000001
        /*00bc*/ 	.word	0x00000001


	//----- nvinfo : EIATTR_CBANK_PARAM_SIZE
	.align		4
.L_1135:
        /*00c0*/ 	.byte	0x03, 0x19
        /*00c2*/ 	.short	0x0048


	//----- nvinfo : EIATTR_PARAM_CBANK
	.align		4
        /*00c4*/ 	.byte	0x04, 0x0a
        /*00c6*/ 	.short	(.L_1137 - .L_1136)
	.align		4
.L_1136:
        /*00c8*/ 	.word	index@(.nv.constant0._ZN13group_norm_v214gn_cuda_kernelI13__nv_bfloat16Li480ELi3ELi16ELi60ELi1024ELb1ELi4ELi960ELi960ELi4ELb1ELi1ELb0ELb0ENS_16CompileConditionILi1000EEEEEvPT_PKS4_S7_S7_flPfS8_Pj)
        /*00cc*/ 	.short	0x0380
        /*00ce*/ 	.short	0x0048


	//----- nvinfo : EIATTR_SW_WAR
	.align		4
.L_1137:
        /*00d0*/ 	.byte	0x04, 0x36
        /*00d2*/ 	.short	(.L_1139 - .L_1138)
.L_1138:
        /*00d4*/ 	.word	0x00000008
.L_1139:


//--------------------- .nv.info._ZN13group_norm_v214gn_cuda_kernelI13__nv_bfloat16Li480ELi1ELi16ELi60ELi1024ELb1ELi8ELi960ELi960ELi4ELb1ELi1ELb0ELb0ENS_16CompileConditionILi1000EEEEEvPT_PKS4_S7_S7_flPfS8_Pj --------------------------
	.section	.nv.info._ZN13group_norm_v214gn_cuda_kernelI13__nv_bfloat16Li480ELi1ELi16ELi60ELi1024ELb1ELi8ELi960ELi960ELi4ELb1ELi1ELb0ELb0ENS_16CompileConditionILi1000EEEEEvPT_PKS4_S7_S7_flPfS8_Pj,"",@"SHT_CUDA_INFO"
	.sectionflags	@""
	.align	4


	//----- nvinfo : EIATTR_CUDA_API_VERSION
	.align		4
        /*0000*/ 	.byte	0x04, 0x37
        /*0002*/ 	.short	(.L_1141 - .L_1140)
.L_1140:
        /*0004*/ 	.word	0x00000082


	//----- nvinfo : EIATTR_KPARAM_INFO
	.align		4
.L_1141:
        /*0008*/ 	.byte	0x04, 0x17
        /*000a*/ 	.short	(.L_1143 - .L_1142)
.L_1142:
        /*000c*/ 	.word	0x00000000
        /*0010*/ 	.short	0x0008
        /*0012*/ 	.short	0x0040
        /*0014*/ 	.byte	0x00, 0xf5, 0x21, 0x00


	//----- nvinfo : EIATTR_KPARAM_INFO
	.align		4
.L_1143:
        /*0018*/ 	.byte	0x04, 0x17
        /*001a*/ 	.short	(.L_1145 - .L_1144)
.L_1144:
        /*001c*/ 	.word	0x00000000
        /*0020*/ 	.short	0x0007
        /*0022*/ 	.short	0x0038
        /*0024*/ 	.byte	0x00, 0xf5, 0x21, 0x00


	//----- nvinfo : EIATTR_KPARAM_INFO
	.align		4
.L_1145:
        /*0028*/ 	.byte	0x04, 0x17
        /*002a*/ 	.short	(.L_1147 - .L_1146)
.L_1146:
        /*002c*/ 	.word	0x00000000
        /*0030*/ 	.short	0x0006
        /*0032*/ 	.short	0x0030
        /*0034*/ 	.byte	0x00, 0xf5, 0x21, 0x00


	//----- nvinfo : EIATTR_KPARAM_INFO
	.align		4
.L_1147:
        /*0038*/ 	.byte	0x04, 0x17
        /*003a*/ 	.short	(.L_1149 - .L_1148)
.L_1148:
        /*003c*/ 	.word	0x00000000
        /*0040*/ 	.short	0x0005
        /*0042*/ 	.short	0x0028
        /*0044*/ 	.byte	0x00, 0xf0, 0x21, 0x00


	//----- nvinfo : EIATTR_KPARAM_INFO
	.align		4
.L_1149:
        /*0048*/ 	.byte	0x04, 0x17
        /*004a*/ 	.short	(.L_1151 - .L_1150)
.L_1150:
        /*004c*/ 	.word	0x00000000
        /*0050*/ 	.short	0x0004
        /*0052*/ 	.short	0x0020
        /*0054*/ 	.byte	0x00, 0xf0, 0x11, 0x00


	//----- nvinfo : EIATTR_KPARAM_INFO
	.align		4
.L_1151:
        /*0058*/ 	.byte	0x04, 0x17
        /*005a*/ 	.short	(.L_1153 - .L_1152)
.L_1152:
        /*005c*/ 	.word	0x00000000
        /*0060*/ 	.short	0x0003
        /*0062*/ 	.short	0x0018
        /*0064*/ 	.byte	0x00, 0xf5, 0x21, 0x00


	//----- nvinfo : EIATTR_KPARAM_INFO
	.align		4
.L_1153:
        /*0068*/ 	.byte	0x04, 0x17
        /*006a*/ 	.short	(.L_1155 - .L_1154)
.L_1154:
        /*006c*/ 	.word	0x00000000
        /*0070*/ 	.short	0x0002
        /*0072*/ 	.short	0x0010
        /*0074*/ 	.byte	0x00, 0xf5, 0x21, 0x00


	//----- nvinfo : EIATTR_KPARAM_INFO
	.align		4
.L_1155:
        /*0078*/ 	.byte	0x04, 0x17
        /*007a*/ 	.short	(.L_1157 - .L_1156)
.L_1156:
        /*007c*/ 	.word	0x00000000
        /*0080*/ 	.short	0x0001
        /*0082*/ 	.short	0x0008
        /*0084*/ 	.byte	0x00, 0xf5, 0x21, 0x00


	//----- nvinfo : EIATTR_KPARAM_INFO
	.align		4
.L_1157:
        /*0088*/ 	.byte	0x04, 0x17
        /*008a*/ 	.short	(.L_1159 - .L_1158)
.L_1158:
        /*008c*/ 	.word	0x00000000
        /*0090*/ 	.short	0x0000
        /*0092*/ 	.short	0x0000
        /*0094*/ 	.byte	0x00, 0xf5, 0x21, 0x00


	//----- nvinfo : EIATTR_SPARSE_MMA_MASK
	.align		4
.L_1159:
        /*0098*/ 	.byte	0x03, 0x50
        /*009a*/ 	.short	0x0000


	//----- nvinfo : EIATTR_MAXREG_COUNT
	.align		4
        /*009c*/ 	.byte	0x03, 0x1b
        /*009e*/ 	.short	0x0080


	//----- nvinfo : EIATTR_MERCURY_ISA_VERSION
	.align		4
        /*00a0*/ 	.byte	0x03, 0x5f
        /*00a2*/ 	.short	0x0101


	//----- nvinfo : EIATTR_VRC_CTA_INIT_COUNT
	.align		4
        /*00a4*/ 	.byte	0x02, 0x4a
	.zero		1
	.zero		1


	//----- nvinfo : EIATTR_EXIT_INSTR_OFFSETS
	.align		4
        /*00a8*/ 	.byte	0x04, 0x1c
        /*00aa*/ 	.short	(.L_1161 - .L_1160)


	//   ....[0]....
.L_1160:
        /*00ac*/ 	.word	0x00000010


	//----- nvinfo : EIATTR_MAX_THREADS
	.align		4
.L_1161:
        /*00b0*/ 	.byte	0x04, 0x05
        /*00b2*/ 	.short	(.L_1163 - .L_1162)
.L_1162:
        /*00b4*/ 	.word	0x000001e0
        /*00b8*/ 	.word	0x00000001
        /*00bc*/ 	.word	0x00000001


	//----- nvinfo : EIATTR_CBANK_PARAM_SIZE
	.align		4
.L_1163:
        /*00c0*/ 	.byte	0x03, 0x19
        /*00c2*/ 	.short	0x0048


	//----- nvinfo : EIATTR_PARAM_CBANK
	.align		4
        /*00c4*/ 	.byte	0x04, 0x0a
        /*00c6*/ 	.short	(.L_1165 - .L_1164)
	.align		4
.L_1164:
        /*00c8*/ 	.word	index@(.nv.constant0._ZN13group_norm_v214gn_cuda_kernelI13__nv_bfloat16Li480ELi1ELi16ELi60ELi1024ELb1ELi8ELi960ELi960ELi4ELb1ELi1ELb0ELb0ENS_16CompileConditionILi1000EEEEEvPT_PKS4_S7_S7_flPfS8_Pj)
        /*00cc*/ 	.short	0x0380
        /*00ce*/ 	.short	0x0048


	//----- nvinfo : EIATTR_SW_WAR
	.align		4
.L_1165:
        /*00d0*/ 	.byte	0x04, 0x36
        /*00d2*/ 	.short	(.L_1167 - .L_1166)
.L_1166:
        /*00d4*/ 	.word	0x00000008
.L_1167:


//--------------------- .nv.info._ZN13group_norm_v214gn_cuda_kernelI13__nv_bfloat16Li480ELi3ELi16ELi60ELi1024ELb1ELi8ELi960ELi960ELi4ELb1ELi2ELb0ELb0ENS_16CompileConditionILi1000EEEEEvPT_PKS4_S7_S7_flPfS8_Pj --------------------------
	.section	.nv.info._ZN13group_norm_v214gn_cuda_kernelI13__nv_bfloat16Li480ELi3ELi16ELi60ELi1024ELb1ELi8ELi960ELi960ELi4ELb1ELi2ELb0ELb0ENS_16CompileConditionILi1000EEEEEvPT_PKS4_S7_S7_flPfS8_Pj,"",@"SHT_CUDA_INFO"
	.sectionflags	@""
	.align	4


	//----- nvinfo : EIATTR_CUDA_API_VERSION
	.align		4
        /*0000*/ 	.byte	0x04, 0x37
        /*0002*/ 	.short	(.L_1169 - .L_1168)
.L_1168:
        /*0004*/ 	.word	0x00000082


	//----- nvinfo : EIATTR_KPARAM_INFO
	.align		4
.L_1169:
        /*0008*/ 	.byte	0x04, 0x17
        /*000a*/ 	.short	(.L_1171 - .L_1170)
.L_1170:
        /*000c*/ 	.word	0x00000000
        /*0010*/ 	.short	0x0008
        /*0012*/ 	.short	0x0040
        /*0014*/ 	.byte	0x00, 0xf5, 0x21, 0x00


	//----- nvinfo : EIATTR_KPARAM_INFO
	.align		4
.L_1171:
        /*0018*/ 	.byte	0x04, 0x17
        /*001a*/ 	.short	(.L_1173 - .L_1172)
.L_1172:
        /*001c*/ 	.word	0x00000000
        /*0020*/ 	.short	0x0007
        /*0022*/ 	.short	0x0038
        /*0024*/ 	.byte	0x00, 0xf5, 0x21, 0x00


	//----- nvinfo : EIATTR_KPARAM_INFO
	.align		4
.L_1173:
        /*0028*/ 	.byte	0x04, 0x17
        /*002a*/ 	.short	(.L_1175 - .L_1174)
.L_1174:
        /*002c*/ 	.word	0x00000000
        /*0030*/ 	.short	0x0006
        /*0032*/ 	.short	0x0030
        /*0034*/ 	.byte	0x00, 0xf5, 0x21, 0x00


	//----- nvinfo : EIATTR_KPARAM_INFO
	.align		4
.L_1175:
        /*0038*/ 	.byte	0x04, 0x17
        /*003a*/ 	.short	(.L_1177 - .L_1176)
.L_1176:
        /*003c*/ 	.word	0x00000000
        /*0040*/ 	.short	0x0005
        /*0042*/ 	.short	0x0028
        /*0044*/ 	.byte	0x00, 0xf0, 0x21, 0x00


	//----- nvinfo : EIATTR_KPARAM_INFO
	.align		4
.L_1177:
        /*0048*/ 	.byte	0x04, 0x17
        /*004a*/ 	.short	(.L_1179 - .L_1178)
.L_1178:
        /*004c*/ 	.word	0x00000000
        /*0050*/ 	.short	0x0004
        /*0052*/ 	.short	0x0020
        /*0054*/ 	.byte	0x00, 0xf0, 0x11, 0x00


	//----- nvinfo : EIATTR_KPARAM_INFO
	.align		4
.L_1179:
        /*0058*/ 	.byte	0x04, 0x17
        /*005a*/ 	.short	(.L_1181 - .L_1180)
.L_1180:
        /*005c*/ 	.word	0x00000000
        /*0060*/ 	.short	0x0003
        /*0062*/ 	.short	0x0018
        /*0064*/ 	.byte	0x00, 0xf5, 0x21, 0x00


	//----- nvinfo : EIATTR_KPARAM_INFO
	.align		4
.L_1181:
        /*0068*/ 	.byte	0x04, 0x17
        /*006a*/ 	.short	(.L_1183 - .L_1182)
.L_1182:
        /*006c*/ 	.word	0x00000000
        /*0070*/ 	.short	0x0002
        /*0072*/ 	.short	0x0010
        /*0074*/ 	.byte	0x00, 0xf5, 0x21, 0x00


	//----- nvinfo : EIATTR_KPARAM_INFO
	.align		4
.L_1183:
        /*0078*/ 	.byte	0x04, 0x17
        /*007a*/ 	.short	(.L_1185 - .L_1184)
.L_1184:
        /*007c*/ 	.word	0x00000000
        /*0080*/ 	.short	0x0001
        /*0082*/ 	.short	0x0008
        /*0084*/ 	.byte	0x00, 0xf5, 0x21, 0x00


	//----- nvinfo : EIATTR_KPARAM_INFO
	.align		4
.L_1185:
        /*0088*/ 	.byte	0x04, 0x17
        /*008a*/ 	.short	(.L_1187 - .L_1186)
.L_1186:
        /*008c*/ 	.word	0x00000000
        /*0090*/ 	.short	0x0000
        /*0092*/ 	.short	0x0000
        /*0094*/ 	.byte	0x00, 0xf5, 0x21, 0x00


	//----- nvinfo : EIATTR_SPARSE_MMA_MASK
	.align		4
.L_1187:
        /*0098*/ 	.byte	0x03, 0x50
        /*009a*/ 	.short	0x0000


	//----- nvinfo : EIATTR_MAXREG_COUNT
	.align		4
        /*009c*/ 	.byte	0x03, 0x1b
        /*009e*/ 	.short	0x0028


	//----- nvinfo : EIATTR_MERCURY_ISA_VERSION
	.align		4
        /*00a0*/ 	.byte	0x03, 0x5f
        /*00a2*/ 	.short	0x0101


	//----- nvinfo : EIATTR_VRC_CTA_INIT_COUNT
	.align		4
        /*00a4*/ 	.byte	0x02, 0x4a
	.zero		1
	.zero		1


	//----- nvinfo : EIATTR_EXIT_INSTR_OFFSETS
	.align		4
        /*00a8*/ 	.byte	0x04, 0x1c
        /*00aa*/ 	.short	(.L_1189 - .L_1188)


	//   ....[0]....
.L_1188:
        /*00ac*/ 	.word	0x00000010


	//----- nvinfo : EIATTR_MAX_THREADS
	.align		4
.L_1189:
        /*00b0*/ 	.byte	0x04, 0x05
        /*00b2*/ 	.short	(.L_1191 - .L_1190)
.L_1190:
        /*00b4*/ 	.word	0x000001e0
        /*00b8*/ 	.word	0x00000001
        /*00bc*/ 	.word	0x00000001


	//----- nvinfo : EIATTR_CBANK_PARAM_SIZE
	.align		4
.L_1191:
        /*00c0*/ 	.byte	0x03, 0x19
        /*00c2*/ 	.short	0x0048


	//----- nvinfo : EIATTR_PARAM_CBANK
	.align		4
        /*00c4*/ 	.byte	0x04, 0x0a
        /*00c6*/ 	.short	(.L_1193 - .L_1192)
	.align		4
.L_1192:
        /*00c8*/ 	.word	index@(.nv.constant0._ZN13group_norm_v214gn_cuda_kernelI13__nv_bfloat16Li480ELi3ELi16ELi60ELi1024ELb1ELi8ELi960ELi960ELi4ELb1ELi2ELb0ELb0ENS_16CompileConditionILi1000EEEEEvPT_PKS4_S7_S7_flPfS8_Pj)
        /*00cc*/ 	.short	0x0380
        /*00ce*/ 	.short	0x0048


	//----- nvinfo : EIATTR_SW_WAR
	.align		4
.L_1193:
        /*00d0*/ 	.byte	0x04, 0x36
        /*00d2*/ 	.short	(.L_1195 - .L_1194)
.L_1194:
        /*00d4*/ 	.word	0x00000008
.L_1195:


//--------------------- .nv.info._ZN13group_norm_v214gn_cuda_kernelI13__nv_bfloat16Li480ELi1ELi16ELi60ELi1024ELb1ELi16ELi960ELi960ELi4ELb1ELi2ELb0ELb0ENS_16CompileConditionILi1000EEEEEvPT_PKS4_S7_S7_flPfS8_Pj --------------------------
	.section	.nv.info._ZN13group_norm_v214gn_cuda_kernelI13__nv_bfloat16Li480ELi1ELi16ELi60ELi1024ELb1ELi16ELi960ELi960ELi4ELb1ELi2ELb0ELb0ENS_16CompileConditionILi1000EEEEEvPT_PKS4_S7_S7_flPfS8_Pj,"",@"SHT_CUDA_INFO"
	.sectionflags	@""
	.align	4


	//----- nvinfo : EIATTR_CUDA_API_VERSION
	.align		4
        /*0000*/ 	.byte	0x04, 0x37
        /*0002*/ 	.short	(.L_1197 - .L_1196)
.L_1196:
        /*0004*/ 	.word	0x00000082


	//----- nvinfo : EIATTR_KPARAM_INFO
	.align		4
.L_1197:
        /*0008*/ 	.byte	0x04, 0x17
        /*000a*/ 	.short	(.L_1199 - .L_1198)
.L_1198:
        /*000c*/ 	.word	0x00000000
        /*0010*/ 	.short	0x0008
        /*0012*/ 	.short	0x0040
        /*0014*/ 	.byte	0x00, 0xf5, 0x21, 0x00


	//----- nvinfo : EIATTR_KPARAM_INFO
	.align		4
.L_1199:
        /*0018*/ 	.byte	0x04, 0x17
        /*001a*/ 	.short	(.L_1201 - .L_1200)
.L_1200:
        /*001c*/ 	.word	0x00000000
        /*0020*/ 	.short	0x0007
        /*0022*/ 	.short	0x0038
        /*0024*/ 	.byte	0x00, 0xf5, 0x21, 0x00


	//----- nvinfo : EIATTR_KPARAM_INFO
	.align		4
.L_1201:
        /*0028*/ 	.byte	0x04, 0x17
        /*002a*/ 	.short	(.L_1203 - .L_1202)
.L_1202:
        /*002c*/ 	.word	0x00000000
        /*0030*/ 	.short	0x0006
        /*0032*/ 	.short	0x0030
        /*0034*/ 	.byte	0x00, 0xf5, 0x21, 0x00


	//----- nvinfo : EIATTR_KPARAM_INFO
	.align		4
.L_1203:
        /*0038*/ 	.byte	0x04, 0x17
        /*003a*/ 	.short	(.L_1205 - .L_1204)
.L_1204:
        /*003c*/ 	.word	0x00000000
        /*0040*/ 	.short	0x0005
        /*0042*/ 	.short	0x0028
        /*0044*/ 	.byte	0x00, 0xf0, 0x21, 0x00


	//----- nvinfo : EIATTR_KPARAM_INFO
	.align		4
.L_1205:
        /*0048*/ 	.byte	0x04, 0x17
        /*004a*/ 	.short	(.L_1207 - .L_1206)
.L_1206:
        /*004c*/ 	.word	0x00000000
        /*0050*/ 	.short	0x0004
        /*0052*/ 	.short	0x0020
        /*0054*/ 	.byte	0x00, 0xf0, 0x11, 0x00


	//----- nvinfo : EIATTR_KPARAM_INFO
	.align		4
.L_1207:
        /*0058*/ 	.byte	0x04, 0x17
        /*005a*/ 	.short	(.L_1209 - .L_1208)
.L_1208:
        /*005c*/ 	.word	0x00000000
        /*0060*/ 	.short	0x0003
        /*0062*/ 	.short	0x0018
        /*0064*/ 	.byte	0x00, 0xf5, 0x21, 0x00


	//----- nvinfo : EIATTR_KPARAM_INFO
	.align		4
.L_1209:
        /*0068*/ 	.byte	0x04, 0x17
        /*006a*/ 	.short	(.L_1211 - .L_1210)
.L_1210:
        /*006c*/ 	.word	0x00000000
        /*0070*/ 	.short	0x0002
        /*0072*/ 	.short	0x0010
        /*0074*/ 	.byte	0x00, 0xf5, 0x21, 0x00


	//----- nvinfo : EIATTR_KPARAM_INFO
	.align		4
.L_1211:
        /*0078*/ 	.byte	0x04, 0x17
        /*007a*/ 	.short	(.L_1213 - .L_1212)
.L_1212:
        /*007c*/ 	.word	0x00000000
        /*0080*/ 	.short	0x0001
        /*0082*/ 	.short	0x0008
        /*0084*/ 	.byte	0x00, 0xf5, 0x21, 0x00


	//----- nvinfo : EIATTR_KPARAM_INFO
	.align		4
.L_1213:
        /*0088*/ 	.byte	0x04, 0x17
        /*008a*/ 	.short	(.L_1215 - .L_1214)
.L_1214:
        /*008c*/ 	.word	0x00000000
        /*0090*/ 	.short	0x0000
        /*0092*/ 	.short	0x0000
        /*0094*/ 	.byte	0x00, 0xf5, 0x21, 0x00


	//----- nvinfo : EIATTR_SPARSE_MMA_MASK
	.align		4
.L_1215:
        /*0098*/ 	.byte	0x03, 0x50
        /*009a*/ 	.short	0x0000


	//----- nvinfo : EIATTR_MAXREG_COUNT
	.align		4
        /*009c*/ 	.byte	0x03, 0x1b
        /*009e*/ 	.short	0x0080


	//----- nvinfo : EIATTR_MERCURY_ISA_VERSION
	.align		4
        /*00a0*/ 	.byte	0x03, 0x5f
        /*00a2*/ 	.short	0x0101


	//----- nvinfo : EIATTR_VRC_CTA_INIT_COUNT
	.align		4
        /*00a4*/ 	.byte	0x02, 0x4a
	.zero		1
	.zero		1


	//----- nvinfo : EIATTR_EXIT_INSTR_OFFSETS
	.align		4
        /*00a8*/ 	.byte	0x04, 0x1c
        /*00aa*/ 	.short	(.L_1217 - .L_1216)


	//   ....[0]....
.L_1216:
        /*00ac*/ 	.word	0x00000010


	//----- nvinfo : EIATTR_MAX_THREADS
	.align		4
.L_1217:
        /*00b0*/ 	.byte	0x04, 0x05
        /*00b2*/ 	.short	(.L_1219 - .L_1218)
.L_1218:
        /*00b4*/ 	.word	0x000001e0
        /*00b8*/ 	.word	0x00000001
        /*00bc*/ 	.word	0x00000001


	//----- nvinfo : EIATTR_CBANK_PARAM_SIZE
	.align		4
.L_1219:
        /*00c0*/ 	.byte	0x03, 0x19
        /*00c2*/ 	.short	0x0048


	//----- nvinfo : EIATTR_PARAM_CBANK
	.align		4
        /*00c4*/ 	.byte	0x04, 0x0a
        /*00c6*/ 	.short	(.L_1221 - .L_1220)
	.align		4
.L_1220:
        /*00c8*/ 	.word	index@(.nv.constant0._ZN13group_norm_v214gn_cuda_kernelI13__nv_bfloat16Li480ELi1ELi16ELi60ELi1024ELb1ELi16ELi960ELi960ELi4ELb1ELi2ELb0ELb0ENS_16CompileConditionILi1000EEEEEvPT_PKS4_S7_S7_flPfS8_Pj)
        /*00cc*/ 	.short	0x0380
        /*00ce*/ 	.short	0x0048


	//----- nvinfo : EIATTR_SW_WAR
	.align		4
.L_1221:
        /*00d0*/ 	.byte	0x04, 0x36
        /*00d2*/ 	.short	(.L_1223 - .L_1222)
.L_1222:
        /*00d4*/ 	.word	0x00000008
.L_1223:


//--------------------- .nv.info._ZN13group_norm_v214gn_cuda_kernelI13__nv_bfloat16Li480ELi3ELi16ELi60ELi1024ELb1ELi16ELi960ELi960ELi4ELb1ELi5ELb0ELb0ENS_16CompileConditionILi1000EEEEEvPT_PKS4_S7_S7_flPfS8_Pj --------------------------
	.section	.nv.info._ZN13group_norm_v214gn_cuda_kernelI13__nv_bfloat16Li480ELi3ELi16ELi60ELi1024ELb1ELi16ELi960ELi960ELi4ELb1ELi5ELb0ELb0ENS_16CompileConditionILi1000EEEEEvPT_PKS4_S7_S7_flPfS8_Pj,"",@"SHT_CUDA_INFO"
	.sectionflags	@""
	.align	4


	//----- nvinfo : EIATTR_CUDA_API_VERSION
	.align		4
        /*0000*/ 	.byte	0x04, 0x37
        /*0002*/ 	.short	(.L_1225 - .L_1224)
.L_1224:
        /*0004*/ 	.word	0x00000082


	//----- nvinfo : EIATTR_KPARAM_INFO
	.align		4
.L_1225:
        /*0008*/ 	.byte	0x04, 0x17
        /*000a*/ 	.short	(.L_1227 - .L_1226)
.L_1226:
        /*000c*/ 	.word	0x00000000
        /*0010*/ 	.short	0x0008
        /*0012*/ 	.short	0x0040
        /*0014*/ 	.byte	0x00, 0xf5, 0x21, 0x00


	//----- nvinfo : EIATTR_KPARAM_INFO
	.align		4
.L_1227:
        /*0018*/ 	.byte	0x04, 0x17
        /*001a*/ 	.short	(.L_1229 - .L_1228)
.L_1228:
        /*001c*/ 	.word	0x00000000
        /*0020*/ 	.short	0x0007
        /*0022*/ 	.short	0x0038
        /*0024*/ 	.byte	0x00, 0xf5, 0x21, 0x00


	//----- nvinfo : EIATTR_KPARAM_INFO
	.align		4
.L_1229:
        /*0028*/ 	.byte	0x04, 0x17
        /*002a*/ 	.short	(.L_1231 - .L_1230)
.L_1230:
        /*002c*/ 	.word	0x00000000
        /*0030*/ 	.short	0x0006
        /*0032*/ 	.short	0x0030
        /*0034*/ 	.byte	0x00, 0xf5, 0x21, 0x00


	//----- nvinfo : EIATTR_KPARAM_INFO
	.align		4
.L_1231:
        /*0038*/ 	.byte	0x04, 0x17
        /*003a*/ 	.short	(.L_1233 - .L_1232)
.L_1232:
        /*003c*/ 	.word	0x00000000
        /*0040*/ 	.short	0x0005
        /*0042*/ 	.short	0x0028
        /*0044*/ 	.byte	0x00, 0xf0, 0x21, 0x00


	//----- nvinfo : EIATTR_KPARAM_INFO
	.align		4
.L_1233:
        /*0048*/ 	.byte	0x04, 0x17
        /*004a*/ 	.short	(.L_1235 - .L_1234)
.L_1234:
        /*004c*/ 	.word	0x00000000
        /*0050*/ 	.short	0x0004
        /*0052*/ 	.short	0x0020
        /*0054*/ 	.byte	0x00, 0xf0, 0x11, 0x00


	//----- nvinfo : EIATTR_KPARAM_INFO
	.align		4
.L_1235:
        /*0058*/ 	.byte	0x04, 0x17
        /*005a*/ 	.short	(.L_1237 - .L_1236)
.L_1236:
        /*005c*/ 	.word	0x00000000
        /*0060*/ 	.short	0x0003
        /*0062*/ 	.short	0x0018
        /*0064*/ 	.byte	0x00, 0xf5, 0x21, 0x00


	//----- nvinfo : EIATTR_KPARAM_INFO
	.align		4
.L_1237:
        /*0068*/ 	.byte	0x04, 0x17
        /*006a*/ 	.short	(.L_1239 - .L_1238)
.L_1238:
        /*006c*/ 	.word	0x00000000
        /*0070*/ 	.short	0x0002
        /*0072*/ 	.short	0x0010
        /*0074*/ 	.byte	0x00, 0xf5, 0x21, 0x00


	//----- nvinfo : EIATTR_KPARAM_INFO
	.align		4
.L_1239:
        /*0078*/ 	.byte	0x04, 0x17
        /*007a*/ 	.short	(.L_1241 - .L_1240)
.L_1240:
        /*007c*/ 	.word	0x00000000
        /*0080*/ 	.short	0x0001
        /*0082*/ 	.short	0x0008
        /*0084*/ 	.byte	0x00, 0xf5, 0x21, 0x00


	//----- nvinfo : EIATTR_KPARAM_INFO
	.align		4
.L_1241:
        /*0088*/ 	.byte	0x04, 0x17
        /*008a*/ 	.short	(.L_1243 - .L_1242)
.L_1242:
        /*008c*/ 	.word	0x00000000
        /*0090*/ 	.short	0x0000
        /*0092*/ 	.short	0x0000
        /*0094*/ 	.byte	0x00, 0xf5, 0x21, 0x00


	//----- nvinfo : EIATTR_SPARSE_MMA_MASK
	.align		4
.L_1243:
        /*0098*/ 	.byte	0x03, 0x50
        /*009a*/ 	.short	0x0000


	//----- nvinfo : EIATTR_MAXREG_COUNT
	.align		4
        /*009c*/ 	.byte	0x03, 0x1b
        /*009e*/ 	.short	0x0028


	//----- nvinfo : EIATTR_MERCURY_ISA_VERSION
	.align		4
        /*00a0*/ 	.byte	0x03, 0x5f
        /*00a2*/ 	.short	0x0101


	//----- nvinfo : EIATTR_VRC_CTA_INIT_COUNT
	.align		4
        /*00a4*/ 	.byte	0x02, 0x4a
	.zero		1
	.zero		1


	//----- nvinfo : EIATTR_EXIT_INSTR_OFFSETS
	.align		4
        /*00a8*/ 	.byte	0x04, 0x1c
        /*00aa*/ 	.short	(.L_1245 - .L_1244)


	//   ....[0]....
.L_1244:
        /*00ac*/ 	.word	0x00000010


	//----- nvinfo : EIATTR_MAX_THREADS
	.align		4
.L_1245:
        /*00b0*/ 	.byte	0x04, 0x05
        /*00b2*/ 	.short	(.L_1247 - .L_1246)
.L_1246:
        /*00b4*/ 	.word	0x000001e0
        /*00b8*/ 	.word	0x00000001
        /*00bc*/ 	.word	0x00000001


	//----- nvinfo : EIATTR_CBANK_PARAM_SIZE
	.align		4
.L_1247:
        /*00c0*/ 	.byte	0x03, 0x19
        /*00c2*/ 	.short	0x0048


	//----- nvinfo : EIATTR_PARAM_CBANK
	.align		4
        /*00c4*/ 	.byte	0x04, 0x0a
        /*00c6*/ 	.short	(.L_1249 - .L_1248)
	.align		4
.L_1248:
        /*00c8*/ 	.word	index@(.nv.constant0._ZN13group_norm_v214gn_cuda_kernelI13__nv_bfloat16Li480ELi3ELi16ELi60ELi1024ELb1ELi16ELi960ELi960ELi4ELb1ELi5ELb0ELb0ENS_16CompileConditionILi1000EEEEEvPT_PKS4_S7_S7_flPfS8_Pj)
        /*00cc*/ 	.short	0x0380
        /*00ce*/ 	.short	0x0048


	//----- nvinfo : EIATTR_SW_WAR
	.align		4
.L_1249:
        /*00d0*/ 	.byte	0x04, 0x36
        /*00d2*/ 	.short	(.L_1251 - .L_1250)
.L_1250:
        /*00d4*/ 	.word	0x00000008
.L_1251:


//--------------------- .nv.info._ZN13group_norm_v214gn_cuda_kernelI13__nv_bfloat16Li480ELi1ELi16ELi60ELi1024ELb1ELi32ELi960ELi960ELi4ELb1ELi4ELb0ELb0ENS_16CompileConditionILi1000EEEEEvPT_PKS4_S7_S7_flPfS8_Pj --------------------------
	.section	.nv.info._ZN13group_norm_v214gn_cuda_kernelI13__nv_bfloat16Li480ELi1ELi16ELi60ELi1024ELb1ELi32ELi960ELi960ELi4ELb1ELi4ELb0ELb0ENS_16CompileConditionILi1000EEEEEvPT_PKS4_S7_S7_flPfS8_Pj,"",@"SHT_CUDA_INFO"
	.sectionflags	@""
	.align	4


	//----- nvinfo : EIATTR_CUDA_API_VERSION
	.align		4
        /*0000*/ 	.byte	0x04, 0x37
        /*0002*/ 	.short	(.L_1253 - .L_1252)
.L_1252:
        /*0004*/ 	.word	0x00000082


	//----- nvinfo : EIATTR_KPARAM_INFO
	.align		4
.L_1253:
        /*0008*/ 	.byte	0x04, 0x17
        /*000a*/ 	.short	(.L_1255 - .L_1254)
.L_1254:
        /*000c*/ 	.word	0x00000000
        /*0010*/ 	.short	0x0008
        /*0012*/ 	.short	0x0040
        /*0014*/ 	.byte	0x00, 0xf5, 0x21, 0x00


	//----- nvinfo : EIATTR_KPARAM_INFO
	.align		4
.L_1255:
        /*0018*/ 	.byte	0x04, 0x17
        /*001a*/ 	.short	(.L_1257 - .L_1256)
.L_1256:
        /*001c*/ 	.word	0x00000000
        /*0020*/ 	.short	0x0007
        /*0022*/ 	.short	0x0038
        /*0024*/ 	.byte	0x00, 0xf5, 0x21, 0x00


	//----- nvinfo : EIATTR_KPARAM_INFO
	.align		4
.L_1257:
        /*0028*/ 	.byte	0x04, 0x17
        /*002a*/ 	.short	(.L_1259 - .L_1258)
.L_1258:
        /*002c*/ 	.word	0x00000000
        /*0030*/ 	.short	0x0006
        /*0032*/ 	.short	0x0030
        /*0034*/ 	.byte	0x00, 0xf5, 0x21, 0x00


	//----- nvinfo : EIATTR_KPARAM_INFO
	.align		4
.L_1259:
        /*0038*/ 	.byte	0x04, 0x17
        /*003a*/ 	.short	(.L_1261 - .L_1260)
.L_1260:
        /*003c*/ 	.word	0x00000000
        /*0040*/ 	.short	0x0005
        /*0042*/ 	.short	0x0028
        /*0044*/ 	.byte	0x00, 0xf0, 0x21, 0x00


	//----- nvinfo : EIATTR_KPARAM_INFO
	.align		4
.L_1261:
        /*0048*/ 	.byte	0x04, 0x17
        /*004a*/ 	.short	(.L_1263 - .L_1262)
.L_1262:
        /*004c*/ 	.word	0x00000000
        /*0050*/ 	.short	0x0004
        /*0052*/ 	.short	0x0020
        /*0054*/ 	.byte	0x00, 0xf0, 0x11, 0x00


	//----- nvinfo : EIATTR_KPARAM_INFO
	.align		4
.L_1263:
        /*0058*/ 	.byte	0x04, 0x17
        /*005a*/ 	.short	(.L_1265 - .L_1264)
.L_1264:
        /*005c*/ 	.word	0x00000000
        /*0060*/ 	.short	0x0003
        /*0062*/ 	.short	0x0018
        /*0064*/ 	.byte	0x00, 0xf5, 0x21, 0x00


	//----- nvinfo : EIATTR_KPARAM_INFO
	.align		4
.L_1265:
        /*0068*/ 	.byte	0x04, 0x17
        /*006a*/ 	.short	(.L_1267 - .L_1266)
.L_1266:
        /*006c*/ 	.word	0x00000000
        /*0070*/ 	.short	0x0002
        /*0072*/ 	.short	0x0010
        /*0074*/ 	.byte	0x00, 0xf5, 0x21, 0x00


	//----- nvinfo : EIATTR_KPARAM_INFO
	.align		4
.L_1267:
        /*0078*/ 	.byte	0x04, 0x17
        /*007a*/ 	.short	(.L_1269 - .L_1268)
.L_1268:
        /*007c*/ 	.word	0x00000000
        /*0080*/ 	.short	0x0001
        /*0082*/ 	.short	0x0008
        /*0084*/ 	.byte	0x00, 0xf5, 0x21, 0x00


	//----- nvinfo : EIATTR_KPARAM_INFO
	.align		4
.L_1269:
        /*0088*/ 	.byte	0x04, 0x17
        /*008a*/ 	.short	(.L_1271 - .L_1270)
.L_1270:
        /*008c*/ 	.word	0x00000000
        /*0090*/ 	.short	0x0000
        /*0092*/ 	.short	0x0000
        /*0094*/ 	.byte	0x00, 0xf5, 0x21, 0x00


	//----- nvinfo : EIATTR_SPARSE_MMA_MASK
	.align		4
.L_1271:
        /*0098*/ 	.byte	0x03, 0x50
        /*009a*/ 	.short	0x0000


	//----- nvinfo : EIATTR_MAXREG_COUNT
	.align		4
        /*009c*/ 	.byte	0x03, 0x1b
        /*009e*/ 	.short	0x0080


	//----- nvinfo : EIATTR_MERCURY_ISA_VERSION
	.align		4
        /*00a0*/ 	.byte	0x03, 0x5f
        /*00a2*/ 	.short	0x0101


	//----- nvinfo : EIATTR_VRC_CTA_INIT_COUNT
	.align		4
        /*00a4*/ 	.byte	0x02, 0x4a
	.zero		1
	.zero		1


	//----- nvinfo : EIATTR_EXIT_INSTR_OFFSETS
	.align		4
        /*00a8*/ 	.byte	0x04, 0x1c
        /*00aa*/ 	.short	(.L_1273 - .L_1272)


	//   ....[0]....
.L_1272:
        /*00ac*/ 	.word	0x00000010


	//----- nvinfo : EIATTR_MAX_THREADS
	.align		4
.L_1273:
        /*00b0*/ 	.byte	0x04, 0x05
        /*00b2*/ 	.short	(.L_1275 - .L_1274)
.L_1274:
        /*00b4*/ 	.word	0x000001e0
        /*00b8*/ 	.word	0x00000001
        /*00bc*/ 	.word	0x00000001


	//----- nvinfo : EIATTR_CBANK_PARAM_SIZE
	.align		4
.L_1275:
        /*00c0*/ 	.byte	0x03, 0x19
        /*00c2*/ 	.short	0x0048


	//----- nvinfo : EIATTR_PARAM_CBANK
	.align		4
        /*00c4*/ 	.byte	0x04, 0x0a
        /*00c6*/ 	.short	(.L_1277 - .L_1276)
	.align		4
.L_1276:
        /*00c8*/ 	.word	index@(.nv.constant0._ZN13group_norm_v214gn_cuda_kernelI13__nv_bfloat16Li480ELi1ELi16ELi60ELi1024ELb1ELi32ELi960ELi960ELi4ELb1ELi4ELb0ELb0ENS_16CompileConditionILi1000EEEEEvPT_PKS4_S7_S7_flPfS8_Pj)
        /*00cc*/ 	.short	0x0380
        /*00ce*/ 	.short	0x0048


	//----- nvinfo : EIATTR_SW_WAR
	.align		4
.L_1277:
        /*00d0*/ 	.byte	0x04, 0x36
        /*00d2*/ 	.short	(.L_1279 - .L_1278)
.L_1278:
        /*00d4*/ 	.word	0x00000008
.L_1279:


//--------------------- .nv.info._ZN13group_norm_v214gn_cuda_kernelI13__nv_bfloat16Li480ELi1ELi16ELi60ELi1024ELb1ELi64ELi960ELi960ELi4ELb1ELi9ELb0ELb0ENS_16CompileConditionILi1000EEEEEvPT_PKS4_S7_S7_flPfS8_Pj --------------------------
	.section	.nv.info._ZN13group_norm_v214gn_cuda_kernelI13__nv_bfloat16Li480ELi1ELi16ELi60ELi1024ELb1ELi64ELi960ELi960ELi4ELb1ELi9ELb0ELb0ENS_16CompileConditionILi1000EEEEEvPT_PKS4_S7_S7_flPfS8_Pj,"",@"SHT_CUDA_INFO"
	.sectionflags	@""
	.align	4


	//----- nvinfo : EIATTR_CUDA_API_VERSION
	.align		4
        /*0000*/ 	.byte	0x04, 0x37
        /*0002*/ 	.short	(.L_1281 - .L_1280)
.L_1280:
        /*0004*/ 	.word	0x00000082


	//----- nvinfo : EIATTR_KPARAM_INFO
	.align		4
.L_1281:
        /*0008*/ 	.byte	0x04, 0x17
        /*000a*/ 	.short	(.L_1283 - .L_1282)
.L_1282:
        /*000c*/ 	.word	0x00000000
        /*0010*/ 	.short	0x0008
        /*0012*/ 	.short	0x0040
        /*0014*/ 	.byte	0x00, 0xf5, 0x21, 0x00


	//----- nvinfo : EIATTR_KPARAM_INFO
	.align		4
.L_1283:
        /*0018*/ 	.byte	0x04, 0x17
        /*001a*/ 	.short	(.L_1285 - .L_1284)
.L_1284:
        /*001c*/ 	.word	0x00000000
        /*0020*/ 	.short	0x0007
        /*0022*/ 	.short	0x0038
        /*0024*/ 	.byte	0x00, 0xf5, 0x21, 0x00


	//----- nvinfo : EIATTR_KPARAM_INFO
	.align		4
.L_1285:
        /*0028*/ 	.byte	0x04, 0x17
        /*002a*/ 	.short	(.L_1287 - .L_1286)
.L_1286:
        /*002c*/ 	.word	0x00000000
        /*0030*/ 	.short	0x0006
        /*0032*/ 	.short	0x0030
        /*0034*/ 	.byte	0x00, 0xf5, 0x21, 0x00


	//----- nvinfo : EIATTR_KPARAM_INFO
	.align		4
.L_1287:
        /*0038*/ 	.byte	0x04, 0x17
        /*003a*/ 	.short	(.L_1289 - .L_1288)
.L_1288:
        /*003c*/ 	.word	0x00000000
        /*0040*/ 	.short	0x0005
        /*0042*/ 	.short	0x0028
        /*0044*/ 	.byte	0x00, 0xf0, 0x21, 0x00


	//----- nvinfo : EIATTR_KPARAM_INFO
	.align		4
.L_1289:
        /*0048*/ 	.byte	0x04, 0x17
        /*004a*/ 	.short	(.L_1291 - .L_1290)
.L_1290:
        /*004c*/ 	.word	0x00000000
        /*0050*/ 	.short	0x0004
        /*0052*/ 	.short	0x0020
        /*0054*/ 	.byte	0x00, 0xf0, 0x11, 0x00


	//----- nvinfo : EIATTR_KPARAM_INFO
	.align		4
.L_1291:
        /*0058*/ 	.byte	0x04, 0x17
        /*005a*/ 	.short	(.L_1293 - .L_1292)
.L_1292:
        /*005c*/ 	.word	0x00000000
        /*0060*/ 	.short	0x0003
        /*0062*/ 	.short	0x0018
        /*0064*/ 	.byte	0x00, 0xf5, 0x21, 0x00


	//----- nvinfo : EIATTR_KPARAM_INFO
	.align		4
.L_1293:
        /*0068*/ 	.byte	0x04, 0x17
        /*006a*/ 	.short	(.L_1295 - .L_1294)
.L_1294:
        /*006c*/ 	.word	0x00000000
        /*0070*/ 	.short	0x0002
        /*0072*/ 	.short	0x0010
        /*0074*/ 	.byte	0x00, 0xf5, 0x21, 0x00


	//----- nvinfo : EIATTR_KPARAM_INFO
	.align		4
.L_1295:
        /*0078*/ 	.byte	0x04, 0x17
        /*007a*/ 	.short	(.L_1297 - .L_1296)
.L_1296:
        /*007c*/ 	.word	0x00000000
        /*0080*/ 	.short	0x0001
        /*0082*/ 	.short	0x0008
        /*0084*/ 	.byte	0x00, 0xf5, 0x21, 0x00


	//----- nvinfo : EIATTR_KPARAM_INFO
	.align		4
.L_1297:
        /*0088*/ 	.byte	0x04, 0x17
        /*008a*/ 	.short	(.L_1299 - .L_1298)
.L_1298:
        /*008c*/ 	.word	0x00000000
        /*0090*/ 	.short	0x0000
        /*0092*/ 	.short	0x0000
        /*0094*/ 	.byte	0x00, 0xf5, 0x21, 0x00


	//----- nvinfo : EIATTR_SPARSE_MMA_MASK
	.align		4
.L_1299:
        /*0098*/ 	.byte	0x03, 0x50
        /*009a*/ 	.short	0x0000


	//----- nvinfo : EIATTR_MAXREG_COUNT
	.align		4
        /*009c*/ 	.byte	0x03, 0x1b
        /*009e*/ 	.short	0x0080


	//----- nvinfo : EIATTR_MERCURY_ISA_VERSION
	.align		4
        /*00a0*/ 	.byte	0x03, 0x5f
        /*00a2*/ 	.short	0x0101


	//----- nvinfo : EIATTR_VRC_CTA_INIT_COUNT
	.align		4
        /*00a4*/ 	.byte	0x02, 0x4a
	.zero		1
	.zero		1


	//----- nvinfo : EIATTR_EXIT_INSTR_OFFSETS
	.align		4
        /*00a8*/ 	.byte	0x04, 0x1c
        /*00aa*/ 	.short	(.L_1301 - .L_1300)


	//   ....[0]....
.L_1300:
        /*00ac*/ 	.word	0x00000010


	//----- nvinfo : EIATTR_MAX_THREADS
	.align		4
.L_1301:
        /*00b0*/ 	.byte	0x04, 0x05
        /*00b2*/ 	.short	(.L_1303 - .L_1302)
.L_1302:
        /*00b4*/ 	.word	0x000001e0
        /*00b8*/ 	.word	0x00000001
        /*00bc*/ 	.word	0x00000001


	//----- nvinfo : EIATTR_CBANK_PARAM_SIZE
	.align		4
.L_1303:
        /*00c0*/ 	.byte	0x03, 0x19
        /*00c2*/ 	.short	0x0048


	//----- nvinfo : EIATTR_PARAM_CBANK
	.align		4
        /*00c4*/ 	.byte	0x04, 0x0a
        /*00c6*/ 	.short	(.L_1305 - .L_1304)
	.align		4
.L_1304:
        /*00c8*/ 	.word	index@(.nv.constant0._ZN13group_norm_v214gn_cuda_kernelI13__nv_bfloat16Li480ELi1ELi16ELi60ELi1024ELb1ELi64ELi960ELi960ELi4ELb1ELi9ELb0ELb0ENS_16CompileConditionILi1000EEEEEvPT_PKS4_S7_S7_flPfS8_Pj)
        /*00cc*/ 	.short	0x0380
        /*00ce*/ 	.short	0x0048


	//----- nvinfo : EIATTR_SW_WAR
	.align		4
.L_1305:
        /*00d0*/ 	.byte	0x04, 0x36
        /*00d2*/ 	.short	(.L_1307 - .L_1306)
.L_1306:
        /*00d4*/ 	.word	0x00000008
.L_1307:


//--------------------- .nv.info._ZN13group_norm_v214gn_cuda_kernelI13__nv_bfloat16Li480ELi2ELi16ELi60ELi1024ELb1ELi32ELi960ELi960ELi4ELb1ELi7ELb0ELb0ENS_16CompileConditionILi1000EEEEEvPT_PKS4_S7_S7_flPfS8_Pj --------------------------
	.section	.nv.info._ZN13group_norm_v214gn_cuda_kernelI13__nv_bfloat16Li480ELi2ELi16ELi60ELi1024ELb1ELi32ELi960ELi960ELi4ELb1ELi7ELb0ELb0ENS_16CompileConditionILi1000EEEEEvPT_PKS4_S7_S7_flPfS8_Pj,"",@"SHT_CUDA_INFO"
	.sectionflags	@""
	.align	4


	//----- nvinfo : EIATTR_CUDA_API_VERSION
	.align		4
        /*0000*/ 	.byte	0x04, 0x37
        /*0002*/ 	.short	(.L_1309 - .L_1308)
.L_1308:
        /*0004*/ 	.word	0x00000082


	//----- nvinfo : EIATTR_KPARAM_INFO
	.align		4
.L_1309:
        /*0008*/ 	.byte	0x04, 0x17
        /*000a*/ 	.short	(.L_1311 - .L_1310)
.L_1310:
        /*000c*/ 	.word	0x00000000
        /*0010*/ 	.short	0x0008
        /*0012*/ 	.short	0x0040
        /*0014*/ 	.byte	0x00, 0xf5, 0x21, 0x00


	//----- nvinfo : EIATTR_KPARAM_INFO
	.align		4
.L_1311:
        /*0018*/ 	.byte	0x04, 0x17
        /*001a*/ 	.short	(.L_1313 - .L_1312)
.L_1312:
        /*001c*/ 	.word	0x00000000
        /*0020*/ 	.short	0x0007
        /*0022*/ 	.short	0x0038
        /*0024*/ 	.byte	0x00, 0xf5, 0x21, 0x00


	//----- nvinfo : EIATTR_KPARAM_INFO
	.align		4
.L_1313:
        /*0028*/ 	.byte	0x04, 0x17
        /*002a*/ 	.short	(.L_1315 - .L_1314)
.L_1314:
        /*002c*/ 	.word	0x00000000
        /*0030*/ 	.short	0x0006
        /*0032*/ 	.short	0x0030
        /*0034*/ 	.byte	0x00, 0xf5, 0x21, 0x00


	//----- nvinfo : EIATTR_KPARAM_INFO
	.align		4
.L_1315:
        /*0038*/ 	.byte	0x04, 0x17
        /*003a*/ 	.short	(.L_1317 - .L_1316)
.L_1316:
        /*003c*/ 	.word	0x00000000
        /*0040*/ 	.short	0x0005
        /*0042*/ 	.short	0x0028
        /*0044*/ 	.byte	0x00, 0xf0, 0x21, 0x00


	//----- nvinfo : EIATTR_KPARAM_INFO
	.align		4
.L_1317:
        /*0048*/ 	.byte	0x04, 0x17
        /*004a*/ 	.short	(.L_1319 - .L_1318)
.L_1318:
        /*004c*/ 	.word	0x00000000
        /*0050*/ 	.short	0x0004
        /*0052*/ 	.short	0x0020
        /*0054*/ 	.byte	0x00, 0xf0, 0x11, 0x00


	//----- nvinfo : EIATTR_KPARAM_INFO
	.align		4
.L_1319:
        /*0058*/ 	.byte	0x04, 0x17
        /*005a*/ 	.short	(.L_1321 - .L_1320)
.L_1320:
        /*005c*/ 	.word	0x00000000
        /*0060*/ 	.short	0x0003
        /*0062*/ 	.short	0x0018
        /*0064*/ 	.byte	0x00, 0xf5, 0x21, 0x00


	//----- nvinfo : EIATTR_KPARAM_INFO
	.align		4
.L_1321:
        /*0068*/ 	.byte	0x04, 0x17
        /*006a*/ 	.short	(.L_1323 - .L_1322)
.L_1322:
        /*006c*/ 	.word	0x00000000
        /*0070*/ 	.short	0x0002
        /*0072*/ 	.short	0x0010
        /*0074*/ 	.byte	0x00, 0xf5, 0x21, 0x00


	//----- nvinfo : EIATTR_KPARAM_INFO
	.align		4
.L_1323:
        /*0078*/ 	.byte	0x04, 0x17
        /*007a*/ 	.short	(.L_1325 - .L_1324)
.L_1324:
        /*007c*/ 	.word	0x00000000
        /*0080*/ 	.short	0x0001
        /*0082*/ 	.short	0x0008
        /*0084*/ 	.byte	0x00, 0xf5, 0x21, 0x00


	//----- nvinfo : EIATTR_KPARAM_INFO
	.align		4
.L_1325:
        /*0088*/ 	.byte	0x04, 0x17
        /*008a*/ 	.short	(.L_1327 - .L_1326)
.L_1326:
        /*008c*/ 	.word	0x00000000
        /*0090*/ 	.short	0x0000
        /*0092*/ 	.short	0x0000
        /*0094*/ 	.byte	0x00, 0xf5, 0x21, 0x00


	//----- nvinfo : EIATTR_SPARSE_MMA_MASK
	.align		4
.L_1327:
        /*0098*/ 	.byte	0x03, 0x50
        /*009a*/ 	.short	0x0000


	//----- nvinfo : EIATTR_MAXREG_COUNT
	.align		4
        /*009c*/ 	.byte	0x03, 0x1b
        /*009e*/ 	.short	0x0040


	//----- nvinfo : EIATTR_MERCURY_ISA_VERSION
	.align		4
        /*00a0*/ 	.byte	0x03, 0x5f
        /*00a2*/ 	.short	0x0101


	//----- nvinfo : EIATTR_VRC_CTA_INIT_COUNT
	.align		4
        /*00a4*/ 	.byte	0x02, 0x4a
	.zero		1
	.zero		1


	//----- nvinfo : EIATTR_EXIT_INSTR_OFFSETS
	.align		4
        /*00a8*/ 	.byte	0x04, 0x1c
        /*00aa*/ 	.short	(.L_1329 - .L_1328)


	//   ....[0]....
.L_1328:
        /*00ac*/ 	.word	0x00000010


	//----- nvinfo : EIATTR_MAX_THREADS
	.align		4
.L_1329:
        /*00b0*/ 	.byte	0x04, 0x05
        /*00b2*/ 	.short	(.L_1331 - .L_1330)
.L_1330:
        /*00b4*/ 	.word	0x000001e0
        /*00b8*/ 	.word	0x00000001
        /*00bc*/ 	.word	0x00000001


	//----- nvinfo : EIATTR_CBANK_PARAM_SIZE
	.align		4
.L_1331:
        /*00c0*/ 	.byte	0x03, 0x19
        /*00c2*/ 	.short	0x0048


	//----- nvinfo : EIATTR_PARAM_CBANK
	.align		4
        /*00c4*/ 	.byte	0x04, 0x0a
        /*00c6*/ 	.short	(.L_1333 - .L_1332)
	.align		4
.L_1332:
        /*00c8*/ 	.word	index@(.nv.constant0._ZN13group_norm_v214gn_cuda_kernelI13__nv_bfloat16Li480ELi2ELi16ELi60ELi1024ELb1ELi32ELi960ELi960ELi4ELb1ELi7ELb0ELb0ENS_16CompileConditionILi1000EEEEEvPT_PKS4_S7_S7_flPfS8_Pj)
        /*00cc*/ 	.short	0x0380
        /*00ce*/ 	.short	0x0048


	//----- nvinfo : EIATTR_SW_WAR
	.align		4
.L_1333:
        /*00d0*/ 	.byte	0x04, 0x36
        /*00d2*/ 	.short	(.L_1335 - .L_1334)
.L_1334:
        /*00d4*/ 	.word	0x00000008
.L_1335:


//--------------------- .nv.info._ZN13group_norm_v214gn_cuda_kernelI13__nv_bfloat16Li480ELi2ELi16ELi60ELi1024ELb1ELi32ELi960ELi960ELi4ELb1ELi9ELb0ELb0ENS_16CompileConditionILi1000EEEEEvPT_PKS4_S7_S7_flPfS8_Pj --------------------------
	.section	.nv.info._ZN13group_norm_v214gn_cuda_kernelI13__nv_bfloat16Li480ELi2ELi16ELi60ELi1024ELb1ELi32ELi960ELi960ELi4ELb1ELi9ELb0ELb0ENS_16CompileConditionILi1000EEEEEvPT_PKS4_S7_S7_flPfS8_Pj,"",@"SHT_CUDA_INFO"
	.sectionflags	@""
	.align	4


	//----- nvinfo : EIATTR_CUDA_API_VERSION
	.align		4
        /*0000*/ 	.byte	0x04, 0x37
        /*0002*/ 	.short	(.L_1337 - .L_1336)
.L_1336:
        /*0004*/ 	.word	0x00000082


	//----- nvinfo : EIATTR_KPARAM_INFO
	.align		4
.L_1337:
        /*0008*/ 	.byte	0x04, 0x17
        /*000a*/ 	.short	(.L_1339 - .L_1338)
.L_1338:
        /*000c*/ 	.word	0x00000000
        /*0010*/ 	.short	0x0008
        /*0012*/ 	.short	0x0040
        /*0014*/ 	.byte	0x00, 0xf5, 0x21, 0x00


	//----- nvinfo : EIATTR_KPARAM_INFO
	.align		4
.L_1339:
        /*0018*/ 	.byte	0x04, 0x17
        /*001a*/ 	.short	(.L_1341 - .L_1340)
.L_1340:
        /*001c*/ 	.word	0x00000000
        /*0020*/ 	.short	0x0007
        /*0022*/ 	.short	0x0038
        /*0024*/ 	.byte	0x00, 0xf5, 0x21, 0x00


	//----- nvinfo : EIATTR_KPARAM_INFO
	.align		4
.L_1341:
        /*0028*/ 	.byte	0x04, 0x17
        /*002a*/ 	.short	(.L_1343 - .L_1342)
.L_1342:
        /*002c*/ 	.word	0x00000000
        /*0030*/ 	.short	0x0006
        /*0032*/ 	.short	0x0030
        /*0034*/ 	.byte	0x00, 0xf5, 0x21, 0x00


	//----- nvinfo : EIATTR_KPARAM_INFO
	.align		4
.L_1343:
        /*0038*/ 	.byte	0x04, 0x17
        /*003a*/ 	.short	(.L_1345 - .L_1344)
.L_1344:
        /*003c*/ 	.word	0x00000000
        /*0040*/ 	.short	0x0005
        /*0042*/ 	.short	0x0028
        /*0044*/ 	.byte	0x00, 0xf0, 0x21, 0x00


	//----- nvinfo : EIATTR_KPARAM_INFO
	.align		4
.L_1345:
        /*0048*/ 	.byte	0x04, 0x17
        /*004a*/ 	.short	(.L_1347 - .L_1346)
.L_1346:
        /*004c*/ 	.word	0x00000000
        /*0050*/ 	.short	0x0004
        /*0052*/ 	.short	0x0020
        /*0054*/ 	.byte	0x00, 0xf0, 0x11, 0x00


	//----- nvinfo : EIATTR_KPARAM_INFO
	.align		4
.L_1347:
        /*0058*/ 	.byte	0x04, 0x17
        /*005a*/ 	.short	(.L_1349 - .L_1348)
.L_1348:
        /*005c*/ 	.word	0x00000000
        /*0060*/ 	.short	0x0003
        /*0062*/ 	.short	0x0018
        /*0064*/ 	.byte	0x00, 0xf5, 0x21, 0x00


	//----- nvinfo : EIATTR_KPARAM_INFO
	.align		4
.L_1349:
        /*0068*/ 	.byte	0x04, 0x17
        /*006a*/ 	.short	(.L_1351 - .L_1350)
.L_1350:
        /*006c*/ 	.word	0x00000000
        /*0070*/ 	.short	0x0002
        /*0072*/ 	.short	0x0010
        /*0074*/ 	.byte	0x00, 0xf5, 0x21, 0x00


	//----- nvinfo : EIATTR_KPARAM_INFO
	.align		4
.L_1351:
        /*0078*/ 	.byte	0x04, 0x17
        /*007a*/ 	.short	(.L_1353 - .L_1352)
.L_1352:
        /*007c*/ 	.word	0x00000000
        /*0080*/ 	.short	0x0001
        /*0082*/ 	.short	0x0008
        /*0084*/ 	.byte	0x00, 0xf5, 0x21, 0x00


	//----- nvinfo : EIATTR_KPARAM_INFO
	.align		4
.L_1353:
        /*0088*/ 	.byte	0x04, 0x17
        /*008a*/ 	.short	(.L_1355 - .L_1354)
.L_1354:
        /*008c*/ 	.word	0x00000000
        /*0090*/ 	.short	0x0000
        /*0092*/ 	.short	0x0000
        /*0094*/ 	.byte	0x00, 0xf5, 0x21, 0x00


	//----- nvinfo : EIATTR_SPARSE_MMA_MASK
	.align		4
.L_1355:
        /*0098*/ 	.byte	0x03, 0x50
        /*009a*/ 	.short	0x0000


	//----- nvinfo : EIATTR_MAXREG_COUNT
	.align		4
        /*009c*/ 	.byte	0x03, 0x1b
        /*009e*/ 	.short	0x0040


	//----- nvinfo : EIATTR_MERCURY_ISA_VERSION
	.align		4
        /*00a0*/ 	.byte	0x03, 0x5f
        /*00a2*/ 	.short	0x0101


	//----- nvinfo : EIATTR_VRC_CTA_INIT_COUNT
	.align		4
        /*00a4*/ 	.byte	0x02, 0x4a
	.zero		1
	.zero		1


	//----- nvinfo : EIATTR_EXIT_INSTR_OFFSETS
	.align		4
        /*00a8*/ 	.byte	0x04, 0x1c
        /*00aa*/ 	.short	(.L_1357 - .L_1356)


	//   ....[0]....
.L_1356:
        /*00ac*/ 	.word	0x00000010


	//----- nvinfo : EIATTR_MAX_THREADS
	.align		4
.L_1357:
        /*00b0*/ 	.byte	0x04, 0x05
        /*00b2*/ 	.short	(.L_1359 - .L_1358)
.L_1358:
        /*00b4*/ 	.word	0x000001e0
        /*00b8*/ 	.word	0x00000001
        /*00bc*/ 	.word	0x00000001


	//----- nvinfo : EIATTR_CBANK_PARAM_SIZE
	.align		4
.L_1359:
        /*00c0*/ 	.byte	0x03, 0x19
        /*00c2*/ 	.short	0x0048


	//----- nvinfo : EIATTR_PARAM_CBANK
	.align		4
        /*00c4*/ 	.byte	0x04, 0x0a
        /*00c6*/ 	.short	(.L_1361 - .L_1360)
	.align		4
.L_1360:
        /*00c8*/ 	.word	index@(.nv.constant0._ZN13group_norm_v214gn_cuda_kernelI13__nv_bfloat16Li480ELi2ELi16ELi60ELi1024ELb1ELi32ELi960ELi960ELi4ELb1ELi9ELb0ELb0ENS_16CompileConditionILi1000EEEEEvPT_PKS4_S7_S7_flPfS8_Pj)
        /*00cc*/ 	.short	0x0380
        /*00ce*/ 	.short	0x0048


	//----- nvinfo : EIATTR_SW_WAR
	.align		4
.L_1361:
        /*00d0*/ 	.byte	0x04, 0x36
        /*00d2*/ 	.short	(.L_1363 - .L_1362)
.L_1362:
        /*00d4*/ 	.word	0x00000008
.L_1363:


//--------------------- .nv.info._ZN13group_norm_v218gn_bwd_cuda_kernelI6__halfLi480ELi3ELi32ELi30ELi1024ELb0ELb1ELi4ELi960ELi960ELi4ELb1ELi1ELb0ELb0ELNS_15WgradSyncMethodE3ENS_16CompileConditionILi1000EEEEEvPT_S6_S6_PKS5_S8_S8_S8_PKfflPfPj --------------------------
	.section	.nv.info._ZN13group_norm_v218gn_bwd_cuda_kernelI6__halfLi480ELi3ELi32ELi30ELi1024ELb0ELb1ELi4ELi960ELi960ELi4ELb1ELi1ELb0ELb0ELNS_15WgradSyncMethodE3ENS_16CompileConditionILi1000EEEEEvPT_S6_S6_PKS5_S8_S8_S8_PKfflPfPj,"",@"SHT_CUDA_INFO"
	.sectionflags	@""
	.align	4


	//----- nvinfo : EIATTR_CUDA_API_VERSION
	.align		4
        /*0000*/ 	.byte	0x04, 0x37
        /*0002*/ 	.short	(.L_1365 - .L_1364)
.L_1364:
        /*0004*/ 	.word	0x00000082


	//----- nvinfo : EIATTR_KPARAM_INFO
	.align		4
.L_1365:
        /*0008*/ 	.byte	0x04, 0x17
        /*000a*/ 	.short	(.L_1367 - .L_1366)
.L_1366:
        /*000c*/ 	.word	0x00000000
        /*0010*/ 	.short	0x000b
        /*0012*/ 	.short	0x0058
        /*0014*/ 	.byte	0x00, 0xf5, 0x21, 0x00


	//----- nvinfo : EIATTR_KPARAM_INFO
	.align		4
.L_1367:
        /*0018*/ 	.byte	0x04, 0x17
        /*001a*/ 	.short	(.L_1369 - .L_1368)
.L_1368:
        /*001c*/ 	.word	0x00000000
        /*0020*/ 	.short	0x000a
        /*0022*/ 	.short	0x0050
        /*0024*/ 	.byte	0x00, 0xf5, 0x21, 0x00


	//----- nvinfo : EIATTR_KPARAM_INFO
	.align		4
.L_1369:
        /*0028*/ 	.byte	0x04, 0x17
        /*002a*/ 	.short	(.L_1371 - .L_1370)
.L_1370:
        /*002c*/ 	.word	0x00000000
        /*0030*/ 	.short	0x0009
        /*0032*/ 	.short	0x0048
        /*0034*/ 	.byte	0x00, 0xf0, 0x21, 0x00


	//----- nvinfo : EIATTR_KPARAM_INFO
	.align		4
.L_1371:
        /*0038*/ 	.byte	0x04, 0x17
        /*003a*/ 	.short	(.L_1373 - .L_1372)
.L_1372:
        /*003c*/ 	.word	0x00000000
        /*0040*/ 	.short	0x0008
        /*0042*/ 	.short	0x0040
        /*0044*/ 	.byte	0x00, 0xf0, 0x11, 0x00


	//----- nvinfo : EIATTR_KPARAM_INFO
	.align		4
.L_1373:
        /*0048*/ 	.byte	0x04, 0x17
        /*004a*/ 	.short	(.L_1375 - .L_1374)
.L_1374:
        /*004c*/ 	.word	0x00000000
        /*0050*/ 	.short	0x0007
        /*0052*/ 	.short	0x0038
        /*0054*/ 	.byte	0x00, 0xf5, 0x21, 0x00


	//----- nvinfo : EIATTR_KPARAM_INFO
	.align		4
.L_1375:
        /*0058*/ 	.byte	0x04, 0x17
        /*005a*/ 	.short	(.L_1377 - .L_1376)
.L_1376:
        /*005c*/ 	.word	0x00000000
        /*0060*/ 	.short	0x0006
        /*0062*/ 	.short	0x0030
        /*0064*/ 	.byte	0x00, 0xf5, 0x21, 0x00


	//----- nvinfo : EIATTR_KPARAM_INFO
	.align		4
.L_1377:
        /*0068*/ 	.byte	0x04, 0x17
        /*006a*/ 	.short	(.L_1379 - .L_1378)
.L_1378:
        /*006c*/ 	.word	0x00000000
        /*0070*/ 	.short	0x0005
        /*0072*/ 	.short	0x0028
        /*0074*/ 	.byte	0x00, 0xf5, 0x21, 0x00


	//----- nvinfo : EIATTR_KPARAM_INFO
	.align		4
.L_1379:
        /*0078*/ 	.byte	0x04, 0x17
        /*007a*/ 	.short	(.L_1381 - .L_1380)
.L_1380:
        /*007c*/ 	.word	0x00000000
        /*0080*/ 	.short	0x0004
        /*0082*/ 	.short	0x0020
        /*0084*/ 	.byte	0x00, 0xf5, 0x21, 0x00


	//----- nvinfo : EIATTR_KPARAM_INFO
	.align		4
.L_1381:
        /*0088*/ 	.byte	0x04, 0x17
        /*008a*/ 	.short	(.L_1383 - .L_1382)
.L_1382:
        /*008c*/ 	.word	0x00000000
        /*0090*/ 	.short	0x0003
        /*0092*/ 	.short	0x0018
        /*0094*/ 	.byte	0x00, 0xf5, 0x21, 0x00


	//----- nvinfo : EIATTR_KPARAM_INFO
	.align		4
.L_1383:
        /*0098*/ 	.byte	0x04, 0x17
        /*009a*/ 	.short	(.L_1385 - .L_1384)
.L_1384:
        /*009c*/ 	.word	0x00000000
        /*00a0*/ 	.short	0x0002
        /*00a2*/ 	.short	0x0010
        /*00a4*/ 	.byte	0x00, 0xf5, 0x21, 0x00


	//----- nvinfo : EIATTR_KPARAM_INFO
	.align		4
.L_1385:
        /*00a8*/ 	.byte	0x04, 0x17
        /*00aa*/ 	.short	(.L_1387 - .L_1386)
.L_1386:
        /*00ac*/ 	.word	0x00000000
        /*00b0*/ 	.short	0x0001
        /*00b2*/ 	.short	0x0008
        /*00b4*/ 	.byte	0x00, 0xf5, 0x21, 0x00


	//----- nvinfo : EIATTR_KPARAM_INFO
	.align		4
.L_1387:
        /*00b8*/ 	.byte	0x04, 0x17
        /*00ba*/ 	.short	(.L_1389 - .L_1388)
.L_1388:
        /*00bc*/ 	.word	0x00000000
        /*00c0*/ 	.short	0x0000
        /*00c2*/ 	.short	0x0000
        /*00c4*/ 	.byte	0x00, 0xf5, 0x21, 0x00


	//----- nvinfo : EIATTR_SPARSE_MMA_MASK
	.align		4
.L_1389:
        /*00c8*/ 	.byte	0x03, 0x50
        /*00ca*/ 	.short	0x0000


	//----- nvinfo : EIATTR_MAXREG_COUNT
	.align		4
        /*00cc*/ 	.byte	0x03, 0x1b
        /*00ce*/ 	.short	0x0028


	//----- nvinfo : EIATTR_MERCURY_ISA_VERSION
	.align		4
        /*00d0*/ 	.byte	0x03, 0x5f
        /*00d2*/ 	.short	0x0101


	//----- nvinfo : EIATTR_VRC_CTA_INIT_COUNT
	.align		4
        /*00d4*/ 	.byte	0x02, 0x4a
	.zero		1
	.zero		1


	//----- nvinfo : EIATTR_EXIT_INSTR_OFFSETS
	.align		4
        /*00d8*/ 	.byte	0x04, 0x1c
        /*00da*/ 	.short	(.L_1391 - .L_1390)


	//   ....[0]....
.L_1390:
        /*00dc*/ 	.word	0x00000010


	//----- nvinfo : EIATTR_MAX_THREADS
	.align		4
.L_1391:
        /*00e0*/ 	.byte	0x04, 0x05
        /*00e2*/ 	.short	(.L_1393 - .L_1392)
.L_1392:
        /*00e4*/ 	.word	0x000001e0
        /*00e8*/ 	.word	0x00000001
        /*00ec*/ 	.word	0x00000001


	//----- nvinfo : EIATTR_CBANK_PARAM_SIZE
	.align		4
.L_1393:
        /*00f0*/ 	.byte	0x03, 0x19
        /*00f2*/ 	.short	0x0060


	//----- nvinfo : EIATTR_PARAM_CBANK
	.align		4
        /*00f4*/ 	.byte	0x04, 0x0a
        /*00f6*/ 	.short	(.L_1395 - .L_1394)
	.align		4
.L_1394:
        /*00f8*/ 	.word	index@(.nv.constant0._ZN13group_norm_v218gn_bwd_cuda_kernelI6__halfLi480ELi3ELi32ELi30ELi1024ELb0ELb1ELi4ELi960ELi960ELi4ELb1ELi1ELb0ELb0ELNS_15WgradSyncMethodE3ENS_16CompileConditionILi1000EEEEEvPT_S6_S6_PKS5_S8_S8_S8_PKfflPfPj)
        /*00fc*/ 	.short	0x0380
        /*00fe*/ 	.short	0x0060


	//----- nvinfo : EIATTR_SW_WAR
	.align		4
.L_1395:
        /*0100*/ 	.byte	0x04, 0x36
        /*0102*/ 	.short	(.L_1397 - .L_1396)
.L_1396:
        /*0104*/ 	.word	0x00000008
.L_1397:


//--------------------- .nv.info._ZN13group_norm_v218gn_bwd_cuda_kernelI6__halfLi480ELi1ELi32ELi30ELi1024ELb0ELb1ELi8ELi960ELi960ELi4ELb1ELi1ELb0ELb0ELNS_15WgradSyncMethodE3ENS_16CompileConditionILi1000EEEEEvPT_S6_S6_PKS5_S8_S8_S8_PKfflPfPj --------------------------
	.section	.nv.info._ZN13group_norm_v218gn_bwd_cuda_kernelI6__halfLi480ELi1ELi32ELi30ELi1024ELb0ELb1ELi8ELi960ELi960ELi4ELb1ELi1ELb0ELb0ELNS_15WgradSyncMethodE3ENS_16CompileConditionILi1000EEEEEvPT_S6_S6_PKS5_S8_S8_S8_PKfflPfPj,"",@"SHT_CUDA_INFO"
	.sectionflags	@""
	.align	4


	//----- nvinfo : EIATTR_CUDA_API_VERSION
	.align		4
        /*0000*/ 	.byte	0x04, 0x37
        /*0002*/ 	.short	(.L_1399 - .L_1398)
.L_1398:
        /*0004*/ 	.word	0x00000082


	//----- nvinfo : EIATTR_KPARAM_INFO
	.align		4
.L_1399:
        /*0008*/ 	.byte	0x04, 0x17
        /*000a*/ 	.short	(.L_1401 - .L_1400)
.L_1400:
        /*000c*/ 	.word	0x00000000
        /*0010*/ 	.short	0x000b
        /*0012*/ 	.short	0x0058
        /*0014*/ 	.byte	0x00, 0xf5, 0x21, 0x00


	//----- nvinfo : EIATTR_KPARAM_INFO
	.align		4
.L_1401:
        /*0018*/ 	.byte	0x04, 0x17
        /*001a*/ 	.short	(.L_1403 - .L_1402)
.L_1402:
        /*001c*/ 	.word	0x00000000
        /*0020*/ 	.short	0x000a
        /*0022*/ 	.short	0x0050
        /*0024*/ 	.byte	0x00, 0xf5, 0x21, 0x00


	//----- nvinfo : EIATTR_KPARAM_INFO
	.align		4
.L_1403:
        /*0028*/ 	.byte	0x04, 0x17
        /*002a*/ 	.short	(.L_1405 - .L_1404)
.L_1404:
        /*002c*/ 	.word	0x00000000
        /*0030*/ 	.short	0x0009
        /*0032*/ 	.short	0x0048
        /*0034*/ 	.byte	0x00, 0xf0, 0x21, 0x00


	//----- nvinfo : EIATTR_KPARAM_INFO
	.align		4
.L_1405:
        /*0038*/ 	.byte	0x04, 0x17
        /*003a*/ 	.short	(.L_1407 - .L_1406)
.L_1406:
        /*003c*/ 	.word	0x00000000
        /*0040*/ 	.short	0x0008
        /*0042*/ 	.short	0x0040
        /*0044*/ 	.byte	0x00, 0xf0, 0x11, 0x00


	//----- nvinfo : EIATTR_KPARAM_INFO
	.align		4
.L_1407:
        /*0048*/ 	.byte	0x04, 0x17
        /*004a*/ 	.short	(.L_1409 - .L_1408)
.L_1408:
        /*004c*/ 	.word	0x00000000
        /*0050*/ 	.short	0x0007
        /*0052*/ 	.short	0x0038
        /*0054*/ 	.byte	0x00, 0xf5, 0x21, 0x00


	//----- nvinfo : EIATTR_KPARAM_INFO
	.align		4
.L_1409:
        /*0058*/ 	.byte	0x04, 0x17
        /*005a*/ 	.short	(.L_1411 - .L_1410)
.L_1410:
        /*005c*/ 	.word	0x00000000
        /*0060*/ 	.short	0x0006
        /*0062*/ 	.short	0x0030
        /*0064*/ 	.byte	0x00, 0xf5, 0x21, 0x00


	//----- nvinfo : EIATTR_KPARAM_INFO
	.align		4
.L_1411:
        /*0068*/ 	.byte	0x04, 0x17
        /*006a*/ 	.short	(.L_1413 - .L_1412)
.L_1412:
        /*006c*/ 	.word	0x00000000
        /*0070*/ 	.short	0x0005
        /*0072*/ 	.short	0x0028
        /*0074*/ 	.byte	0x00, 0xf5, 0x21, 0x00


	//----- nvinfo : EIATTR_KPARAM_INFO
	.align		4
.L_1413:
        /*0078*/ 	.byte	0x04, 0x17
        /*007a*/ 	.short	(.L_1415 - .L_1414)
.L_1414:
        /*007c*/ 	.word	0x00000000
        /*0080*/ 	.short	0x0004
        /*0082*/ 	.short	0x0020
        /*0084*/ 	.byte	0x00, 0xf5, 0x21, 0x00


	//----- nvinfo : EIATTR_KPARAM_INFO
	.align		4
.L_1415:
        /*0088*/ 	.byte	0x04, 0x17
        /*008a*/ 	.short	(.L_1417 - .L_1416)
.L_1416:
        /*008c*/ 	.word	0x00000000
        /*0090*/ 	.short	0x0003
        /*0092*/ 	.short	0x0018
        /*0094*/ 	.byte	0x00, 0xf5, 0x21, 0x00


	//----- nvinfo : EIATTR_KPARAM_INFO
	.align		4
.L_1417:
        /*0098*/ 	.byte	0x04, 0x17
        /*009a*/ 	.short	(.L_1419 - .L_1418)
.L_1418:
        /*009c*/ 	.word	0x00000000
        /*00a0*/ 	.short	0x0002
        /*00a2*/ 	.short	0x0010
        /*00a4*/ 	.byte	0x00, 0xf5, 0x21, 0x00


	//----- nvinfo : EIATTR_KPARAM_INFO
	.align		4
.L_1419:
        /*00a8*/ 	.byte	0x04, 0x17
        /*00aa*/ 	.short	(.L_1421 - .L_1420)
.L_1420:
        /*00ac*/ 	.word	0x00000000
        /*00b0*/ 	.short	0x0001
        /*00b2*/ 	.short	0x0008
        /*00b4*/ 	.byte	0x00, 0xf5, 0x21, 0x00


	//----- nvinfo : EIATTR_KPARAM_INFO
	.align		4
.L_1421:
        /*00b8*/ 	.byte	0x04, 0x17
        /*00ba*/ 	.short	(.L_1423 - .L_1422)
.L_1422:
        /*00bc*/ 	.word	0x00000000
        /*00c0*/ 	.short	0x0000
        /*00c2*/ 	.short	0x0000
        /*00c4*/ 	.byte	0x00, 0xf5, 0x21, 0x00


	//----- nvinfo : EIATTR_SPARSE_MMA_MASK
	.align		4
.L_1423:
        /*00c8*/ 	.byte	0x03, 0x50
        /*00ca*/ 	.short	0x0000


	//----- nvinfo : EIATTR_MAXREG_COUNT
	.align		4
        /*00cc*/ 	.byte	0x03, 0x1b
        /*00ce*/ 	.short	0x0080


	//----- nvinfo : EIATTR_MERCURY_ISA_VERSION
	.align		4
        /*00d0*/ 	.byte	0x03, 0x5f
        /*00d2*/ 	.short	0x0101


	//----- nvinfo : EIATTR_VRC_CTA_INIT_COUNT
	.align		4
        /*00d4*/ 	.byte	0x02, 0x4a
	.zero		1
	.zero		1


	//----- nvinfo : EIATTR_EXIT_INSTR_OFFSETS
	.align		4
        /*00d8*/ 	.byte	0x04, 0x1c
        /*00da*/ 	.short	(.L_1425 - .L_1424)


	//   ....[0]....
.L_1424:
        /*00dc*/ 	.word	0x00000010


	//----- nvinfo : EIATTR_MAX_THREADS
	.align		4
.L_1425:
        /*00e0*/ 	.byte	0x04, 0x05
        /*00e2*/ 	.short	(.L_1427 - .L_1426)
.L_1426:
        /*00e4*/ 	.word	0x000001e0
        /*00e8*/ 	.word	0x00000001
        /*00ec*/ 	.word	0x00000001


	//----- nvinfo : EIATTR_CBANK_PARAM_SIZE
	.align		4
.L_1427:
        /*00f0*/ 	.byte	0x03, 0x19
        /*00f2*/ 	.short	0x0060


	//----- nvinfo : EIATTR_PARAM_CBANK
	.align		4
        /*00f4*/ 	.byte	0x04, 0x0a
        /*00f6*/ 	.short	(.L_1429 - .L_1428)
	.align		4
.L_1428:
        /*00f8*/ 	.word	index@(.nv.constant0._ZN13group_norm_v218gn_bwd_cuda_kernelI6__halfLi480ELi1ELi32ELi30ELi1024ELb0ELb1ELi8ELi960ELi960ELi4ELb1ELi1ELb0ELb0ELNS_15WgradSyncMethodE3ENS_16CompileConditionILi1000EEEEEvPT_S6_S6_PKS5_S8_S8_S8_PKfflPfPj)
        /*00fc*/ 	.short	0x0380
        /*00fe*/ 	.short	0x0060


	//----- nvinfo : EIATTR_SW_WAR
	.align		4
.L_1429:
        /*0100*/ 	.byte	0x04, 0x36
        /*0102*/ 	.short	(.L_1431 - .L_1430)
.L_1430:
        /*0104*/ 	.word	0x00000008
.L_1431:


//--------------------- .nv.info._ZN13group_norm_v218gn_bwd_cuda_kernelI6__halfLi480ELi3ELi32ELi30ELi1024ELb0ELb1ELi8ELi960ELi960ELi4ELb1ELi2ELb0ELb0ELNS_15WgradSyncMethodE3ENS_16CompileConditionILi1000EEEEEvPT_S6_S6_PKS5_S8_S8_S8_PKfflPfPj --------------------------
	.section	.nv.info._ZN13group_norm_v218gn_bwd_cuda_kernelI6__halfLi480ELi3ELi32ELi30ELi1024ELb0ELb1ELi8ELi960ELi960ELi4ELb1ELi2ELb0ELb0ELNS_15WgradSyncMethodE3ENS_16CompileConditionILi1000EEEEEvPT_S6_S6_PKS5_S8_S8_S8_PKfflPfPj,"",@"SHT_CUDA_INFO"
	.sectionflags	@""
	.align	4


	//----- nvinfo : EIATTR_CUDA_API_VERSION
	.align		4
        /*0000*/ 	.byte	0x04, 0x37
        /*0002*/ 	.short	(.L_1433 - .L_1432)
.L_1432:
        /*0004*/ 	.word	0x00000082


	//----- nvinfo : EIATTR_KPARAM_INFO
	.align		4
.L_1433:
        /*0008*/ 	.byte	0x04, 0x17
        /*000a*/ 	.short	(.L_1435 - .L_1434)
.L_1434:
        /*000c*/ 	.word	0x00000000
        /*0010*/ 	.short	0x000b
        /*0012*/ 	.short	0x0058
        /*0014*/ 	.byte	0x00, 0xf5, 0x21, 0x00


	//----- nvinfo : EIATTR_KPARAM_INFO
	.align		4
.L_1435:
        /*0018*/ 	.byte	0x04, 0x17
        /*001a*/ 	.short	(.L_1437 - .L_1436)
.L_1436:
        /*001c*/ 	.word	0x00000000
        /*0020*/ 	.short	0x000a
        /*0022*/ 	.short	0x0050
        /*0024*/ 	.byte	0x00, 0xf5, 0x21, 0x00


	//----- nvinfo : EIATTR_KPARAM_INFO
	.align		4
.L_1437:
        /*0028*/ 	.byte	0x04, 0x17
        /*002a*/ 	.short	(.L_1439 - .L_1438)
.L_1438:
        /*002c*/ 	.word	0x00000000
        /*0030*/ 	.short	0x0009
        /*0032*/ 	.short	0x0048
        /*0034*/ 	.byte	0x00, 0xf0, 0x21, 0x00


	//----- nvinfo : EIATTR_KPARAM_INFO
	.align		4
.L_1439:
        /*0038*/ 	.byte	0x04, 0x17
        /*003a*/ 	.short	(.L_1441 - .L_1440)
.L_1440:
        /*003c*/ 	.word	0x00000000
        /*0040*/ 	.short	0x0008
        /*0042*/ 	.short	0x0040
        /*0044*/ 	.byte	0x00, 0xf0, 0x11, 0x00


	//----- nvinfo : EIATTR_KPARAM_INFO
	.align		4
.L_1441:
        /*0048*/ 	.byte	0x04, 0x17
        /*004a*/ 	.short	(.L_1443 - .L_1442)
.L_1442:
        /*004c*/ 	.word	0x00000000
        /*0050*/ 	.short	0x0007
        /*0052*/ 	.short	0x0038
        /*0054*/ 	.byte	0x00, 0xf5, 0x21, 0x00


	//----- nvinfo : EIATTR_KPARAM_INFO
	.align		4
.L_1443:
        /*0058*/ 	.byte	0x04, 0x17
        /*005a*/ 	.short	(.L_1445 - .L_1444)
.L_1444:
        /*005c*/ 	.word	0x00000000
        /*0060*/ 	.short	0x0006
        /*0062*/ 	.short	0x0030
        /*0064*/ 	.byte	0x00, 0xf5, 0x21, 0x00


	//----- nvinfo : EIATTR_KPARAM_INFO
	.align		4
.L_1445:
        /*0068*/ 	.byte	0x04, 0x17
        /*006a*/ 	.short	(.L_1447 - .L_1446)
.L_1446:
        /*006c*/ 	.word	0x00000000
        /*0070*/ 	.short	0x0005
        /*0072*/ 	.short	0x0028
        /*0074*/ 	.byte	0x00, 0xf5, 0x21, 0x00


	//----- nvinfo : EIATTR_KPARAM_INFO
	.align		4
.L_1447:
        /*0078*/ 	.byte	0x04, 0x17
        /*007a*/ 	.short	(.L_1449 - .L_1448)
.L_1448:
        /*007c*/ 	.word	0x00000000
        /*0080*/ 	.short	0x0004
        /*0082*/ 	.short	0x0020
        /*0084*/ 	.byte	0x00, 0xf5, 0x21, 0x00


	//----- nvinfo : EIATTR_KPARAM_INFO
	.align		4
.L_1449:
        /*0088*/ 	.byte	0x04, 0x17
        /*008a*/ 	.short	(.L_1451 - .L_1450)
.L_1450:
        /*008c*/ 	.word	0x00000000
        /*0090*/ 	.short	0x0003
        /*0092*/ 	.short	0x0018
        /*0094*/ 	.byte	0x00, 0xf5, 0x21, 0x00


	//----- nvinfo : EIATTR_KPARAM_INFO
	.align		4
.L_1451:
        /*0098*/ 	.byte	0x04, 0x17
        /*009a*/ 	.short	(.L_1453 - .L_1452)
.L_1452:
        /*009c*/ 	.word	0x00000000
        /*00a0*/ 	.short	0x0002
        /*00a2*/ 	.short	0x0010
        /*00a4*/ 	.byte	0x00, 0xf5, 0x21, 0x00


	//----- nvinfo : EIATTR_KPARAM_INFO
	.align		4
.L_1453:
        /*00a8*/ 	.byte	0x04, 0x17
        /*00aa*/ 	.short	(.L_1455 - .L_1454)
.L_1454:
        /*00ac*/ 	.word	0x00000000
        /*00b0*/ 	.short	0x0001
        /*00b2*/ 	.short	0x0008
        /*00b4*/ 	.byte	0x00, 0xf5, 0x21, 0x00


	//----- nvinfo : EIATTR_KPARAM_INFO
	.align		4
.L_1455:
        /*00b8*/ 	.byte	0x04, 0x17
        /*00ba*/ 	.short	(.L_1457 - .L_1456)
.L_1456:
        /*00bc*/ 	.word	0x00000000
        /*00c0*/ 	.short	0x0000
        /*00c2*/ 	.short	0x0000
        /*00c4*/ 	.byte	0x00, 0xf5, 0x21, 0x00


	//----- nvinfo : EIATTR_SPARSE_MMA_MASK
	.align		4
.L_1457:
        /*00c8*/ 	.byte	0x03, 0x50
        /*00ca*/ 	.short	0x0000


	//----- nvinfo : EIATTR_MAXREG_COUNT
	.align		4
        /*00cc*/ 	.byte	0x03, 0x1b
        /*00ce*/ 	.short	0x0028


	//----- nvinfo : EIATTR_MERCURY_ISA_VERSION
	.align		4
        /*00d0*/ 	.byte	0x03, 0x5f
        /*00d2*/ 	.short	0x0101


	//----- nvinfo : EIATTR_VRC_CTA_INIT_COUNT
	.align		4
        /*00d4*/ 	.byte	0x02, 0x4a
	.zero		1
	.zero		1


	//----- nvinfo : EIATTR_EXIT_INSTR_OFFSETS
	.align		4
        /*00d8*/ 	.byte	0x04, 0x1c
        /*00da*/ 	.short	(.L_1459 - .L_1458)


	//   ....[0]....
.L_1458:
        /*00dc*/ 	.word	0x00000010


	//----- nvinfo : EIATTR_MAX_THREADS
	.align		4
.L_1459:
        /*00e0*/ 	.byte	0x04, 0x05
        /*00e2*/ 	.short	(.L_1461 - .L_1460)
.L_1460:
        /*00e4*/ 	.word	0x000001e0
        /*00e8*/ 	.word	0x00000001
        /*00ec*/ 	.word	0x00000001


	//----- nvinfo : EIATTR_CBANK_PARAM_SIZE
	.align		4
.L_1461:
        /*00f0*/ 	.byte	0x03, 0x19
        /*00f2*/ 	.short	0x0060


	//----- nvinfo : EIATTR_PARAM_CBANK
	.align		4
        /*00f4*/ 	.byte	0x04, 0x0a
        /*00f6*/ 	.short	(.L_1463 - .L_1462)
	.align		4
.L_1462:
        /*00f8*/ 	.word	index@(.nv.constant0._ZN13group_norm_v218gn_bwd_cuda_kernelI6__halfLi480ELi3ELi32ELi30ELi1024ELb0ELb1ELi8ELi960ELi960ELi4ELb1ELi2ELb0ELb0ELNS_15WgradSyncMethodE3ENS_16CompileConditionILi1000EEEEEvPT_S6_S6_PKS5_S8_S8_S8_PKfflPfPj)
        /*00fc*/ 	.short	0x0380
        /*00fe*/ 	.short	0x0060


	//----- nvinfo : EIATTR_SW_WAR
	.align		4
.L_1463:
        /*0100*/ 	.byte	0x04, 0x36
        /*0102*/ 	.short	(.L_1465 - .L_1464)
.L_1464:
        /*0104*/ 	.word	0x00000008
.L_1465:


//--------------------- .nv.info._ZN13group_norm_v218gn_bwd_cuda_kernelI6__halfLi480ELi1ELi32ELi30ELi1024ELb0ELb1ELi16ELi960ELi960ELi4ELb1ELi2ELb0ELb0ELNS_15WgradSyncMethodE3ENS_16CompileConditionILi1000EEEEEvPT_S6_S6_PKS5_S8_S8_S8_PKfflPfPj --------------------------
	.section	.nv.info._ZN13group_norm_v218gn_bwd_cuda_kernelI6__halfLi480ELi1ELi32ELi30ELi1024ELb0ELb1ELi16ELi960ELi960ELi4ELb1ELi2ELb0ELb0ELNS_15WgradSyncMethodE3ENS_16CompileConditionILi1000EEEEEvPT_S6_S6_PKS5_S8_S8_S8_PKfflPfPj,"",@"SHT_CUDA_INFO"
	.sectionflags	@""
	.align	4


	//----- nvinfo : EIATTR_CUDA_API_VERSION
	.align		4
        /*0000*/ 	.byte	0x04, 0x37
        /*0002*/ 	.short	(.L_1467 - .L_1466)
.L_1466:
        /*0004*/ 	.word	0x00000082


	//----- nvinfo : EIATTR_KPARAM_INFO
	.align		4
.L_1467:
        /*0008*/ 	.byte	0x04, 0x17
        /*000a*/ 	.short	(.L_1469 - .L_1468)
.L_1468:
        /*000c*/ 	.word	0x00000000
        /*0010*/ 	.short	0x000b
        /*0012*/ 	.short	0x0058
        /*0014*/ 	.byte	0x00, 0xf5, 0x21, 0x00


	//----- nvinfo : EIATTR_KPARAM_INFO
	.align		4
.L_1469:
        /*0018*/ 	.byte	0x04, 0x17
        /*001a*/ 	.short	(.L_1471 - .L_1470)
.L_1470:
        /*001c*/ 	.word	0x00000000
        /*0020*/ 	.short	0x000a
        /*0022*/ 	.short	0x0050
        /*0024*/ 	.byte	0x00, 0xf5, 0x21, 0x00


	//----- nvinfo : EIATTR_KPARAM_INFO
	.align		4
.L_1471:
        /*0028*/ 	.byte	0x04, 0x17
        /*002a*/ 	.short	(.L_1473 - .L_1472)
.L_1472:
        /*002c*/ 	.word	0x00000000
        /*0030*/ 	.short	0x0009
        /*0032*/ 	.short	0x0048
        /*0034*/ 	.byte	0x00, 0xf0, 0x21, 0x00


	//----- nvinfo : EIATTR_KPARAM_INFO
	.align		4
.L_1473:
        /*0038*/ 	.byte	0x04, 0x17
        /*003a*/ 	.short	(.L_1475 - .L_1474)
.L_1474:
        /*003c*/ 	.word	0x00000000
        /*0040*/ 	.short	0x0008
        /*0042*/ 	.short	0x0040
        /*0044*/ 	.byte	0x00, 0xf0, 0x11, 0x00


	//----- nvinfo : EIATTR_KPARAM_INFO
	.align		4
.L_1475:
        /*0048*/ 	.byte	0x04, 0x17
        /*004a*/ 	.short	(.L_1477 - .L_1476)
.L_1476:
        /*004c*/ 	.word	0x00000000
        /*0050*/ 	.short	0x0007
        /*0052*/ 	.short	0x0038
        /*0054*/ 	.byte	0x00, 0xf5, 0x21, 0x00


	//----- nvinfo : EIATTR_KPARAM_INFO
	.align		4
.L_1477:
        /*0058*/ 	.byte	0x04, 0x17
        /*005a*/ 	.short	(.L_1479 - .L_1478)
.L_1478:
        /*005c*/ 	.word	0x00000000
        /*0060*/ 	.short	0x0006
        /*0062*/ 	.short	0x0030
        /*0064*/ 	.byte	0x00, 0xf5, 0x21, 0x00


	//----- nvinfo : EIATTR_KPARAM_INFO
	.align		4
.L_1479:
        /*0068*/ 	.byte	0x04, 0x17
        /*006a*/ 	.short	(.L_1481 - .L_1480)
.L_1480:
        /*006c*/ 	.word	0x00000000
        /*0070*/ 	.short	0x0005
        /*0072*/ 	.short	0x0028
        /*0074*/ 	.byte	0x00, 0xf5, 0x21, 0x00


	//----- nvinfo : EIATTR_KPARAM_INFO
	.align		4
.L_1481:
        /*0078*/ 	.byte	0x04, 0x17
        /*007a*/ 	.short	(.L_1483 - .L_1482)
.L_1482:
        /*007c*/ 	.word	0x00000000
        /*0080*/ 	.short	0x0004
        /*0082*/ 	.short	0x0020
        /*0084*/ 	.byte	0x00, 0xf5, 0x21, 0x00


	//----- nvinfo : EIATTR_KPARAM_INFO
	.align		4
.L_1483:
        /*0088*/ 	.byte	0x04, 0x17
        /*008a*/ 	.short	(.L_1485 - .L_1484)
.L_1484:
        /*008c*/ 	.word	0x00000000
        /*0090*/ 	.short	0x0003
        /*0092*/ 	.short	0x0018
        /*0094*/ 	.byte	0x00, 0xf5, 0x21, 0x00


	//----- nvinfo : EIATTR_KPARAM_INFO
	.align		4
.L_1485:
        /*0098*/ 	.byte	0x04, 0x17
        /*009a*/ 	.short	(.L_1487 - .L_1486)
.L_1486:
        /*009c*/ 	.word	0x00000000
        /*00a0*/ 	.short	0x0002
        /*00a2*/ 	.short	0x0010
        /*00a4*/ 	.byte	0x00, 0xf5, 0x21, 0x00


	//----- nvinfo : EIATTR_KPARAM_INFO
	.align		4
.L_1487:
        /*00a8*/ 	.byte	0x04, 0x17
        /*00aa*/ 	.short	(.L_1489 - .L_1488)
.L_1488:
        /*00ac*/ 	.word	0x00000000
        /*00b0*/ 	.short	0x0001
        /*00b2*/ 	.short	0x0008
        /*00b4*/ 	.byte	0x00, 0xf5, 0x21, 0x00


	//----- nvinfo : EIATTR_KPARAM_INFO
	.align		4
.L_1489:
        /*00b8*/ 	.byte	0x04, 0x17
        /*00ba*/ 	.short	(.L_1491 - .L_1490)
.L_1490:
        /*00bc*/ 	.word	0x00000000
        /*00c0*/ 	.short	0x0000
        /*00c2*/ 	.short	0x0000
        /*00c4*/ 	.byte	0x00, 0xf5, 0x21, 0x00


	//----- nvinfo : EIATTR_SPARSE_MMA_MASK
	.align		4
.L_1491:
        /*00c8*/ 	.byte	0x03, 0x50
        /*00ca*/ 	.short	0x0000


	//----- nvinfo : EIATTR_MAXREG_COUNT
	.align		4
        /*00cc*/ 	.byte	0x03, 0x1b
        /*00ce*/ 	.short	0x0080


	//----- nvinfo : EIATTR_MERCURY_ISA_VERSION
	.align		4
        /*00d0*/ 	.byte	0x03, 0x5f
        /*00d2*/ 	.short	0x0101


	//----- nvinfo : EIATTR_VRC_CTA_INIT_COUNT
	.align		4
        /*00d4*/ 	.byte	0x02, 0x4a
	.zero		1
	.zero		1


	//----- nvinfo : EIATTR_EXIT_INSTR_OFFSETS
	.align		4
        /*00d8*/ 	.byte	0x04, 0x1c
        /*00da*/ 	.short	(.L_1493 - .L_1492)


	//   ....[0]....
.L_1492:
        /*00dc*/ 	.word	0x00000010


	//----- nvinfo : EIATTR_MAX_THREADS
	.align		4
.L_1493:
        /*00e0*/ 	.byte	0x04, 0x05
        /*00e2*/ 	.short	(.L_1495 - .L_1494)
.L_1494:
        /*00e4*/ 	.word	0x000001e0
        /*00e8*/ 	.word	0x00000001
        /*00ec*/ 	.word	0x00000001


	//----- nvinfo : EIATTR_CBANK_PARAM_SIZE
	.align		4
.L_1495:
        /*00f0*/ 	.byte	0x03, 0x19
        /*00f2*/ 	.short	0x0060


	//----- nvinfo : EIATTR_PARAM_CBANK
	.align		4
        /*00f4*/ 	.byte	0x04, 0x0a
        /*00f6*/ 	.short	(.L_1497 - .L_1496)
	.align		4
.L_1496:
        /*00f8*/ 	.word	index@(.nv.constant0._ZN13group_norm_v218gn_bwd_cuda_kernelI6__halfLi480ELi1ELi32ELi30ELi1024ELb0ELb1ELi16ELi960ELi960ELi4ELb1ELi2ELb0ELb0ELNS_15WgradSyncMethodE3ENS_16CompileConditionILi1000EEEEEvPT_S6_S6_PKS5_S8_S8_S8_PKfflPfPj)
        /*00fc*/ 	.short	0x0380
        /*00fe*/ 	.short	0x0060


	//----- nvinfo : EIATTR_SW_WAR
	.align		4
.L_1497:
        /*0100*/ 	.byte	0x04, 0x36
        /*0102*/ 	.short	(.L_1499 - .L_1498)
.L_1498:
        /*0104*/ 	.word	0x00000008
.L_1499:


//--------------------- .nv.info._ZN13group_norm_v218gn_bwd_cuda_kernelI6__halfLi480ELi1ELi32ELi30ELi1024ELb0ELb1ELi32ELi960ELi960ELi4ELb1ELi4ELb0ELb0ELNS_15WgradSyncMethodE3ENS_16CompileConditionILi1000EEEEEvPT_S6_S6_PKS5_S8_S8_S8_PKfflPfPj --------------------------
	.section	.nv.info._ZN13group_norm_v218gn_bwd_cuda_kernelI6__halfLi480ELi1ELi32ELi30ELi1024ELb0ELb1ELi32ELi960ELi960ELi4ELb1ELi4ELb0ELb0ELNS_15WgradSyncMethodE3ENS_16CompileConditionILi1000EEEEEvPT_S6_S6_PKS5_S8_S8_S8_PKfflPfPj,"",@"SHT_CUDA_INFO"
	.sectionflags	@""
	.align	4


	//----- nvinfo : EIATTR_CUDA_API_VERSION
	.align		4
        /*0000*/ 	.byte	0x04, 0x37
        /*0002*/ 	.short	(.L_1501 - .L_1500)
.L_1500:
        /*0004*/ 	.word	0x00000082


	//----- nvinfo : EIATTR_KPARAM_INFO
	.align		4
.L_1501:
        /*0008*/ 	.byte	0x04, 0x17
        /*000a*/ 	.short	(.L_1503 - .L_1502)
.L_1502:
        /*000c*/ 	.word	0x00000000
        /*0010*/ 	.short	0x000b
        /*0012*/ 	.short	0x0058
        /*0014*/ 	.byte	0x00, 0xf5, 0x21, 0x00


	//----- nvinfo : EIATTR_KPARAM_INFO
	.align		4
.L_1503:
        /*0018*/ 	.byte	0x04, 0x17
        /*001a*/ 	.short	(.L_1505 - .L_1504)
.L_1504:
        /*001c*/ 	.word	0x00000000
        /*0020*/ 	.short	0x000a
        /*0022*/ 	.short	0x0050
        /*0024*/ 	.byte	0x00, 0xf5, 0x21, 0x00


	//----- nvinfo : EIATTR_KPARAM_INFO
	.align		4
.L_1505:
        /*0028*/ 	.byte	0x04, 0x17
        /*002a*/ 	.short	(.L_1507 - .L_1506)
.L_1506:
        /*002c*/ 	.word	0x00000000
        /*0030*/ 	.short	0x0009
        /*0032*/ 	.short	0x0048
        /*0034*/ 	.byte	0x00, 0xf0, 0x21, 0x00


	//----- nvinfo : EIATTR_KPARAM_INFO
	.align		4
.L_1507:
        /*0038*/ 	.byte	0x04, 0x17
        /*003a*/ 	.short	(.L_1509 - .L_1508)
.L_1508:
        /*003c*/ 	.word	0x00000000
        /*0040*/ 	.short	0x0008
        /*0042*/ 	.short	0x0040
        /*0044*/ 	.byte	0x00, 0xf0, 0x11, 0x00


	//----- nvinfo : EIATTR_KPARAM_INFO
	.align		4
.L_1509:
        /*0048*/ 	.byte	0x04, 0x17
        /*004a*/ 	.short	(.L_1511 - .L_1510)
.L_1510:
        /*004c*/ 	.word	0x00000000
        /*0050*/ 	.short	0x0007
        /*0052*/ 	.short	0x0038
        /*0054*/ 	.byte	0x00, 0xf5, 0x21, 0x00


	//----- nvinfo : EIATTR_KPARAM_INFO
	.align		4
.L_1511:
        /*0058*/ 	.byte	0x04, 0x17
        /*005a*/ 	.short	(.L_1513 - .L_1512)
.L_1512:
        /*005c*/ 	.word	0x00000000
        /*0060*/ 	.short	0x0006
        /*0062*/ 	.short	0x0030
        /*0064*/ 	.byte	0x00, 0xf5, 0x21, 0x00


	//----- nvinfo : EIATTR_KPARAM_INFO
	.align		4
.L_1513:
        /*0068*/ 	.byte	0x04, 0x17
        /*006a*/ 	.short	(.L_1515 - .L_1514)
.L_1514:
        /*006c*/ 	.word	0x00000000
        /*0070*/ 	.short	0x0005
        /*0072*/ 	.short	0x0028
        /*0074*/ 	.byte	0x00, 0xf5, 0x21, 0x00


	//----- nvinfo : EIATTR_KPARAM_INFO
	.align		4
.L_1515:
        /*0078*/ 	.byte	0x04, 0x17
        /*007a*/ 	.short	(.L_1517 - .L_1516)
.L_1516:
        /*007c*/ 	.word	0x00000000
        /*0080*/ 	.short	0x0004
        /*0082*/ 	.short	0x0020
        /*0084*/ 	.byte	0x00, 0xf5, 0x21, 0x00


	//----- nvinfo : EIATTR_KPARAM_INFO
	.align		4
.L_1517:
        /*0088*/ 	.byte	0x04, 0x17
        /*008a*/ 	.short	(.L_1519 - .L_1518)
.L_1518:
        /*008c*/ 	.word	0x00000000
        /*0090*/ 	.short	0x0003
        /*0092*/ 	.short	0x0018
        /*0094*/ 	.byte	0x00, 0xf5, 0x21, 0x00


	//----- nvinfo : EIATTR_KPARAM_INFO
	.align		4
.L_1519:
        /*0098*/ 	.byte	0x04, 0x17
        /*009a*/ 	.short	(.L_1521 - .L_1520)
.L_1520:
        /*009c*/ 	.word	0x00000000
        /*00a0*/ 	.short	0x0002
        /*00a2*/ 	.short	0x0010
        /*00a4*/ 	.byte	0x00, 0xf5, 0x21, 0x00


	//----- nvinfo : EIATTR_KPARAM_INFO
	.align		4
.L_1521:
        /*00a8*/ 	.byte	0x04, 0x17
        /*00aa*/ 	.short	(.L_1523 - .L_1522)
.L_1522:
        /*00ac*/ 	.word	0x00000000
        /*00b0*/ 	.short	0x0001
        /*00b2*/ 	.short	0x0008
        /*00b4*/ 	.byte	0x00, 0xf5, 0x21, 0x00


	//----- nvinfo : EIATTR_KPARAM_INFO
	.align		4
.L_1523:
        /*00b8*/ 	.byte	0x04, 0x17
        /*00ba*/ 	.short	(.L_1525 - .L_1524)
.L_1524:
        /*00bc*/ 	.word	0x00000000
        /*00c0*/ 	.short	0x0000
        /*00c2*/ 	.short	0x0000
        /*00c4*/ 	.byte	0x00, 0xf5, 0x21, 0x00


	//----- nvinfo : EIATTR_SPARSE_MMA_MASK
	.align		4
.L_1525:
        /*00c8*/ 	.byte	0x03, 0x50
        /*00ca*/ 	.short	0x0000


	//----- nvinfo : EIATTR_MAXREG_COUNT
	.align		4
        /*00cc*/ 	.byte	0x03, 0x1b
        /*00ce*/ 	.short	0x0080


	//----- nvinfo : EIATTR_MERCURY_ISA_VERSION
	.align		4
        /*00d0*/ 	.byte	0x03, 0x5f
        /*00d2*/ 	.short	0x0101


	//----- nvinfo : EIATTR_VRC_CTA_INIT_COUNT
	.align		4
        /*00d4*/ 	.byte	0x02, 0x4a
	.zero		1
	.zero		1


	//----- nvinfo : EIATTR_EXIT_INSTR_OFFSETS
	.align		4
        /*00d8*/ 	.byte	0x04, 0x1c
        /*00da*/ 	.short	(.L_1527 - .L_1526)


	//   ....[0]....
.L_1526:
        /*00dc*/ 	.word	0x00000010


	//----- nvinfo : EIATTR_MAX_THREADS
	.align		4
.L_1527:
        /*00e0*/ 	.byte	0x04, 0x05
        /*00e2*/ 	.short	(.L_1529 - .L_1528)
.L_1528:
        /*00e4*/ 	.word	0x000001e0
        /*00e8*/ 	.word	0x00000001
        /*00ec*/ 	.word	0x00000001


	//----- nvinfo : EIATTR_CBANK_PARAM_SIZE
	.align		4
.L_1529:
        /*00f0*/ 	.byte	0x03, 0x19
        /*00f2*/ 	.short	0x0060


	//----- nvinfo : EIATTR_PARAM_CBANK
	.align		4
        /*00f4*/ 	.byte	0x04, 0x0a
        /*00f6*/ 	.short	(.L_1531 - .L_1530)
	.align		4
.L_1530:
        /*00f8*/ 	.word	index@(.nv.constant0._ZN13group_norm_v218gn_bwd_cuda_kernelI6__halfLi480ELi1ELi32ELi30ELi1024ELb0ELb1ELi32ELi960ELi960ELi4ELb1ELi4ELb0ELb0ELNS_15WgradSyncMethodE3ENS_16CompileConditionILi1000EEEEEvPT_S6_S6_PKS5_S8_S8_S8_PKfflPfPj)
        /*00fc*/ 	.short	0x0380
        /*00fe*/ 	.short	0x0060


	//----- nvinfo : EIATTR_SW_WAR
	.align		4
.L_1531:
        /*0100*/ 	.byte	0x04, 0x36
        /*0102*/ 	.short	(.L_1533 - .L_1532)
.L_1532:
        /*0104*/ 	.word	0x00000008
.L_1533:


//--------------------- .nv.info._ZN13group_norm_v218gn_bwd_cuda_kernelI6__halfLi480ELi2ELi32ELi30ELi1024ELb0ELb1ELi16ELi960ELi960ELi4ELb1ELi3ELb0ELb0ELNS_15WgradSyncMethodE3ENS_16CompileConditionILi1000EEEEEvPT_S6_S6_PKS5_S8_S8_S8_PKfflPfPj --------------------------
	.section	.nv.info._ZN13group_norm_v218gn_bwd_cuda_kernelI6__halfLi480ELi2ELi32ELi30ELi1024ELb0ELb1ELi16ELi960ELi960ELi4ELb1ELi3ELb0ELb0ELNS_15WgradSyncMethodE3ENS_16CompileConditionILi1000EEEEEvPT_S6_S6_PKS5_S8_S8_S8_PKfflPfPj,"",@"SHT_CUDA_INFO"
	.sectionflags	@""
	.align	4


	//----- nvinfo : EIATTR_CUDA_API_VERSION
	.align		4
        /*0000*/ 	.byte	0x04, 0x37
        /*0002*/ 	.short	(.L_1535 - .L_1534)
.L_1534:
        /*0004*/ 	.word	0x00000082


	//----- nvinfo : EIATTR_KPARAM_INFO
	.align		4
.L_1535:
        /*0008*/ 	.byte	0x04, 0x17
        /*000a*/ 	.short	(.L_1537 - .L_1536)
.L_1536:
        /*000c*/ 	.word	0x00000000
        /*0010*/ 	.short	0x000b
        /*0012*/ 	.short	0x0058
        /*0014*/ 	.byte	0x00, 0xf5, 0x21, 0x00


	//----- nvinfo : EIATTR_KPARAM_INFO
	.align		4
.L_1537:
        /*0018*/ 	.byte	0x04, 0x17
        /*001a*/ 	.short	(.L_1539 - .L_1538)
.L_1538:
        /*001c*/ 	.word	0x00000000
        /*0020*/ 	.short	0x000a
        /*0022*/ 	.short	0x0050
        /*0024*/ 	.byte	0x00, 0xf5, 0x21, 0x00


	//----- nvinfo : EIATTR_KPARAM_INFO
	.align		4
.L_1539:
        /*0028*/ 	.byte	0x04, 0x17
        /*002a*/ 	.short	(.L_1541 - .L_1540)
.L_1540:
        /*002c*/ 	.word	0x00000000
        /*0030*/ 	.short	0x0009
        /*0032*/ 	.short	0x0048
        /*0034*/ 	.byte	0x00, 0xf0, 0x21, 0x00


	//----- nvinfo : EIATTR_KPARAM_INFO
	.align		4
.L_1541:
        /*0038*/ 	.byte	0x04, 0x17
        /*003a*/ 	.short	(.L_1543 - .L_1542)
.L_1542:
        /*003c*/ 	.word	0x00000000
        /*0040*/ 	.short	0x0008
        /*0042*/ 	.short	0x0040
        /*0044*/ 	.byte	0x00, 0xf0, 0x11, 0x00


	//----- nvinfo : EIATTR_KPARAM_INFO
	.align		4
.L_1543:
        /*0048*/ 	.byte	0x04, 0x17
        /*004a*/ 	.short	(.L_1545 - .L_1544)
.L_1544:
        /*004c*/ 	.word	0x00000000
        /*0050*/ 	.short	0x0007
        /*0052*/ 	.short	0x0038
        /*0054*/ 	.byte	0x00, 0xf5, 0x21, 0x00


	//----- nvinfo : EIATTR_KPARAM_INFO
	.align		4
.L_1545:
        /*0058*/ 	.byte	0x04, 0x17
        /*005a*/ 	.short	(.L_1547 - .L_1546)
.L_1546:
        /*005c*/ 	.word	0x00000000
        /*0060*/ 	.short	0x0006
        /*0062*/ 	.short	0x0030
        /*0064*/ 	.byte	0x00, 0xf5, 0x21, 0x00


	//----- nvinfo : EIATTR_KPARAM_INFO
	.align		4
.L_1547:
        /*0068*/ 	.byte	0x04, 0x17
        /*006a*/ 	.short	(.L_1549 - .L_1548)
.L_1548:
        /*006c*/ 	.word	0x00000000
        /*0070*/ 	.short	0x0005
        /*0072*/ 	.short	0x0028
        /*0074*/ 	.byte	0x00, 0xf5, 0x21, 0x00


	//----- nvinfo : EIATTR_KPARAM_INFO
	.align		4
.L_1549:
        /*0078*/ 	.byte	0x04, 0x17
        /*007a*/ 	.short	(.L_1551 - .L_1550)
.L_1550:
        /*007c*/ 	.word	0x00000000
        /*0080*/ 	.short	0x0004
        /*0082*/ 	.short	0x0020
        /*0084*/ 	.byte	0x00, 0xf5, 0x21, 0x00


	//----- nvinfo : EIATTR_KPARAM_INFO
	.align		4
.L_1551:
        /*0088*/ 	.byte	0x04, 0x17
        /*008a*/ 	.short	(.L_1553 - .L_1552)
.L_1552:
        /*008c*/ 	.word	0x00000000
        /*0090*/ 	.short	0x0003
        /*0092*/ 	.short	0x0018
        /*0094*/ 	.byte	0x00, 0xf5, 0x21, 0x00


	//----- nvinfo : EIATTR_KPARAM_INFO
	.align		4
.L_1553:
        /*0098*/ 	.byte	0x04, 0x17
        /*009a*/ 	.short	(.L_1555 - .L_1554)
.L_1554:
        /*009c*/ 	.word	0x00000000
        /*00a0*/ 	.short	0x0002
        /*00a2*/ 	.short	0x0010
        /*00a4*/ 	.byte	0x00, 0xf5, 0x21, 0x00


	//----- nvinfo : EIATTR_KPARAM_INFO
	.align		4
.L_1555:
        /*00a8*/ 	.byte	0x04, 0x17
        /*00aa*/ 	.short	(.L_1557 - .L_1556)
.L_1556:
        /*00ac*/ 	.word	0x00000000
        /*00b0*/ 	.short	0x0001
        /*00b2*/ 	.short	0x0008
        /*00b4*/ 	.byte	0x00, 0xf5, 0x21, 0x00


	//----- nvinfo : EIATTR_KPARAM_INFO
	.align		4
.L_1557:
        /*00b8*/ 	.byte	0x04, 0x17
        /*00ba*/ 	.short	(.L_1559 - .L_1558)
.L_1558:
        /*00bc*/ 	.word	0x00000000
        /*00c0*/ 	.short	0x0000
        /*00c2*/ 	.short	0x0000
        /*00c4*/ 	.byte	0x00, 0xf5, 0x21, 0x00


	//----- nvinfo : EIATTR_SPARSE_MMA_MASK
	.align		4
.L_1559:
        /*00c8*/ 	.byte	0x03, 0x50
        /*00ca*/ 	.short	0x0000


	//----- nvinfo : EIATTR_MAXREG_COUNT
	.align		4
        /*00cc*/ 	.byte	0x03, 0x1b
        /*00ce*/ 	.short	0x0040


	//----- nvinfo : EIATTR_MERCURY_ISA_VERSION
	.align		4
        /*00d0*/ 	.byte	0x03, 0x5f
        /*00d2*/ 	.short	0x0101


	//----- nvinfo : EIATTR_VRC_CTA_INIT_COUNT
	.align		4
        /*00d4*/ 	.byte	0x02, 0x4a
	.zero		1
	.zero		1


	//----- nvinfo : EIATTR_EXIT_INSTR_OFFSETS
	.align		4
        /*00d8*/ 	.byte	0x04, 0x1c
        /*00da*/ 	.short	(.L_1561 - .L_1560)


	//   ....[0]....
.L_1560:
        /*00dc*/ 	.word	0x00000010


	//----- nvinfo : EIATTR_MAX_THREADS
	.align		4
.L_1561:
        /*00e0*/ 	.byte	0x04, 0x05
        /*00e2*/ 	.short	(.L_1563 - .L_1562)
.L_1562:
        /*00e4*/ 	.word	0x000001e0
        /*00e8*/ 	.word	0x00000001
        /*00ec*/ 	.word	0x00000001


	//----- nvinfo : EIATTR_CBANK_PARAM_SIZE
	.align		4
.L_1563:
        /*00f0*/ 	.byte	0x03, 0x19
        /*00f2*/ 	.short	0x0060


	//----- nvinfo : EIATTR_PARAM_CBANK
	.align		4
        /*00f4*/ 	.byte	0x04, 0x0a
        /*00f6*/ 	.short	(.L_1565 - .L_1564)
	.align		4
.L_1564:
        /*00f8*/ 	.word	index@(.nv.constant0._ZN13group_norm_v218gn_bwd_cuda_kernelI6__halfLi480ELi2ELi32ELi30ELi1024ELb0ELb1ELi16ELi960ELi960ELi4ELb1ELi3ELb0ELb0ELNS_15WgradSyncMethodE3ENS_16CompileConditionILi1000EEEEEvPT_S6_S6_PKS5_S8_S8_S8_PKfflPfPj)
        /*00fc*/ 	.short	0x0380
        /*00fe*/ 	.short	0x0060


	//----- nvinfo : EIATTR_SW_WAR
	.align		4
.L_1565:
        /*0100*/ 	.byte	0x04, 0x36
        /*0102*/ 	.short	(.L_1567 - .L_1566)
.L_1566:
        /*0104*/ 	.word	0x00000008
.L_1567:


//--------------------- .nv.info._ZN13group_norm_v218gn_bwd_cuda_kernelI6__halfLi480ELi2ELi32ELi30ELi1024ELb0ELb1ELi16ELi960ELi960ELi4ELb1ELi4ELb0ELb0ELNS_15WgradSyncMethodE3ENS_16CompileConditionILi1000EEEEEvPT_S6_S6_PKS5_S8_S8_S8_PKfflPfPj --------------------------
	.section	.nv.info._ZN13group_norm_v218gn_bwd_cuda_kernelI6__halfLi480ELi2ELi32ELi30ELi1024ELb0ELb1ELi16ELi960ELi960ELi4ELb1ELi4ELb0ELb0ELNS_15WgradSyncMethodE3ENS_16CompileConditionILi1000EEEEEvPT_S6_S6_PKS5_S8_S8_S8_PKfflPfPj,"",@"SHT_CUDA_INFO"
	.sectionflags	@""
	.align	4


	//----- nvinfo : EIATTR_CUDA_API_VERSION
	.align		4
        /*0000*/ 	.byte	0x04, 0x37
        /*0002*/ 	.short	(.L_1569 - .L_1568)
.L_1568:
        /*0004*/ 	.word	0x00000082


	//----- nvinfo : EIATTR_KPARAM_INFO
	.align		4
.L_1569:
        /*0008*/ 	.byte	0x04, 0x17
        /*000a*/ 	.short	(.L_1571 - .L_1570)
.L_1570:
        /*000c*/ 	.word	0x00000000
        /*0010*/ 	.short	0x000b
        /*0012*/ 	.short	0x0058
        /*0014*/ 	.byte	0x00, 0xf5, 0x21, 0x00


	//----- nvinfo : EIATTR_KPARAM_INFO
	.align		4
.L_1571:
        /*0018*/ 	.byte	0x04, 0x17
        /*001a*/ 	.short	(.L_1573 - .L_1572)
.L_1572:
        /*001c*/ 	.word	0x00000000
        /*0020*/ 	.short	0x000a
        /*0022*/ 	.short	0x0050
        /*0024*/ 	.byte	0x00, 0xf5, 0x21, 0x00


	//----- nvinfo : EIATTR_KPARAM_INFO
	.align		4
.L_1573:
        /*0028*/ 	.byte	0x04, 0x17
        /*002a*/ 	.short	(.L_1575 - .L_1574)
.L_1574:
        /*002c*/ 	.word	0x00000000
        /*0030*/ 	.short	0x0009
        /*0032*/ 	.short	0x0048
        /*0034*/ 	.byte	0x00, 0xf0, 0x21, 0x00


	//----- nvinfo : EIATTR_KPARAM_INFO
	.align		4
.L_1575:
        /*0038*/ 	.byte	0x04, 0x17
        /*003a*/ 	.short	(.L_1577 - .L_1576)
.L_1576:
        /*003c*/ 	.word	0x00000000
        /*0040*/ 	.short	0x0008
        /*0042*/ 	.short	0x0040
        /*0044*/ 	.byte	0x00, 0xf0, 0x11, 0x00


	//----- nvinfo : EIATTR_KPARAM_INFO
	.align		4
.L_1577:
        /*0048*/ 	.byte	0x04, 0x17
        /*004a*/ 	.short	(.L_1579 - .L_1578)
.L_1578:
        /*004c*/ 	.word	0x00000000
        /*0050*/ 	.short	0x0007
        /*0052*/ 	.short	0x0038
        /*0054*/ 	.byte	0x00, 0xf5, 0x21, 0x00


	//----- nvinfo : EIATTR_KPARAM_INFO
	.align		4
.L_1579:
        /*0058*/ 	.byte	0x04, 0x17
        /*005a*/ 	.short	(.L_1581 - .L_1580)
.L_1580:
        /*005c*/ 	.word	0x00000000
        /*0060*/ 	.short	0x0006
        /*0062*/ 	.short	0x0030
        /*0064*/ 	.byte	0x00, 0xf5, 0x21, 0x00


	//----- nvinfo : EIATTR_KPARAM_INFO
	.align		4
.L_1581:
        /*0068*/ 	.byte	0x04, 0x17
        /*006a*/ 	.short	(.L_1583 - .L_1582)
.L_1582:
        /*006c*/ 	.word	0x00000000
        /*0070*/ 	.short	0x0005
        /*0072*/ 	.short	0x0028
        /*0074*/ 	.byte	0x00, 0xf5, 0x21, 0x00


	//----- nvinfo : EIATTR_KPARAM_INFO
	.align		4
.L_1583:
        /*0078*/ 	.byte	0x04, 0x17
        /*007a*/ 	.short	(.L_1585 - .L_1584)
.L_1584:
        /*007c*/ 	.word	0x00000000
        /*0080*/ 	.short	0x0004
        /*0082*/ 	.short	0x0020
        /*0084*/ 	.byte	0x00, 0xf5, 0x21, 0x00


	//----- nvinfo : EIATTR_KPARAM_INFO
	.align		4
.L_1585:
        /*0088*/ 	.byte	0x04, 0x17
        /*008a*/ 	.short	(.L_1587 - .L_1586)
.L_1586:
        /*008c*/ 	.word	0x00000000
        /*0090*/ 	.short	0x0003
        /*0092*/ 	.short	0x0018
        /*0094*/ 	.byte	0x00, 0xf5, 0x21, 0x00


	//----- nvinfo : EIATTR_KPARAM_INFO
	.align		4
.L_1587:
        /*0098*/ 	.byte	0x04, 0x17
        /*009a*/ 	.short	(.L_1589 - .L_1588)
.L_1588:
        /*009c*/ 	.word	0x00000000
        /*00a0*/ 	.short	0x0002
        /*00a2*/ 	.short	0x0010
        /*00a4*/ 	.byte	0x00, 0xf5, 0x21, 0x00


	//----- nvinfo : EIATTR_KPARAM_INFO
	.align		4
.L_1589:
        /*00a8*/ 	.byte	0x04, 0x17
        /*00aa*/ 	.short	(.L_1591 - .L_1590)
.L_1590:
        /*00ac*/ 	.word	0x00000000
        /*00b0*/ 	.short	0x0001
        /*00b2*/ 	.short	0x0008
        /*00b4*/ 	.byte	0x00, 0xf5, 0x21, 0x00


	//----- nvinfo : EIATTR_KPARAM_INFO
	.align		4
.L_1591:
        /*00b8*/ 	.byte	0x04, 0x17
        /*00ba*/ 	.short	(.L_1593 - .L_1592)
.L_1592:
        /*00bc*/ 	.word	0x00000000
        /*00c0*/ 	.short	0x0000
        /*00c2*/ 	.short	0x0000
        /*00c4*/ 	.byte	0x00, 0xf5, 0x21, 0x00


	//----- nvinfo : EIATTR_SPARSE_MMA_MASK
	.align		4
.L_1593:
        /*00c8*/ 	.byte	0x03, 0x50
        /*00ca*/ 	.short	0x0000


	//----- nvinfo : EIATTR_MAXREG_COUNT
	.align		4
        /*00cc*/ 	.byte	0x03, 0x1b
        /*00ce*/ 	.short	0x0040


	//----- nvinfo : EIATTR_MERCURY_ISA_VERSION
	.align		4
        /*00d0*/ 	.byte	0x03, 0x5f
        /*00d2*/ 	.short	0x0101


	//----- nvinfo : EIATTR_VRC_CTA_INIT_COUNT
	.align		4
        /*00d4*/ 	.byte	0x02, 0x4a
	.zero		1
	.zero		1


	//----- nvinfo : EIATTR_EXIT_INSTR_OFFSETS
	.align		4
        /*00d8*/ 	.byte	0x04, 0x1c
        /*00da*/ 	.short	(.L_1595 - .L_1594)


	//   ....[0]....
.L_1594:
        /*00dc*/ 	.word	0x00000010


	//----- nvinfo : EIATTR_MAX_THREADS
	.align		4
.L_1595:
        /*00e0*/ 	.byte	0x04, 0x05
        /*00e2*/ 	.short	(.L_1597 - .L_1596)
.L_1596:
        /*00e4*/ 	.word	0x000001e0
        /*00e8*/ 	.word	0x00000001
        /*00ec*/ 	.word	0x00000001


	//----- nvinfo : EIATTR_CBANK_PARAM_SIZE
	.align		4
.L_1597:
        /*00f0*/ 	.byte	0x03, 0x19
        /*00f2*/ 	.short	0x0060


	//----- nvinfo : EIATTR_PARAM_CBANK
	.align		4
        /*00f4*/ 	.byte	0x04, 0x0a
        /*00f6*/ 	.short	(.L_1599 - .L_1598)
	.align		4
.L_1598:
        /*00f8*/ 	.word	index@(.nv.constant0._ZN13group_norm_v218gn_bwd_cuda_kernelI6__halfLi480ELi2ELi32ELi30ELi1024ELb0ELb1ELi16ELi960ELi960ELi4ELb1ELi4ELb0ELb0ELNS_15WgradSyncMethodE3ENS_16CompileConditionILi1000EEEEEvPT_S6_S6_PKS5_S8_S8_S8_PKfflPfPj)
        /*00fc*/ 	.short	0x0380
        /*00fe*/ 	.short	0x0060


	//----- nvinfo : EIATTR_SW_WAR
	.align		4
.L_1599:
        /*0100*/ 	.byte	0x04, 0x36
        /*0102*/ 	.short	(.L_1601 - .L_1600)
.L_1600:
        /*0104*/ 	.word	0x00000008
.L_1601:


//--------------------- .nv.info._ZN13group_norm_v218gn_bwd_cuda_kernelI6__halfLi480ELi3ELi16ELi60ELi1024ELb1ELb1ELi4ELi960ELi960ELi4ELb1ELi1ELb0ELb0ELNS_15WgradSyncMethodE3ENS_16CompileConditionILi1000EEEEEvPT_S6_S6_PKS5_S8_S8_S8_PKfflPfPj --------------------------
	.section	.nv.info._ZN13group_norm_v218gn_bwd_cuda_kernelI6__halfLi480ELi3ELi16ELi60ELi1024ELb1ELb1ELi4ELi960ELi960ELi4ELb1ELi1ELb0ELb0ELNS_15WgradSyncMethodE3ENS_16CompileConditionILi1000EEEEEvPT_S6_S6_PKS5_S8_S8_S8_PKfflPfPj,"",@"SHT_CUDA_INFO"
	.sectionflags	@""
	.align	4


	//----- nvinfo : EIATTR_CUDA_API_VERSION
	.align		4
        /*0000*/ 	.byte	0x04, 0x37
        /*0002*/ 	.short	(.L_1603 - .L_1602)
.L_1602:
        /*0004*/ 	.word	0x00000082


	//----- nvinfo : EIATTR_KPARAM_INFO
	.align		4
.L_1603:
        /*0008*/ 	.byte	0x04, 0x17
        /*000a*/ 	.short	(.L_1605 - .L_1604)
.L_1604:
        /*000c*/ 	.word	0x00000000
        /*0010*/ 	.short	0x000b
        /*0012*/ 	.short	0x0058
        /*0014*/ 	.byte	0x00, 0xf5, 0x21, 0x00


	//----- nvinfo : EIATTR_KPARAM_INFO
	.align		4
.L_1605:
        /*0018*/ 	.byte	0x04, 0x17
        /*001a*/ 	.short	(.L_1607 - .L_1606)
.L_1606:
        /*001c*/ 	.word	0x00000000
        /*0020*/ 	.short	0x000a
        /*0022*/ 	.short	0x0050
        /*0024*/ 	.byte	0x00, 0xf5, 0x21, 0x00


	//----- nvinfo : EIATTR_KPARAM_INFO
	.align		4
.L_1607:
        /*0028*/ 	.byte	0x04, 0x17
        /*002a*/ 	.short	(.L_1609 - .L_1608)
.L_1608:
        /*002c*/ 	.word	0x00000000
        /*0030*/ 	.short	0x0009
        /*0032*/ 	.short	0x0048
        /*0034*/ 	.byte	0x00, 0xf0, 0x21, 0x00


	//----- nvinfo : EIATTR_KPARAM_INFO
	.align		4
.L_1609:
        /*0038*/ 	.byte	0x04, 0x17
        /*003a*/ 	.short	(.L_1611 - .L_1610)
.L_1610:
        /*003c*/ 	.word	0x00000000
        /*0040*/ 	.short	0x0008
        /*0042*/ 	.short	0x0040
        /*0044*/ 	.byte	0x00, 0xf0, 0x11, 0x00


	//----- nvinfo : EIATTR_KPARAM_INFO
	.align		4
.L_1611:
        /*0048*/ 	.byte	0x04, 0x17
        /*004a*/ 	.short	(.L_1613 - .L_1612)
.L_1612:
        /*004c*/ 	.word	0x00000000
        /*0050*/ 	.short	0x0007
        /*0052*/ 	.short	0x0038
        /*0054*/ 	.byte	0x00, 0xf5, 0x21, 0x00


	//----- nvinfo : EIATTR_KPARAM_INFO
	.align		4
.L_1613:
        /*0058*/ 	.byte	0x04, 0x17
        /*005a*/ 	.short	(.L_1615 - .L_1614)
.L_1614:
        /*005c*/ 	.word	0x00000000
        /*0060*/ 	.short	0x0006
        /*0062*/ 	.short	0x0030
        /*0064*/ 	.byte	0x00, 0xf5, 0x21, 0x00


	//----- nvinfo : EIATTR_KPARAM_INFO
	.align		4
.L_1615:
        /*0068*/ 	.byte	0x04, 0x17
        /*006a*/ 	.short	(.L_1617 - .L_1616)
.L_1616:
        /*006c*/ 	.word	0x00000000
        /*0070*/ 	.short	0x0005
        /*0072*/ 	.short	0x0028
        /*0074*/ 	.byte	0x00, 0xf5, 0x21, 0x00


	//----- nvinfo : EIATTR_KPARAM_INFO
	.align		4
.L_1617:
        /*0078*/ 	.byte	0x04, 0x17
        /*007a*/ 	.short	(.L_1619 - .L_1618)
.L_1618:
        /*007c*/ 	.word	0x00000000
        /*0080*/ 	.short	0x0004
        /*0082*/ 	.short	0x0020
        /*0084*/ 	.byte	0x00, 0xf5, 0x21, 0x00


	//----- nvinfo : EIATTR_KPARAM_INFO
	.align		4
.L_1619:
        /*0088*/ 	.byte	0x04, 0x17
        /*008a*/ 	.short	(.L_1621 - .L_1620)
.L_1620:
        /*008c*/ 	.word	0x00000000
        /*0090*/ 	.short	0x0003
        /*0092*/ 	.short	0x0018
        /*0094*/ 	.byte	0x00, 0xf5, 0x21, 0x00


	//----- nvinfo : EIATTR_KPARAM_INFO
	.align		4
.L_1621:
        /*0098*/ 	.byte	0x04, 0x17
        /*009a*/ 	.short	(.L_1623 - .L_1622)
.L_1622:
        /*009c*/ 	.word	0x00000000
        /*00a0*/ 	.short	0x0002
        /*00a2*/ 	.short	0x0010
        /*00a4*/ 	.byte	0x00, 0xf5, 0x21, 0x00


	//----- nvinfo : EIATTR_KPARAM_INFO
	.align		4
.L_1623:
        /*00a8*/ 	.byte	0x04, 0x17
        /*00aa*/ 	.short	(.L_1625 - .L_1624)
.L_1624:
        /*00ac*/ 	.word	0x00000000
        /*00b0*/ 	.short	0x0001
        /*00b2*/ 	.short	0x0008
        /*00b4*/ 	.byte	0x00, 0xf5, 0x21, 0x00


	//----- nvinfo : EIATTR_KPARAM_INFO
	.align		4
.L_1625:
        /*00b8*/ 	.byte	0x04, 0x17
        /*00ba*/ 	.short	(.L_1627 - .L_1626)
.L_1626:
        /*00bc*/ 	.word	0x00000000
        /*00c0*/ 	.short	0x0000
        /*00c2*/ 	.short	0x0000
        /*00c4*/ 	.byte	0x00, 0xf5, 0x21, 0x00


	//----- nvinfo : EIATTR_SPARSE_MMA_MASK
	.align		4
.L_1627:
        /*00c8*/ 	.byte	0x03, 0x50
        /*00ca*/ 	.short	0x0000


	//----- nvinfo : EIATTR_MAXREG_COUNT
	.align		4
        /*00cc*/ 	.byte	0x03, 0x1b
        /*00ce*/ 	.short	0x0028


	//----- nvinfo : EIATTR_MERCURY_ISA_VERSION
	.align		4
        /*00d0*/ 	.byte	0x03, 0x5f
        /*00d2*/ 	.short	0x0101


	//----- nvinfo : EIATTR_VRC_CTA_INIT_COUNT
	.align		4
        /*00d4*/ 	.byte	0x02, 0x4a
	.zero		1
	.zero		1


	//----- nvinfo : EIATTR_EXIT_INSTR_OFFSETS
	.align		4
        /*00d8*/ 	.byte	0x04, 0x1c
        /*00da*/ 	.short	(.L_1629 - .L_1628)


	//   ....[0]....
.L_1628:
        /*00dc*/ 	.word	0x00000010


	//----- nvinfo : EIATTR_MAX_THREADS
	.align		4
.L_1629:
        /*00e0*/ 	.byte	0x04, 0x05
        /*00e2*/ 	.short	(.L_1631 - .L_1630)
.L_1630:
        /*00e4*/ 	.word	0x000001e0
        /*00e8*/ 	.word	0x00000001
        /*00ec*/ 	.word	0x00000001


	//----- nvinfo : EIATTR_CBANK_PARAM_SIZE
	.align		4
.L_1631:
        /*00f0*/ 	.byte	0x03, 0x19
        /*00f2*/ 	.short	0x0060


	//----- nvinfo : EIATTR_PARAM_CBANK
	.align		4
        /*00f4*/ 	.byte	0x04, 0x0a
        /*00f6*/ 	.short	(.L_1633 - .L_1632)
	.align		4
.L_1632:
        /*00f8*/ 	.word	index@(.nv.constant0._ZN13group_norm_v218gn_bwd_cuda_kernelI6__halfLi480ELi3ELi16ELi60ELi1024ELb1ELb1ELi4ELi960ELi960ELi4ELb1ELi1ELb0ELb0ELNS_15WgradSyncMethodE3ENS_16CompileConditionILi1000EEEEEvPT_S6_S6_PKS5_S8_S8_S8_PKfflPfPj)
        /*00fc*/ 	.short	0x0380
        /*00fe*/ 	.short	0x0060


	//----- nvinfo : EIATTR_SW_WAR
	.align		4
.L_1633:
        /*0100*/ 	.byte	0x04, 0x36
        /*0102*/ 	.short	(.L_1635 - .L_1634)
.L_1634:
        /*0104*/ 	.word	0x00000008
.L_1635:


//--------------------- .nv.info._ZN13group_norm_v218gn_bwd_cuda_kernelI6__halfLi480ELi1ELi16ELi60ELi1024ELb1ELb1ELi8ELi960ELi960ELi4ELb1ELi1ELb0ELb0ELNS_15WgradSyncMethodE3ENS_16CompileConditionILi1000EEEEEvPT_S6_S6_PKS5_S8_S8_S8_PKfflPfPj --------------------------
	.section	.nv.info._ZN13group_norm_v218gn_bwd_cuda_kernelI6__halfLi480ELi1ELi16ELi60ELi1024ELb1ELb1ELi8ELi960ELi960ELi4ELb1ELi1ELb0ELb0ELNS_15WgradSyncMethodE3ENS_16CompileConditionILi1000EEEEEvPT_S6_S6_PKS5_S8_S8_S8_PKfflPfPj,"",@"SHT_CUDA_INFO"
	.sectionflags	@""
	.align	4


	//----- nvinfo : EIATTR_CUDA_API_VERSION
	.align		4
        /*0000*/ 	.byte	0x04, 0x37
        /*0002*/ 	.short	(.L_1637 - .L_1636)
.L_1636:
        /*0004*/ 	.word	0x00000082


	//----- nvinfo : EIATTR_KPARAM_INFO
	.align		4
.L_1637:
        /*0008*/ 	.byte	0x04, 0x17
        /*000a*/ 	.short	(.L_1639 - .L_1638)
.L_1638:
        /*000c*/ 	.word	0x00000000
        /*0010*/ 	.short	0x000b
        /*0012*/ 	.short	0x0058
        /*0014*/ 	.byte	0x00, 0xf5, 0x21, 0x00


	//----- nvinfo : EIATTR_KPARAM_INFO
	.align		4
.L_1639:
        /*0018*/ 	.byte	0x04, 0x17
        /*001a*/ 	.short	(.L_1641 - .L_1640)
.L_1640:
        /*001c*/ 	.word	0x00000000
        /*0020*/ 	.short	0x000a
        /*0022*/ 	.short	0x0050
        /*0024*/ 	.byte	0x00, 0xf5, 0x21, 0x00


	//----- nvinfo : EIATTR_KPARAM_INFO
	.align		4
.L_1641:
        /*0028*/ 	.byte	0x04, 0x17
        /*002a*/ 	.short	(.L_1643 - .L_1642)
.L_1642:
        /*002c*/ 	.word	0x00000000
        /*0030*/ 	.short	0x0009
        /*0032*/ 	.short	0x0048
        /*0034*/ 	.byte	0x00, 0xf0, 0x21, 0x00


	//----- nvinfo : EIATTR_KPARAM_INFO
	.align		4
.L_1643:
        /*0038*/ 	.byte	0x04, 0x17
        /*003a*/ 	.short	(.L_1645 - .L_1644)
.L_1644:
        /*003c*/ 	.word	0x00000000
        /*0040*/ 	.short	0x0008
        /*0042*/ 	.short	0x0040
        /*0044*/ 	.byte	0x00, 0xf0, 0x11, 0x00


	//----- nvinfo : EIATTR_KPARAM_INFO
	.align		4
.L_1645:
        /*0048*/ 	.byte	0x04, 0x17
        /*004a*/ 	.short	(.L_1647 - .L_1646)
.L_1646:
        /*004c*/ 	.word	0x00000000
        /*0050*/ 	.short	0x0007
        /*0052*/ 	.short	0x0038
        /*0054*/ 	.byte	0x00, 0xf5, 0x21, 0x00


	//----- nvinfo : EIATTR_KPARAM_INFO
	.align		4
.L_1647:
        /*0058*/ 	.byte	0x04, 0x17
        /*005a*/ 	.short	(.L_1649 - .L_1648)
.L_1648:
        /*005c*/ 	.word	0x00000000
        /*0060*/ 	.short	0x0006
        /*0062*/ 	.short	0x0030
        /*0064*/ 	.byte	0x00, 0xf5, 0x21, 0x00


	//----- nvinfo : EIATTR_KPARAM_INFO
	.align		4
.L_1649:
        /*0068*/ 	.byte	0x04, 0x17
        /*006a*/ 	.short	(.L_1651 - .L_1650)
.L_1650:
        /*006c*/ 	.word	0x00000000
        /*0070*/ 	.short	0x0005
        /*0072*/ 	.short	0x0028
        /*0074*/ 	.byte	0x00, 0xf5, 0x21, 0x00


	//----- nvinfo : EIATTR_KPARAM_INFO
	.align		4
.L_1651:
        /*0078*/ 	.byte	0x04, 0x17
        /*007a*/ 	.short	(.L_1653 - .L_1652)
.L_1652:
        /*007c*/ 	.word	0x00000000
        /*0080*/ 	.short	0x0004
        /*0082*/ 	.short	0x0020
        /*0084*/ 	.byte	0x00, 0xf5, 0x21, 0x00


	//----- nvinfo : EIATTR_KPARAM_INFO
	.align		4
.L_1653:
        /*0088*/ 	.byte	0x04, 0x17
        /*008a*/ 	.short	(.L_1655 - .L_1654)
.L_1654:
        /*008c*/ 	.word	0x00000000
        /*0090*/ 	.short	0x0003
        /*0092*/ 	.short	0x0018
        /*0094*/ 	.byte	0x00, 0xf5, 0x21, 0x00


	//----- nvinfo : EIATTR_KPARAM_INFO
	.align		4
.L_1655:
        /*0098*/ 	.byte	0x04, 0x17
        /*009a*/ 	.short	(.L_1657 - .L_1656)
.L_1656:
        /*009c*/ 	.word	0x00000000
        /*00a0*/ 	.short	0x0002
        /*00a2*/ 	.short	0x0010
        /*00a4*/ 	.byte	0x00, 0xf5, 0x21, 0x00


	//----- nvinfo : EIATTR_KPARAM_INFO
	.align		4
.L_1657:
        /*00a8*/ 	.byte	0x04, 0x17
        /*00aa*/ 	.short	(.L_1659 - .L_1658)
.L_1658:
        /*00ac*/ 	.word	0x00000000
        /*00b0*/ 	.short	0x0001
        /*00b2*/ 	.short	0x0008
        /*00b4*/ 	.byte	0x00, 0xf5, 0x21, 0x00


	//----- nvinfo : EIATTR_KPARAM_INFO
	.align		4
.L_1659:
        /*00b8*/ 	.byte	0x04, 0x17
        /*00ba*/ 	.short	(.L_1661 - .L_1660)
.L_1660:
        /*00bc*/ 	.word	0x00000000
        /*00c0*/ 	.short	0x0000
        /*00c2*/ 	.short	0x0000
        /*00c4*/ 	.byte	0x00, 0xf5, 0x21, 0x00


	//----- nvinfo : EIATTR_SPARSE_MMA_MASK
	.align		4
.L_1661:
        /*00c8*/ 	.byte	0x03, 0x50
        /*00ca*/ 	.short	0x0000


	//----- nvinfo : EIATTR_MAXREG_COUNT
	.align		4
        /*00cc*/ 	.byte	0x03, 0x1b
        /*00ce*/ 	.short	0x0080


	//----- nvinfo : EIATTR_MERCURY_ISA_VERSION
	.align		4
        /*00d0*/ 	.byte	0x03, 0x5f
        /*00d2*/ 	.short	0x0101


	//----- nvinfo : EIATTR_VRC_CTA_INIT_COUNT
	.align		4
        /*00d4*/ 	.byte	0x02, 0x4a
	.zero		1
	.zero		1


	//----- nvinfo : EIATTR_EXIT_INSTR_OFFSETS
	.align		4
        /*00d8*/ 	.byte	0x04, 0x1c
        /*00da*/ 	.short	(.L_1663 - .L_1662)


	//   ....[0]....
.L_1662:
        /*00dc*/ 	.word	0x00000010


	//----- nvinfo : EIATTR_MAX_THREADS
	.align		4
.L_1663:
        /*00e0*/ 	.byte	0x04, 0x05
        /*00e2*/ 	.short	(.L_1665 - .L_1664)
.L_1664:
        /*00e4*/ 	.word	0x000001e0
        /*00e8*/ 	.word	0x00000001
        /*00ec*/ 	.word	0x00000001


	//----- nvinfo : EIATTR_CBANK_PARAM_SIZE
	.align		4
.L_1665:
        /*00f0*/ 	.byte	0x03, 0x19
        /*00f2*/ 	.short	0x0060


	//----- nvinfo : EIATTR_PARAM_CBANK
	.align		4
        /*00f4*/ 	.byte	0x04, 0x0a
        /*00f6*/ 	.short	(.L_1667 - .L_1666)
	.align		4
.L_1666:
        /*00f8*/ 	.word	index@(.nv.constant0._ZN13group_norm_v218gn_bwd_cuda_kernelI6__halfLi480ELi1ELi16ELi60ELi1024ELb1ELb1ELi8ELi960ELi960ELi4ELb1ELi1ELb0ELb0ELNS_15WgradSyncMethodE3ENS_16CompileConditionILi1000EEEEEvPT_S6_S6_PKS5_S8_S8_S8_PKfflPfPj)
        /*00fc*/ 	.short	0x0380
        /*00fe*/ 	.short	0x0060


	//----- nvinfo : EIATTR_SW_WAR
	.align		4
.L_1667:
        /*0100*/ 	.byte	0x04, 0x36
        /*0102*/ 	.short	(.L_1669 - .L_1668)
.L_1668:
        /*0104*/ 	.word	0x00000008
.L_1669:


//--------------------- .nv.info._ZN13group_norm_v218gn_bwd_cuda_kernelI6__halfLi480ELi3ELi16ELi60ELi1024ELb1ELb1ELi8ELi960ELi960ELi4ELb1ELi2ELb0ELb0ELNS_15WgradSyncMethodE3ENS_16CompileConditionILi1000EEEEEvPT_S6_S6_PKS5_S8_S8_S8_PKfflPfPj --------------------------
	.section	.nv.info._ZN13group_norm_v218gn_bwd_cuda_kernelI6__halfLi480ELi3ELi16ELi60ELi1024ELb1ELb1ELi8ELi960ELi960ELi4ELb1ELi2ELb0ELb0ELNS_15WgradSyncMethodE3ENS_16CompileConditionILi1000EEEEEvPT_S6_S6_PKS5_S8_S8_S8_PKfflPfPj,"",@"SHT_CUDA_INFO"
	.sectionflags	@""
	.align	4


	//----- nvinfo : EIATTR_CUDA_API_VERSION
	.align		4
        /*0000*/ 	.byte	0x04, 0x37
        /*0002*/ 	.short	(.L_1671 - .L_1670)
.L_1670:
        /*0004*/ 	.word	0x00000082


	//----- nvinfo : EIATTR_KPARAM_INFO
	.align		4
.L_1671:
        /*0008*/ 	.byte	0x04, 0x17
        /*000a*/ 	.short	(.L_1673 - .L_1672)
.L_1672:
        /*000c*/ 	.word	0x00000000
        /*0010*/ 	.short	0x000b
        /*0012*/ 	.short	0x0058
        /*0014*/ 	.byte	0x00, 0xf5, 0x21, 0x00


	//----- nvinfo : EIATTR_KPARAM_INFO
	.align		4
.L_1673:
        /*0018*/ 	.byte	0x04, 0x17
        /*001a*/ 	.short	(.L_1675 - .L_1674)
.L_1674:
        /*001c*/ 	.word	0x00000000
        /*0020*/ 	.short	0x000a
        /*0022*/ 	.short	0x0050
        /*0024*/ 	.byte	0x00, 0xf5, 0x21, 0x00


	//----- nvinfo : EIATTR_KPARAM_INFO
	.align		4
.L_1675:
        /*0028*/ 	.byte	0x04, 0x17
        /*002a*/ 	.short	(.L_1677 - .L_1676)
.L_1676:
        /*002c*/ 	.word	0x00000000
        /*0030*/ 	.short	0x0009
        /*0032*/ 	.short	0x0048
        /*0034*/ 	.byte	0x00, 0xf0, 0x21, 0x00


	//----- nvinfo : EIATTR_KPARAM_INFO
	.align		4
.L_1677:
        /*0038*/ 	.byte	0x04, 0x17
        /*003a*/ 	.short	(.L_1679 - .L_1678)
.L_1678:
        /*003c*/ 	.word	0x00000000
        /*0040*/ 	.short	0x0008
        /*0042*/ 	.short	0x0040
        /*0044*/ 	.byte	0x00, 0xf0, 0x11, 0x00


	//----- nvinfo : EIATTR_KPARAM_INFO
	.align		4
.L_1679:
        /*0048*/ 	.byte	0x04, 0x17
        /*004a*/ 	.short	(.L_1681 - .L_1680)
.L_1680:
        /*004c*/ 	.word	0x00000000
        /*0050*/ 	.short	0x0007
        /*0052*/ 	.short	0x0038
        /*0054*/ 	.byte	0x00, 0xf5, 0x21, 0x00


	//----- nvinfo : EIATTR_KPARAM_INFO
	.align		4
.L_1681:
        /*0058*/ 	.byte	0x04, 0x17
        /*005a*/ 	.short	(.L_1683 - .L_1682)
.L_1682:
        /*005c*/ 	.word	0x00000000
        /*0060*/ 	.short	0x0006
        /*0062*/ 	.short	0x0030
        /*0064*/ 	.byte	0x00, 0xf5, 0x21, 0x00


	//----- nvinfo : EIATTR_KPARAM_INFO
	.align		4
.L_1683:
        /*0068*/ 	.byte	0x04, 0x17
        /*006a*/ 	.short	(.L_1685 - .L_1684)
.L_1684:
        /*006c*/ 	.word	0x00000000
        /*0070*/ 	.short	0x0005
        /*0072*/ 	.short	0x0028
        /*0074*/ 	.byte	0x00, 0xf5, 0x21, 0x00


	//----- nvinfo : EIATTR_KPARAM_INFO
	.align		4
.L_1685:
        /*0078*/ 	.byte	0x04, 0x17
        /*007a*/ 	.short	(.L_1687 - .L_1686)
.L_1686:
        /*007c*/ 	.word	0x00000000
        /*0080*/ 	.short	0x0004
        /*0082*/ 	.short	0x0020
        /*0084*/ 	.byte	0x00, 0xf5, 0x21, 0x00


	//----- nvinfo : EIATTR_KPARAM_INFO
	.align		4
.L_1687:
        /*0088*/ 	.byte	0x04, 0x17
        /*008a*/ 	.short	(.L_1689 - .L_1688)
.L_1688:
        /*008c*/ 	.word	0x00000000
        /*0090*/ 	.short	0x0003
        /*0092*/ 	.short	0x0018
        /*0094*/ 	.byte	0x00, 0xf5, 0x21, 0x00


	//----- nvinfo : EIATTR_KPARAM_INFO
	.align		4
.L_1689:
        /*0098*/ 	.byte	0x04, 0x17
        /*009a*/ 	.short	(.L_1691 - .L_1690)
.L_1690:
        /*009c*/ 	.word	0x00000000
        /*00a0*/ 	.short	0x0002
        /*00a2*/ 	.short	0x0010
        /*00a4*/ 	.byte	0x00, 0xf5, 0x21, 0x00


	//----- nvinfo : EIATTR_KPARAM_INFO
	.align		4
.L_1691:
        /*00a8*/ 	.byte	0x04, 0x17
        /*00aa*/ 	.short	(.L_1693 - .L_1692)
.L_1692:
        /*00ac*/ 	.word	0x00000000
        /*00b0*/ 	.short	0x0001
        /*00b2*/ 	.short	0x0008
        /*00b4*/ 	.byte	0x00, 0xf5, 0x21, 0x00


	//----- nvinfo : EIATTR_KPARAM_INFO
	.align		4
.L_1693:
        /*00b8*/ 	.byte	0x04, 0x17
        /*00ba*/ 	.short	(.L_1695 - .L_1694)
.L_1694:
        /*00bc*/ 	.word	0x00000000
        /*00c0*/ 	.short	0x0000
        /*00c2*/ 	.short	0x0000
        /*00c4*/ 	.byte	0x00, 0xf5, 0x21, 0x00


	//----- nvinfo : EIATTR_SPARSE_MMA_MASK
	.align		4
.L_1695:
        /*00c8*/ 	.byte	0x03, 0x50
        /*00ca*/ 	.short	0x0000


	//----- nvinfo : EIATTR_MAXREG_COUNT
	.align		4
        /*00cc*/ 	.byte	0x03, 0x1b
        /*00ce*/ 	.short	0x0028


	//----- nvinfo : EIATTR_MERCURY_ISA_VERSION
	.align		4
        /*00d0*/ 	.byte	0x03, 0x5f
        /*00d2*/ 	.short	0x0101


	//----- nvinfo : EIATTR_VRC_CTA_INIT_COUNT
	.align		4
        /*00d4*/ 	.byte	0x02, 0x4a
	.zero		1
	.zero		1


	//----- nvinfo : EIATTR_EXIT_INSTR_OFFSETS
	.align		4
        /*00d8*/ 	.byte	0x04, 0x1c
        /*00da*/ 	.short	(.L_1697 - .L_1696)


	//   ....[0]....
.L_1696:
        /*00dc*/ 	.word	0x00000010


	//----- nvinfo : EIATTR_MAX_THREADS
	.align		4
.L_1697:
        /*00e0*/ 	.byte	0x04, 0x05
        /*00e2*/ 	.short	(.L_1699 - .L_1698)
.L_1698:
        /*00e4*/ 	.word	0x000001e0
        /*00e8*/ 	.word	0x00000001
        /*00ec*/ 	.word	0x00000001


	//----- nvinfo : EIATTR_CBANK_PARAM_SIZE
	.align		4
.L_1699:
        /*00f0*/ 	.byte	0x03, 0x19
        /*00f2*/ 	.short	0x0060


	//----- nvinfo : EIATTR_PARAM_CBANK
	.align		4
        /*00f4*/ 	.byte	0x04, 0x0a
        /*00f6*/ 	.short	(.L_1701 - .L_1700)
	.align		4
.L_1700:
        /*00f8*/ 	.word	index@(.nv.constant0._ZN13group_norm_v218gn_bwd_cuda_kernelI6__halfLi480ELi3ELi16ELi60ELi1024ELb1ELb1ELi8ELi960ELi960ELi4ELb1ELi2ELb0ELb0ELNS_15WgradSyncMethodE3ENS_16CompileConditionILi1000EEEEEvPT_S6_S6_PKS5_S8_S8_S8_PKfflPfPj)
        /*00fc*/ 	.short	0x0380
        /*00fe*/ 	.short	0x0060


	//----- nvinfo : EIATTR_SW_WAR
	.align		4
.L_1701:
        /*0100*/ 	.byte	0x04, 0x36
        /*0102*/ 	.short	(.L_1703 - .L_1702)
.L_1702:
        /*0104*/ 	.word	0x00000008
.L_1703:


//--------------------- .nv.info._ZN13group_norm_v218gn_bwd_cuda_kernelI6__halfLi480ELi1ELi16ELi60ELi1024ELb1ELb1ELi16ELi960ELi960ELi4ELb1ELi2ELb0ELb0ELNS_15WgradSyncMethodE3ENS_16CompileConditionILi1000EEEEEvPT_S6_S6_PKS5_S8_S8_S8_PKfflPfPj --------------------------
	.section	.nv.info._ZN13group_norm_v218gn_bwd_cuda_kernelI6__halfLi480ELi1ELi16ELi60ELi1024ELb1ELb1ELi16ELi960ELi960ELi4ELb1ELi2ELb0ELb0ELNS_15WgradSyncMethodE3ENS_16CompileConditionILi1000EEEEEvPT_S6_S6_PKS5_S8_S8_S8_PKfflPfPj,"",@"SHT_CUDA_INFO"
	.sectionflags	@""
	.align	4


	//----- nvinfo : EIATTR_CUDA_API_VERSION
	.align		4
        /*0000*/ 	.byte	0x04, 0x37
        /*0002*/ 	.short	(.L_1705 - .L_1704)
.L_1704:
        /*0004*/ 	.word	0x00000082


	//----- nvinfo : EIATTR_KPARAM_INFO
	.align		4
.L_1705:
        /*0008*/ 	.byte	0x04, 0x17
        /*000a*/ 	.short	(.L_1707 - .L_1706)
.L_1706:
        /*000c*/ 	.word	0x00000000
        /*0010*/ 	.short	0x000b
        /*0012*/ 	.short	0x0058
        /*0014*/ 	.byte	0x00, 0xf5, 0x21, 0x00


	//----- nvinfo : EIATTR_KPARAM_INFO
	.align		4
.L_1707:
        /*0018*/ 	.byte	0x04, 0x17
        /*001a*/ 	.short	(.L_1709 - .L_1708)
.L_1708:
        /*001c*/ 	.word	0x00000000
        /*0020*/ 	.short	0x000a
        /*0022*/ 	.short	0x0050
        /*0024*/ 	.byte	0x00, 0xf5, 0x21, 0x00


	//----- nvinfo : EIATTR_KPARAM_INFO
	.align		4
.L_1709:
        /*0028*/ 	.byte	0x04, 0x17
        /*002a*/ 	.short	(.L_1711 - .L_1710)
.L_1710:
        /*002c*/ 	.word	0x00000000
        /*0030*/ 	.short	0x0009
        /*0032*/ 	.short	0x0048
        /*0034*/ 	.byte	0x00, 0xf0, 0x21, 0x00


	//----- nvinfo : EIATTR_KPARAM_INFO
	.align		4
.L_1711:
        /*0038*/ 	.byte	0x04, 0x17
        /*003a*/ 	.short	(.L_1713 - .L_1712)
.L_1712:
        /*003c*/ 	.word	0x00000000
        /*0040*/ 	.short	0x0008
        /*0042*/ 	.short	0x0040
        /*0044*/ 	.byte	0x00, 0xf0, 0x11, 0x00


	//----- nvinfo : EIATTR_KPARAM_INFO
	.align		4
.L_1713:
        /*0048*/ 	.byte	0x04, 0x17
        /*004a*/ 	.short	(.L_1715 - .L_1714)
.L_1714:
        /*004c*/ 	.word	0x00000000
        /*0050*/ 	.short	0x0007
        /*0052*/ 	.short	0x0038
        /*0054*/ 	.byte	0x00, 0xf5, 0x21, 0x00


	//----- nvinfo : EIATTR_KPARAM_INFO
	.align		4
.L_1715:
        /*0058*/ 	.byte	0x04, 0x17
        /*005a*/ 	.short	(.L_1717 - .L_1716)
.L_1716:
        /*005c*/ 	.word	0x00000000
        /*0060*/ 	.short	0x0006
        /*0062*/ 	.short	0x0030
        /*0064*/ 	.byte	0x00, 0xf5, 0x21, 0x00


	//----- nvinfo : EIATTR_KPARAM_INFO
	.align		4
.L_1717:
        /*0068*/ 	.byte	0x04, 0x17
        /*006a*/ 	.short	(.L_1719 - .L_1718)
.L_1718:
        /*006c*/ 	.word	0x00000000
        /*0070*/ 	.short	0x0005
        /*0072*/ 	.short	0x0028
        /*0074*/ 	.byte	0x00, 0xf5, 0x21, 0x00


	//----- nvinfo : EIATTR_KPARAM_INFO
	.align		4
.L_1719:
        /*0078*/ 	.byte	0x04, 0x17
        /*007a*/ 	.short	(.L_1721 - .L_1720)
.L_1720:
        /*007c*/ 	.word	0x00000000
        /*0080*/ 	.short	0x0004
        /*0082*/ 	.short	0x0020
        /*0084*/ 	.byte	0x00, 0xf5, 0x21, 0x00


	//----- nvinfo : EIATTR_KPARAM_INFO
	.align		4
.L_1721:
        /*0088*/ 	.byte	0x04, 0x17
        /*008a*/ 	.short	(.L_1723 - .L_1722)
.L_1722:
        /*008c*/ 	.word	0x00000000
        /*0090*/ 	.short	0x0003
        /*0092*/ 	.short	0x0018
        /*0094*/ 	.byte	0x00, 0xf5, 0x21, 0x00


	//----- nvinfo : EIATTR_KPARAM_INFO
	.align		4
.L_1723:
        /*0098*/ 	.byte	0x04, 0x17
        /*009a*/ 	.short	(.L_1725 - .L_1724)
.L_1724:
        /*009c*/ 	.word	0x00000000
        /*00a0*/ 	.short	0x0002
        /*00a2*/ 	.short	0x0010
        /*00a4*/ 	.byte	0x00, 0xf5, 0x21, 0x00


	//----- nvinfo : EIATTR_KPARAM_INFO
	.align		4
.L_1725:
        /*00a8*/ 	.byte	0x04, 0x17
        /*00aa*/ 	.short	(.L_1727 - .L_1726)
.L_1726:
        /*00ac*/ 	.word	0x00000000
        /*00b0*/ 	.short	0x0001
        /*00b2*/ 	.short	0x0008
        /*00b4*/ 	.byte	0x00, 0xf5, 0x21, 0x00


	//----- nvinfo : EIATTR_KPARAM_INFO
	.align		4
.L_1727:
        /*00b8*/ 	.byte	0x04, 0x17
        /*00ba*/ 	.short	(.L_1729 - .L_1728)
.L_1728:
        /*00bc*/ 	.word	0x00000000
        /*00c0*/ 	.short	0x0000
        /*00c2*/ 	.short	0x0000
        /*00c4*/ 	.byte	0x00, 0xf5, 0x21, 0x00


	//----- nvinfo : EIATTR_SPARSE_MMA_MASK
	.align		4
.L_1729:
        /*00c8*/ 	.byte	0x03, 0x50
        /*00ca*/ 	.short	0x0000


	//----- nvinfo : EIATTR_MAXREG_COUNT
	.align		4
        /*00cc*/ 	.byte	0x03, 0x1b
        /*00ce*/ 	.short	0x0080


	//----- nvinfo : EIATTR_MERCURY_ISA_VERSION
	.align		4
        /*00d0*/ 	.byte	0x03, 0x5f
        /*00d2*/ 	.short	0x0101


	//----- nvinfo : EIATTR_VRC_CTA_INIT_COUNT
	.align		4
        /*00d4*/ 	.byte	0x02, 0x4a
	.zero		1
	.zero		1


	//----- nvinfo : EIATTR_EXIT_INSTR_OFFSETS
	.align		4
        /*00d8*/ 	.byte	0x04, 0x1c
        /*00da*/ 	.short	(.L_1731 - .L_1730)


	//   ....[0]....
.L_1730:
        /*00dc*/ 	.word	0x00000010


	//----- nvinfo : EIATTR_MAX_THREADS
	.align		4
.L_1731:
        /*00e0*/ 	.byte	0x04, 0x05
        /*00e2*/ 	.short	(.L_1733 - .L_1732)
.L_1732:
        /*00e4*/ 	.word	0x000001e0
        /*00e8*/ 	.word	0x00000001
        /*00ec*/ 	.word	0x00000001


	//----- nvinfo : EIATTR_CBANK_PARAM_SIZE
	.align		4
.L_1733:
        /*00f0*/ 	.byte	0x03, 0x19
        /*00f2*/ 	.short	0x0060


	//----- nvinfo : EIATTR_PARAM_CBANK
	.align		4
        /*00f4*/ 	.byte	0x04, 0x0a
        /*00f6*/ 	.short	(.L_1735 - .L_1734)
	.align		4
.L_1734:
        /*00f8*/ 	.word	index@(.nv.constant0._ZN13group_norm_v218gn_bwd_cuda_kernelI6__halfLi480ELi1ELi16ELi60ELi1024ELb1ELb1ELi16ELi960ELi960ELi4ELb1ELi2ELb0ELb0ELNS_15WgradSyncMethodE3ENS_16CompileConditionILi1000EEEEEvPT_S6_S6_PKS5_S8_S8_S8_PKfflPfPj)
        /*00fc*/ 	.short	0x0380
        /*00fe*/ 	.short	0x0060


	//----- nvinfo : EIATTR_SW_WAR
	.align		4
.L_1735:
        /*0100*/ 	.byte	0x04, 0x36
        /*0102*/ 	.short	(.L_1737 - .L_1736)
.L_1736:
        /*0104*/ 	.word	0x00000008
.L_1737:


//--------------------- .nv.info._ZN13group_norm_v218gn_bwd_cuda_kernelI6__halfLi480ELi1ELi16ELi60ELi1024ELb1ELb1ELi32ELi960ELi960ELi4ELb1ELi4ELb0ELb0ELNS_15WgradSyncMethodE3ENS_16CompileConditionILi1000EEEEEvPT_S6_S6_PKS5_S8_S8_S8_PKfflPfPj --------------------------
	.section	.nv.info._ZN13group_norm_v218gn_bwd_cuda_kernelI6__halfLi480ELi1ELi16ELi60ELi1024ELb1ELb1ELi32ELi960ELi960ELi4ELb1ELi4ELb0ELb0ELNS_15WgradSyncMethodE3ENS_16CompileConditionILi1000EEEEEvPT_S6_S6_PKS5_S8_S8_S8_PKfflPfPj,"",@"SHT_CUDA_INFO"
	.sectionflags	@""
	.align	4


	//----- nvinfo : EIATTR_CUDA_API_VERSION
	.align		4
        /*0000*/ 	.byte	0x04, 0x37
        /*0002*/ 	.short	(.L_1739 - .L_1738)
.L_1738:
        /*0004*/ 	.word	0x00000082


	//----- nvinfo : EIATTR_KPARAM_INFO
	.align		4
.L_1739:
        /*0008*/ 	.byte	0x04, 0x17
        /*000a*/ 	.short	(.L_1741 - .L_1740)
.L_1740:
        /*000c*/ 	.word	0x00000000
        /*0010*/ 	.short	0x000b
        /*0012*/ 	.short	0x0058
        /*0014*/ 	.byte	0x00, 0xf5, 0x21, 0x00


	//----- nvinfo : EIATTR_KPARAM_INFO
	.align		4
.L_1741:
        /*0018*/ 	.byte	0x04, 0x17
        /*001a*/ 	.short	(.L_1743 - .L_1742)
.L_1742:
        /*001c*/ 	.word	0x00000000
        /*0020*/ 	.short	0x000a
        /*0022*/ 	.short	0x0050
        /*0024*/ 	.byte	0x00, 0xf5, 0x21, 0x00


	//----- nvinfo : EIATTR_KPARAM_INFO
	.align		4
.L_1743:
        /*0028*/ 	.byte	0x04, 0x17
        /*002a*/ 	.short	(.L_1745 - .L_1744)
.L_1744:
        /*002c*/ 	.word	0x00000000
        /*0030*/ 	.short	0x0009
        /*0032*/ 	.short	0x0048
        /*0034*/ 	.byte	0x00, 0xf0, 0x21, 0x00


	//----- nvinfo : EIATTR_KPARAM_INFO
	.align		4
.L_1745:
        /*0038*/ 	.byte	0x04, 0x17
        /*003a*/ 	.short	(.L_1747 - .L_1746)
.L_1746:
        /*003c*/ 	.word	0x00000000
        /*0040*/ 	.short	0x0008
        /*0042*/ 	.short	0x0040
        /*0044*/ 	.byte	0x00, 0xf0, 0x11, 0x00


	//----- nvinfo : EIATTR_KPARAM_INFO
	.align		4
.L_1747:
        /*0048*/ 	.byte	0x04, 0x17
        /*004a*/ 	.short	(.L_1749 - .L_1748)
.L_1748:
        /*004c*/ 	.word	0x00000000
        /*0050*/ 	.short	0x0007
        /*0052*/ 	.short	0x0038
        /*0054*/ 	.byte	0x00, 0xf5, 0x21, 0x00


	//----- nvinfo : EIATTR_KPARAM_INFO
	.align		4
.L_1749:
        /*0058*/ 	.byte	0x04, 0x17
        /*005a*/ 	.short	(.L_1751 - .L_1750)
.L_1750:
        /*005c*/ 	.word	0x00000000
        /*0060*/ 	.short	0x0006
        /*0062*/ 	.short	0x0030
        /*0064*/ 	.byte	0x00, 0xf5, 0x21, 0x00


	//----- nvinfo : EIATTR_KPARAM_INFO
	.align		4
.L_1751:
        /*0068*/ 	.byte	0x04, 0x17
        /*006a*/ 	.short	(.L_1753 - .L_1752)
.L_1752:
        /*006c*/ 	.word	0x00000000
        /*0070*/ 	.short	0x0005
        /*0072*/ 	.short	0x0028
        /*0074*/ 	.byte	0x00, 0xf5, 0x21, 0x00


	//----- nvinfo : EIATTR_KPARAM_INFO
	.align		4
.L_1753:
        /*0078*/ 	.byte	0x04, 0x17
        /*007a*/ 	.short	(.L_1755 - .L_1754)
.L_1754:
        /*007c*/ 	.word	0x00000000
        /*0080*/ 	.short	0x0004
        /*0082*/ 	.short	0x0020
        /*0084*/ 	.byte	0x00, 0xf5, 0x21, 0x00


	//----- nvinfo : EIATTR_KPARAM_INFO
	.align		4
.L_1755:
        /*0088*/ 	.byte	0x04, 0x17
        /*008a*/ 	.short	(.L_1757 - .L_1756)
.L_1756:
        /*008c*/ 	.word	0x00000000
        /*0090*/ 	.short	0x0003
        /*0092*/ 	.short	0x0018
        /*0094*/ 	.byte	0x00, 0xf5, 0x21, 0x00


	//----- nvinfo : EIATTR_KPARAM_INFO
	.align		4
.L_1757:
        /*0098*/ 	.byte	0x04, 0x17
        /*009a*/ 	.short	(.L_1759 - .L_1758)
.L_1758:
        /*009c*/ 	.word	0x00000000
        /*00a0*/ 	.short	0x0002
        /*00a2*/ 	.short	0x0010
        /*00a4*/ 	.byte	0x00, 0xf5, 0x21, 0x00


	//----- nvinfo : EIATTR_KPARAM_INFO
	.align		4
.L_1759:
        /*00a8*/ 	.byte	0x04, 0x17
        /*00aa*/ 	.short	(.L_1761 - .L_1760)
.L_1760:
        /*00ac*/ 	.word	0x00000000
        /*00b0*/ 	.short	0x0001
        /*00b2*/ 	.short	0x0008
        /*00b4*/ 	.byte	0x00, 0xf5, 0x21, 0x00


	//----- nvinfo : EIATTR_KPARAM_INFO
	.align		4
.L_1761:
        /*00b8*/ 	.byte	0x04, 0x17
        /*00ba*/ 	.short	(.L_1763 - .L_1762)
.L_1762:
        /*00bc*/ 	.word	0x00000000
        /*00c0*/ 	.short	0x0000
        /*00c2*/ 	.short	0x0000
        /*00c4*/ 	.byte	0x00, 0xf5, 0x21, 0x00


	//----- nvinfo : EIATTR_SPARSE_MMA_MASK
	.align		4
.L_1763:
        /*00c8*/ 	.byte	0x03, 0x50
        /*00ca*/ 	.short	0x0000


	//----- nvinfo : EIATTR_MAXREG_COUNT
	.align		4
        /*00cc*/ 	.byte	0x03, 0x1b
        /*00ce*/ 	.short	0x0080


	//----- nvinfo : EIATTR_MERCURY_ISA_VERSION
	.align		4
        /*00d0*/ 	.byte	0x03, 0x5f
        /*00d2*/ 	.short	0x0101


	//----- nvinfo : EIATTR_VRC_CTA_INIT_COUNT
	.align		4
        /*00d4*/ 	.byte	0x02, 0x4a
	.zero		1
	.zero		1


	//----- nvinfo : EIATTR_EXIT_INSTR_OFFSETS
	.align		4
        /*00d8*/ 	.byte	0x04, 0x1c
        /*00da*/ 	.short	(.L_1765 - .L_1764)


	//   ....[0]....
.L_1764:
        /*00dc*/ 	.word	0x00000010


	//----- nvinfo : EIATTR_MAX_THREADS
	.align		4
.L_1765:
        /*00e0*/ 	.byte	0x04, 0x05
        /*00e2*/ 	.short	(.L_1767 - .L_1766)
.L_1766:
        /*00e4*/ 	.word	0x000001e0
        /*00e8*/ 	.word	0x00000001
        /*00ec*/ 	.word	0x00000001


	//----- nvinfo : EIATTR_CBANK_PARAM_SIZE
	.align		4
.L_1767:
        /*00f0*/ 	.byte	0x03, 0x19
        /*00f2*/ 	.short	0x0060


	//----- nvinfo : EIATTR_PARAM_CBANK
	.align		4
        /*00f4*/ 	.byte	0x04, 0x0a
        /*00f6*/ 	.short	(.L_1769 - .L_1768)
	.align		4
.L_1768:
        /*00f8*/ 	.word	index@(.nv.constant0._ZN13group_norm_v218gn_bwd_cuda_kernelI6__halfLi480ELi1ELi16ELi60ELi1024ELb1ELb1ELi32ELi960ELi960ELi4ELb1ELi4ELb0ELb0ELNS_15WgradSyncMethodE3ENS_16CompileConditionILi1000EEEEEvPT_S6_S6_PKS5_S8_S8_S8_PKfflPfPj)
        /*00fc*/ 	.short	0x0380
        /*00fe*/ 	.short	0x0060


	//----- nvinfo : EIATTR_SW_WAR
	.align		4
.L_1769:
        /*0100*/ 	.byte	0x04, 0x36
        /*0102*/ 	.short	(.L_1771 - .L_1770)
.L_1770:
        /*0104*/ 	.word	0x00000008
.L_1771:


//--------------------- .nv.info._ZN13group_norm_v218gn_bwd_cuda_kernelI6__halfLi480ELi2ELi16ELi60ELi1024ELb1ELb1ELi16ELi960ELi960ELi4ELb1ELi3ELb0ELb0ELNS_15WgradSyncMethodE3ENS_16CompileConditionILi1000EEEEEvPT_S6_S6_PKS5_S8_S8_S8_PKfflPfPj --------------------------
	.section	.nv.info._ZN13group_norm_v218gn_bwd_cuda_kernelI6__halfLi480ELi2ELi16ELi60ELi1024ELb1ELb1ELi16ELi960ELi960ELi4ELb1ELi3ELb0ELb0ELNS_15WgradSyncMethodE3ENS_16CompileConditionILi1000EEEEEvPT_S6_S6_PKS5_S8_S8_S8_PKfflPfPj,"",@"SHT_CUDA_INFO"
	.sectionflags	@""
	.align	4


	//----- nvinfo : EIATTR_CUDA_API_VERSION
	.align		4
        /*0000*/ 	.byte	0x04, 0x37
        /*0002*/ 	.short	(.L_1773 - .L_1772)
.L_1772:
        /*0004*/ 	.word	0x00000082


	//----- nvinfo : EIATTR_KPARAM_INFO
	.align		4
.L_1773:
        /*0008*/ 	.byte	0x04, 0x17
        /*000a*/ 	.short	(.L_1775 - .L_1774)
.L_1774:
        /*000c*/ 	.word	0x00000000
        /*0010*/ 	.short	0x000b
        /*0012*/ 	.short	0x0058
        /*0014*/ 	.byte	0x00, 0xf5, 0x21, 0x00


	//----- nvinfo : EIATTR_KPARAM_INFO
	.align		4
.L_1775:
        /*0018*/ 	.byte	0x04, 0x17
        /*001a*/ 	.short	(.L_1777 - .L_1776)
.L_1776:
        /*001c*/ 	.word	0x00000000
        /*0020*/ 	.short	0x000a
        /*0022*/ 	.short	0x0050
        /*0024*/ 	.byte	0x00, 0xf5, 0x21, 0x00


	//----- nvinfo : EIATTR_KPARAM_INFO
	.align		4
.L_1777:
        /*0028*/ 	.byte	0x04, 0x17
        /*002a*/ 	.short	(.L_1779 - .L_1778)
.L_1778:
        /*002c*/ 	.word	0x00000000
        /*0030*/ 	.short	0x0009
        /*0032*/ 	.short	0x0048
        /*0034*/ 	.byte	0x00, 0xf0, 0x21, 0x00


	//----- nvinfo : EIATTR_KPARAM_INFO
	.align		4
.L_1779:
        /*0038*/ 	.byte	0x04, 0x17
        /*003a*/ 	.short	(.L_1781 - .L_1780)
.L_1780:
        /*003c*/ 	.word	0x00000000
        /*0040*/ 	.short	0x0008
        /*0042*/ 	.short	0x0040
        /*0044*/ 	.byte	0x00, 0xf0, 0x11, 0x00


	//----- nvinfo : EIATTR_KPARAM_INFO
	.align		4
.L_1781:
        /*0048*/ 	.byte	0x04, 0x17
        /*004a*/ 	.short	(.L_1783 - .L_1782)
.L_1782:
        /*004c*/ 	.word	0x00000000
        /*0050*/ 	.short	0x0007
        /*0052*/ 	.short	0x0038
        /*0054*/ 	.byte	0x00, 0xf5, 0x21, 0x00


	//----- nvinfo : EIATTR_KPARAM_INFO
	.align		4
.L_1783:
        /*0058*/ 	.byte	0x04, 0x17
        /*005a*/ 	.short	(.L_1785 - .L_1784)
.L_1784:
        /*005c*/ 	.word	0x00000000
        /*0060*/ 	.short	0x0006
        /*0062*/ 	.short	0x0030
        /*0064*/ 	.byte	0x00, 0xf5, 0x21, 0x00


	//----- nvinfo : EIATTR_KPARAM_INFO
	.align		4
.L_1785:
        /*0068*/ 	.byte	0x04, 0x17
        /*006a*/ 	.short	(.L_1787 - .L_1786)
.L_1786:
        /*006c*/ 	.word	0x00000000
        /*0070*/ 	.short	0x0005
        /*0072*/ 	.short	0x0028
        /*0074*/ 	.byte	0x00, 0xf5, 0x21, 0x00


	//----- nvinfo : EIATTR_KPARAM_INFO
	.align		4
.L_1787:
        /*0078*/ 	.byte	0x04, 0x17
        /*007a*/ 	.short	(.L_1789 - .L_1788)
.L_1788:
        /*007c*/ 	.word	0x00000000
        /*0080*/ 	.short	0x0004
        /*0082*/ 	.short	0x0020
        /*0084*/ 	.byte	0x00, 0xf5, 0x21, 0x00


	//----- nvinfo : EIATTR_KPARAM_INFO
	.align		4
.L_1789:
        /*0088*/ 	.byte	0x04, 0x17
        /*008a*/ 	.short	(.L_1791 - .L_1790)
.L_1790:
        /*008c*/ 	.word	0x00000000
        /*0090*/ 	.short	0x0003
        /*0092*/ 	.short	0x0018
        /*0094*/ 	.byte	0x00, 0xf5, 0x21, 0x00


	//----- nvinfo : EIATTR_KPARAM_INFO
	.align		4
.L_1791:
        /*0098*/ 	.byte	0x04, 0x17
        /*009a*/ 	.short	(.L_1793 - .L_1792)
.L_1792:
        /*009c*/ 	.word	0x00000000
        /*00a0*/ 	.short	0x0002
        /*00a2*/ 	.short	0x0010
        /*00a4*/ 	.byte	0x00, 0xf5, 0x21, 0x00


	//----- nvinfo : EIATTR_KPARAM_INFO
	.align		4
.L_1793:
        /*00a8*/ 	.byte	0x04, 0x17
        /*00aa*/ 	.short	(.L_1795 - .L_1794)
.L_1794:
        /*00ac*/ 	.word	0x00000000
        /*00b0*/ 	.short	0x0001
        /*00b2*/ 	.short	0x0008
        /*00b4*/ 	.byte	0x00, 0xf5, 0x21, 0x00


	//----- nvinfo : EIATTR_KPARAM_INFO
	.align		4
.L_1795:
        /*00b8*/ 	.byte	0x04, 0x17
        /*00ba*/ 	.short	(.L_1797 - .L_1796)
.L_1796:
        /*00bc*/ 	.word	0x00000000
        /*00c0*/ 	.short	0x0000
        /*00c2*/ 	.short	0x0000
        /*00c4*/ 	.byte	0x00, 0xf5, 0x21, 0x00


	//----- nvinfo : EIATTR_SPARSE_MMA_MASK
	.align		4
.L_1797:
        /*00c8*/ 	.byte	0x03, 0x50
        /*00ca*/ 	.short	0x0000


	//----- nvinfo : EIATTR_MAXREG_COUNT
	.align		4
        /*00cc*/ 	.byte	0x03, 0x1b
        /*00ce*/ 	.short	0x0040


	//----- nvinfo : EIATTR_MERCURY_ISA_VERSION
	.align		4
        /*00d0*/ 	.byte	0x03, 0x5f
        /*00d2*/ 	.short	0x0101


	//----- nvinfo : EIATTR_VRC_CTA_INIT_COUNT
	.align		4
        /*00d4*/ 	.byte	0x02, 0x4a
	.zero		1
	.zero		1


	//----- nvinfo : EIATTR_EXIT_INSTR_OFFSETS
	.align		4
        /*00d8*/ 	.byte	0x04, 0x1c
        /*00da*/ 	.short	(.L_1799 - .L_1798)


	//   ....[0]....
.L_1798:
        /*00dc*/ 	.word	0x00000010


	//----- nvinfo : EIATTR_MAX_THREADS
	.align		4
.L_1799:
        /*00e0*/ 	.byte	0x04, 0x05
        /*00e2*/ 	.short	(.L_1801 - .L_1800)
.L_1800:
        /*00e4*/ 	.word	0x000001e0
        /*00e8*/ 	.word	0x00000001
        /*00ec*/ 	.word	0x00000001


	//----- nvinfo : EIATTR_CBANK_PARAM_SIZE
	.align		4
.L_1801:
        /*00f0*/ 	.byte	0x03, 0x19
        /*00f2*/ 	.short	0x0060


	//----- nvinfo : EIATTR_PARAM_CBANK
	.align		4
        /*00f4*/ 	.byte	0x04, 0x0a
        /*00f6*/ 	.short	(.L_1803 - .L_1802)
	.align		4
.L_1802:
        /*00f8*/ 	.word	index@(.nv.constant0._ZN13group_norm_v218gn_bwd_cuda_kernelI6__halfLi480ELi2ELi16ELi60ELi1024ELb1ELb1ELi16ELi960ELi960ELi4ELb1ELi3ELb0ELb0ELNS_15WgradSyncMethodE3ENS_16CompileConditionILi1000EEEEEvPT_S6_S6_PKS5_S8_S8_S8_PKfflPfPj)
        /*00fc*/ 	.short	0x0380
        /*00fe*/ 	.short	0x0060


	//----- nvinfo : EIATTR_SW_WAR
	.align		4
.L_1803:
        /*0100*/ 	.byte	0x04, 0x36
        /*0102*/ 	.short	(.L_1805 - .L_1804)
.L_1804:
        /*0104*/ 	.word	0x00000008
.L_1805:


//--------------------- .nv.info._ZN13group_norm_v218gn_bwd_cuda_kernelI6__halfLi480ELi2ELi16ELi60ELi1024ELb1ELb1ELi16ELi960ELi960ELi4ELb1ELi4ELb0ELb0ELNS_15WgradSyncMethodE3ENS_16CompileConditionILi1000EEEEEvPT_S6_S6_PKS5_S8_S8_S8_PKfflPfPj --------------------------
	.section	.nv.info._ZN13group_norm_v218gn_bwd_cuda_kernelI6__halfLi480ELi2ELi16ELi60ELi1024ELb1ELb1ELi16ELi960ELi960ELi4ELb1ELi4ELb0ELb0ELNS_15WgradSyncMethodE3ENS_16CompileConditionILi1000EEEEEvPT_S6_S6_PKS5_S8_S8_S8_PKfflPfPj,"",@"SHT_CUDA_INFO"
	.sectionflags	@""
	.align	4


	//----- nvinfo : EIATTR_CUDA_API_VERSION
	.align		4
        /*0000*/ 	.byte	0x04, 0x37
        /*0002*/ 	.short	(.L_1807 - .L_1806)
.L_1806:
        /*0004*/ 	.word	0x00000082


	//----- nvinfo : EIATTR_KPARAM_INFO
	.align		4
.L_1807:
        /*0008*/ 	.byte	0x04, 0x17
        /*000a*/ 	.short	(.L_1809 - .L_1808)
.L_1808:
        /*000c*/ 	.word	0x00000000
        /*0010*/ 	.short	0x000b
        /*0012*/ 	.short	0x0058
        /*0014*/ 	.byte	0x00, 0xf5, 0x21, 0x00


	//----- nvinfo : EIATTR_KPARAM_INFO
	.align		4
.L_1809:
        /*0018*/ 	.byte	0x04, 0x17
        /*001a*/ 	.short	(.L_1811 - .L_1810)
.L_1810:
        /*001c*/ 	.word	0x00000000
        /*0020*/ 	.short	0x000a
        /*0022*/ 	.short	0x0050
        /*0024*/ 	.byte	0x00, 0xf5, 0x21, 0x00


	//----- nvinfo : EIATTR_KPARAM_INFO
	.align		4
.L_1811:
        /*0028*/ 	.byte	0x04, 0x17
        /*002a*/ 	.short	(.L_1813 - .L_1812)
.L_1812:
        /*002c*/ 	.word	0x00000000
        /*0030*/ 	.short	0x0009
        /*0032*/ 	.short	0x0048
        /*0034*/ 	.byte	0x00, 0xf0, 0x21, 0x00


	//----- nvinfo : EIATTR_KPARAM_INFO
	.align		4
.L_1813:
        /*0038*/ 	.byte	0x04, 0x17
        /*003a*/ 	.short	(.L_1815 - .L_1814)
.L_1814:
        /*003c*/ 	.word	0x00000000
        /*0040*/ 	.short	0x0008
        /*0042*/ 	.short	0x0040
        /*0044*/ 	.byte	0x00, 0xf0, 0x11, 0x00


	//----- nvinfo : EIATTR_KPARAM_INFO
	.align		4
.L_1815:
        /*0048*/ 	.byte	0x04, 0x17
        /*004a*/ 	.short	(.L_1817 - .L_1816)
.L_1816:
        /*004c*/ 	.word	0x00000000
        /*0050*/ 	.short	0x0007
        /*0052*/ 	.short	0x0038
        /*0054*/ 	.byte	0x00, 0xf5, 0x21, 0x00


	//----- nvinfo : EIATTR_KPARAM_INFO
	.align		4
.L_1817:
        /*0058*/ 	.byte	0x04, 0x17
        /*005a*/ 	.short	(.L_1819 - .L_1818)
.L_1818:
        /*005c*/ 	.word	0x00000000
        /*0060*/ 	.short	0x0006
        /*0062*/ 	.short	0x0030
        /*0064*/ 	.byte	0x00, 0xf5, 0x21, 0x00


	//----- nvinfo : EIATTR_KPARAM_INFO
	.align		4
.L_1819:
        /*0068*/ 	.byte	0x04, 0x17
        /*006a*/ 	.short	(.L_1821 - .L_1820)
.L_1820:
        /*006c*/ 	.word	0x00000000
        /*0070*/ 	.short	0x0005
        /*0072*/ 	.short	0x0028
        /*0074*/ 	.byte	0x00, 0xf5, 0x21, 0x00


	//----- nvinfo : EIATTR_KPARAM_INFO
	.align		4
.L_1821:
        /*0078*/ 	.byte	0x04, 0x17
        /*007a*/ 	.short	(.L_1823 - .L_1822)
.L_1822:
        /*007c*/ 	.word	0x00000000
        /*0080*/ 	.short	0x0004
        /*0082*/ 	.short	0x0020
        /*0084*/ 	.byte	0x00, 0xf5, 0x21, 0x00


	//----- nvinfo : EIATTR_KPARAM_INFO
	.align		4
.L_1823:
        /*0088*/ 	.byte	0x04, 0x17
        /*008a*/ 	.short	(.L_1825 - .L_1824)
.L_1824:
        /*008c*/ 	.word	0x00000000
        /*0090*/ 	.short	0x0003
        /*0092*/ 	.short	0x0018
        /*0094*/ 	.byte	0x00, 0xf5, 0x21, 0x00


	//----- nvinfo : EIATTR_KPARAM_INFO
	.align		4
.L_1825:
        /*0098*/ 	.byte	0x04, 0x17
        /*009a*/ 	.short	(.L_1827 - .L_1826)
.L_1826:
        /*009c*/ 	.word	0x00000000
        /*00a0*/ 	.short	0x0002
        /*00a2*/ 	.short	0x0010
        /*00a4*/ 	.byte	0x00, 0xf5, 0x21, 0x00


	//----- nvinfo : EIATTR_KPARAM_INFO
	.align		4
.L_1827:
        /*00a8*/ 	.byte	0x04, 0x17
        /*00aa*/ 	.short	(.L_1829 - .L_1828)
.L_1828:
        /*00ac*/ 	.word	0x00000000
        /*00b0*/ 	.short	0x0001
        /*00b2*/ 	.short	0x0008
        /*00b4*/ 	.byte	0x00, 0xf5, 0x21, 0x00


	//----- nvinfo : EIATTR_KPARAM_INFO
	.align		4
.L_1829:
        /*00b8*/ 	.byte	0x04, 0x17
        /*00ba*/ 	.short	(.L_1831 - .L_1830)
.L_1830:
        /*00bc*/ 	.word	0x00000000
        /*00c0*/ 	.short	0x0000
        /*00c2*/ 	.short	0x0000
        /*00c4*/ 	.byte	0x00, 0xf5, 0x21, 0x00


	//----- nvinfo : EIATTR_SPARSE_MMA_MASK
	.align		4
.L_1831:
        /*00c8*/ 	.byte	0x03, 0x50
        /*00ca*/ 	.short	0x0000


	//----- nvinfo : EIATTR_MAXREG_COUNT
	.align		4
        /*00cc*/ 	.byte	0x03, 0x1b
        /*00ce*/ 	.short	0x0040


	//----- nvinfo : EIATTR_MERCURY_ISA_VERSION
	.align		4
        /*00d0*/ 	.byte	0x03, 0x5f
        /*00d2*/ 	.short	0x0101


	//----- nvinfo : EIATTR_VRC_CTA_INIT_COUNT
	.align		4
        /*00d4*/ 	.byte	0x02, 0x4a
	.zero		1
	.zero		1


	//----- nvinfo : EIATTR_EXIT_INSTR_OFFSETS
	.align		4
        /*00d8*/ 	.byte	0x04, 0x1c
        /*00da*/ 	.short	(.L_1833 - .L_1832)


	//   ....[0]....
.L_1832:
        /*00dc*/ 	.word	0x00000010


	//----- nvinfo : EIATTR_MAX_THREADS
	.align		4
.L_1833:
        /*00e0*/ 	.byte	0x04, 0x05
        /*00e2*/ 	.short	(.L_1835 - .L_1834)
.L_1834:
        /*00e4*/ 	.word	0x000001e0
        /*00e8*/ 	.word	0x00000001
        /*00ec*/ 	.word	0x00000001


	//----- nvinfo : EIATTR_CBANK_PARAM_SIZE
	.align		4
.L_1835:
        /*00f0*/ 	.byte	0x03, 0x19
        /*00f2*/ 	.short	0x0060


	//----- nvinfo : EIATTR_PARAM_CBANK
	.align		4
        /*00f4*/ 	.byte	0x04, 0x0a
        /*00f6*/ 	.short	(.L_1837 - .L_1836)
	.align		4
.L_1836:
        /*00f8*/ 	.word	index@(.nv.constant0._ZN13group_norm_v218gn_bwd_cuda_kernelI6__halfLi480ELi2ELi16ELi60ELi1024ELb1ELb1ELi16ELi960ELi960ELi4ELb1ELi4ELb0ELb0ELNS_15WgradSyncMethodE3ENS_16CompileConditionILi1000EEEEEvPT_S6_S6_PKS5_S8_S8_S8_PKfflPfPj)
        /*00fc*/ 	.short	0x0380
        /*00fe*/ 	.short	0x0060


	//----- nvinfo : EIATTR_SW_WAR
	.align		4
.L_1837:
        /*0100*/ 	.byte	0x04, 0x36
        /*0102*/ 	.short	(.L_1839 - .L_1838)
.L_1838:
        /*0104*/ 	.word	0x00000008
.L_1839:


//--------------------- .nv.info._ZN13group_norm_v214gn_cuda_kernelI6__halfLi480ELi3ELi32ELi30ELi1024ELb0ELi4ELi960ELi960ELi4ELb1ELi1ELb0ELb0ENS_16CompileConditionILi1000EEEEEvPT_PKS4_S7_S7_flPfS8_Pj --------------------------
	.section	.nv.info._ZN13group_norm_v214gn_cuda_kernelI6__halfLi480ELi3ELi32ELi30ELi1024ELb0ELi4ELi960ELi960ELi4ELb1ELi1ELb0ELb0ENS_16CompileConditionILi1000EEEEEvPT_PKS4_S7_S7_flPfS8_Pj,"",@"SHT_CUDA_INFO"
	.sectionflags	@""
	.align	4


	//----- nvinfo : EIATTR_CUDA_API_VERSION
	.align		4
        /*0000*/ 	.byte	0x04, 0x37
        /*0002*/ 	.short	(.L_1841 - .L_1840)
.L_1840:
        /*0004*/ 	.word	0x00000082


	//----- nvinfo : EIATTR_KPARAM_INFO
	.align		4
.L_1841:
        /*0008*/ 	.byte	0x04, 0x17
        /*000a*/ 	.short	(.L_1843 - .L_1842)
.L_1842:
        /*000c*/ 	.word	0x00000000
        /*0010*/ 	.short	0x0008
        /*0012*/ 	.short	0x0040
        /*0014*/ 	.byte	0x00, 0xf5, 0x21, 0x00


	//----- nvinfo : EIATTR_KPARAM_INFO
	.align		4
.L_1843:
        /*0018*/ 	.byte	0x04, 0x17
        /*001a*/ 	.short	(.L_1845 - .L_1844)
.L_1844:
        /*001c*/ 	.word	0x00000000
        /*0020*/ 	.short	0x0007
        /*0022*/ 	.short	0x0038
        /*0024*/ 	.byte	0x00, 0xf5, 0x21, 0x00


	//----- nvinfo : EIATTR_KPARAM_INFO
	.align		4
.L_1845:
        /*0028*/ 	.byte	0x04, 0x17
        /*002a*/ 	.short	(.L_1847 - .L_1846)
.L_1846:
        /*002c*/ 	.word	0x00000000
        /*0030*/ 	.short	0x0006
        /*0032*/ 	.short	0x0030
        /*0034*/ 	.byte	0x00, 0xf5, 0x21, 0x00


	//----- nvinfo : EIATTR_KPARAM_INFO
	.align		4
.L_1847:
        /*0038*/ 	.byte	0x04, 0x17
        /*003a*/ 	.short	(.L_1849 - .L_1848)
.L_1848:
        /*003c*/ 	.word	0x00000000
        /*0040*/ 	.short	0x0005
        /*0042*/ 	.short	0x0028
        /*0044*/ 	.byte	0x00, 0xf0, 0x21, 0x00


	//----- nvinfo : EIATTR_KPARAM_INFO
	.align		4
.L_1849:
        /*0048*/ 	.byte	0x04, 0x17
        /*004a*/ 	.short	(.L_1851 - .L_1850)
.L_1850:
        /*004c*/ 	.word	0x00000000
        /*0050*/ 	.short	0x0004
        /*0052*/ 	.short	0x0020
        /*0054*/ 	.byte	0x00, 0xf0, 0x11, 0x00


	//----- nvinfo : EIATTR_KPARAM_INFO
	.align		4
.L_1851:
        /*0058*/ 	.byte	0x04, 0x17
        /*005a*/ 	.short	(.L_1853 - .L_1852)
.L_1852:
        /*005c*/ 	.word	0x00000000
        /*0060*/ 	.short	0x0003
        /*0062*/ 	.short	0x0018
        /*0064*/ 	.byte	0x00, 0xf5, 0x21, 0x00


	//----- nvinfo : EIATTR_KPARAM_INFO
	.align		4
.L_1853:
        /*0068*/ 	.byte	0x04, 0x17
        /*006a*/ 	.short	(.L_1855 - .L_1854)
.L_1854:
        /*006c*/ 	.word	0x00000000
        /*0070*/ 	.short	0x0002
        /*0072*/ 	.short	0x0010
        /*0074*/ 	.byte	0x00, 0xf5, 0x21, 0x00


	//----- nvinfo : EIATTR_KPARAM_INFO
	.align		4
.L_1855:
        /*0078*/ 	.byte	0x04, 0x17
        /*007a*/ 	.short	(.L_1857 - .L_1856)
.L_1856:
        /*007c*/ 	.word	0x00000000
        /*0080*/ 	.short	0x0001
        /*0082*/ 	.short	0x0008
        /*0084*/ 	.byte	0x00, 0xf5, 0x21, 0x00


	//----- nvinfo : EIATTR_KPARAM_INFO
	.align		4
.L_1857:
        /*0088*/ 	.byte	0x04, 0x17
        /*008a*/ 	.short	(.L_1859 - .L_1858)
.L_1858:
        /*008c*/ 	.word	0x00000000
        /*0090*/ 	.short	0x0000
        /*0092*/ 	.short	0x0000
        /*0094*/ 	.byte	0x00, 0xf5, 0x21, 0x00


	//----- nvinfo : EIATTR_SPARSE_MMA_MASK
	.align		4
.L_1859:
        /*0098*/ 	.byte	0x03, 0x50
        /*009a*/ 	.short	0x0000


	//----- nvinfo : EIATTR_MAXREG_COUNT
	.align		4
        /*009c*/ 	.byte	0x03, 0x1b
        /*009e*/ 	.short	0x0028


	//----- nvinfo : EIATTR_MERCURY_ISA_VERSION
	.align		4
        /*00a0*/ 	.byte	0x03, 0x5f
        /*00a2*/ 	.short	0x0101


	//----- nvinfo : EIATTR_VRC_CTA_INIT_COUNT
	.align		4
        /*00a4*/ 	.byte	0x02, 0x4a
	.zero		1
	.zero		1


	//----- nvinfo : EIATTR_EXIT_INSTR_OFFSETS
	.align		4
        /*00a8*/ 	.byte	0x04, 0x1c
        /*00aa*/ 	.short	(.L_1861 - .L_1860)


	//   ....[0]....
.L_1860:
        /*00ac*/ 	.word	0x00000010


	//----- nvinfo : EIATTR_MAX_THREADS
	.align		4
.L_1861:
        /*00b0*/ 	.byte	0x04, 0x05
        /*00b2*/ 	.short	(.L_1863 - .L_1862)
.L_1862:
        /*00b4*/ 	.word	0x000001e0
        /*00b8*/ 	.word	0x00000001
        /*00bc*/ 	.word	0x00000001


	//----- nvinfo : EIATTR_CBANK_PARAM_SIZE
	.align		4
.L_1863:
        /*00c0*/ 	.byte	0x03, 0x19
        /*00c2*/ 	.short	0x0048


	//----- nvinfo : EIATTR_PARAM_CBANK
	.align		4
        /*00c4*/ 	.byte	0x04, 0x0a
        /*00c6*/ 	.short	(.L_1865 - .L_1864)
	.align		4
.L_1864:
        /*00c8*/ 	.word	index@(.nv.constant0._ZN13group_norm_v214gn_cuda_kernelI6__halfLi480ELi3ELi32ELi30ELi1024ELb0ELi4ELi960ELi960ELi4ELb1ELi1ELb0ELb0ENS_16CompileConditionILi1000EEEEEvPT_PKS4_S7_S7_flPfS8_Pj)
        /*00cc*/ 	.short	0x0380
        /*00ce*/ 	.short	0x0048


	//----- nvinfo : EIATTR_SW_WAR
	.align		4
.L_1865:
        /*00d0*/ 	.byte	0x04, 0x36
        /*00d2*/ 	.short	(.L_1867 - .L_1866)
.L_1866:
        /*00d4*/ 	.word	0x00000008
.L_1867:


//--------------------- .nv.info._ZN13group_norm_v214gn_cuda_kernelI6__halfLi480ELi1ELi32ELi30ELi1024ELb0ELi8ELi960ELi960ELi4ELb1ELi1ELb0ELb0ENS_16CompileConditionILi1000EEEEEvPT_PKS4_S7_S7_flPfS8_Pj --------------------------
	.section	.nv.info._ZN13group_norm_v214gn_cuda_kernelI6__halfLi480ELi1ELi32ELi30ELi1024ELb0ELi8ELi960ELi960ELi4ELb1ELi1ELb0ELb0ENS_16CompileConditionILi1000EEEEEvPT_PKS4_S7_S7_flPfS8_Pj,"",@"SHT_CUDA_INFO"
	.sectionflags	@""
	.align	4


	//----- nvinfo : EIATTR_CUDA_API_VERSION
	.align		4
        /*0000*/ 	.byte	0x04, 0x37
        /*0002*/ 	.short	(.L_1869 - .L_1868)
.L_1868:
        /*0004*/ 	.word	0x00000082


	//----- nvinfo : EIATTR_KPARAM_INFO
	.align		4
.L_1869:
        /*0008*/ 	.byte	0x04, 0x17
        /*000a*/ 	.short	(.L_1871 - .L_1870)
.L_1870:
        /*000c*/ 	.word	0x00000000
        /*0010*/ 	.short	0x0008
        /*0012*/ 	.short	0x0040
        /*0014*/ 	.byte	0x00, 0xf5, 0x21, 0x00


	//----- nvinfo : EIATTR_KPARAM_INFO
	.align		4
.L_1871:
        /*0018*/ 	.byte	0x04, 0x17
        /*001a*/ 	.short	(.L_1873 - .L_1872)
.L_1872:
        /*001c*/ 	.word	0x00000000
        /*0020*/ 	.short	0x0007
        /*0022*/ 	.short	0x0038
        /*0024*/ 	.byte	0x00, 0xf5, 0x21, 0x00


	//----- nvinfo : EIATTR_KPARAM_INFO
	.align		4
.L_1873:
        /*0028*/ 	.byte	0x04, 0x17
        /*002a*/ 	.short	(.L_1875 - .L_1874)
.L_1874:
        /*002c*/ 	.word	0x00000000
        /*0030*/ 	.short	0x0006
        /*0032*/ 	.short	0x0030
        /*0034*/ 	.byte	0x00, 0xf5, 0x21, 0x00


	//----- nvinfo : EIATTR_KPARAM_INFO
	.align		4
.L_1875:
        /*0038*/ 	.byte	0x04, 0x17
        /*003a*/ 	.short	(.L_1877 - .L_1876)
.L_1876:
        /*003c*/ 	.word	0x00000000
        /*0040*/ 	.short	0x0005
        /*0042*/ 	.short	0x0028
        /*0044*/ 	.byte	0x00, 0xf0, 0x21, 0x00


	//----- nvinfo : EIATTR_KPARAM_INFO
	.align		4
.L_1877:
        /*0048*/ 	.byte	0x04, 0x17
        /*004a*/ 	.short	(.L_1879 - .L_1878)
.L_1878:
        /*004c*/ 	.word	0x00000000
        /*0050*/ 	.short	0x0004
        /*0052*/ 	.short	0x0020
        /*0054*/ 	.byte	0x00, 0xf0, 0x11, 0x00


	//----- nvinfo : EIATTR_KPARAM_INFO
	.align		4
.L_1879:
        /*0058*/ 	.byte	0x04, 0x17
        /*005a*/ 	.short	(.L_1881 - .L_1880)
.L_1880:
        /*005c*/ 	.word	0x00000000
        /*0060*/ 	.short	0x0003
        /*0062*/ 	.short	0x0018
        /*0064*/ 	.byte	0x00, 0xf5, 0x21, 0x00


	//----- nvinfo : EIATTR_KPARAM_INFO
	.align		4
.L_1881:
        /*0068*/ 	.byte	0x04, 0x17
        /*006a*/ 	.short	(.L_1883 - .L_1882)
.L_1882:
        /*006c*/ 	.word	0x00000000
        /*0070*/ 	.short	0x0002
        /*0072*/ 	.short	0x0010
        /*0074*/ 	.byte	0x00, 0xf5, 0x21, 0x00


	//----- nvinfo : EIATTR_KPARAM_INFO
	.align		4
.L_1883:
        /*0078*/ 	.byte	0x04, 0x17
        /*007a*/ 	.short	(.L_1885 - .L_1884)
.L_1884:
        /*007c*/ 	.word	0x00000000
        /*0080*/ 	.short	0x0001
        /*0082*/ 	.short	0x0008
        /*0084*/ 	.byte	0x00, 0xf5, 0x21, 0x00


	//----- nvinfo : EIATTR_KPARAM_INFO
	.align		4
.L_1885:
        /*0088*/ 	.byte	0x04, 0x17
        /*008a*/ 	.short	(.L_1887 - .L_1886)
.L_1886:
        /*008c*/ 	.word	0x00000000
        /*0090*/ 	.short	0x0000
        /*0092*/ 	.short	0x0000
        /*0094*/ 	.byte	0x00, 0xf5, 0x21, 0x00


	//----- nvinfo : EIATTR_SPARSE_MMA_MASK
	.align		4
.L_1887:
        /*0098*/ 	.byte	0x03, 0x50
        /*009a*/ 	.short	0x0000


	//----- nvinfo : EIATTR_MAXREG_COUNT
	.align		4
        /*009c*/ 	.byte	0x03, 0x1b
        /*009e*/ 	.short	0x0080


	//----- nvinfo : EIATTR_MERCURY_ISA_VERSION
	.align		4
        /*00a0*/ 	.byte	0x03, 0x5f
        /*00a2*/ 	.short	0x0101


	//----- nvinfo : EIATTR_VRC_CTA_INIT_COUNT
	.align		4
        /*00a4*/ 	.byte	0x02, 0x4a
	.zero		1
	.zero		1


	//----- nvinfo : EIATTR_EXIT_INSTR_OFFSETS
	.align		4
        /*00a8*/ 	.byte	0x04, 0x1c
        /*00aa*/ 	.short	(.L_1889 - .L_1888)


	//   ....[0]....
.L_1888:
        /*00ac*/ 	.word	0x00000010


	//----- nvinfo : EIATTR_MAX_THREADS
	.align		4
.L_1889:
        /*00b0*/ 	.byte	0x04, 0x05
        /*00b2*/ 	.short	(.L_1891 - .L_1890)
.L_1890:
        /*00b4*/ 	.word	0x000001e0
        /*00b8*/ 	.word	0x00000001
        /*00bc*/ 	.word	0x00000001


	//----- nvinfo : EIATTR_CBANK_PARAM_SIZE
	.align		4
.L_1891:
        /*00c0*/ 	.byte	0x03, 0x19
        /*00c2*/ 	.short	0x0048


	//----- nvinfo : EIATTR_PARAM_CBANK
	.align		4
        /*00c4*/ 	.byte	0x04, 0x0a
        /*00c6*/ 	.short	(.L_1893 - .L_1892)
	.align		4
.L_1892:
        /*00c8*/ 	.word	index@(.nv.constant0._ZN13group_norm_v214gn_cuda_kernelI6__halfLi480ELi1ELi32ELi30ELi1024ELb0ELi8ELi960ELi960ELi4ELb1ELi1ELb0ELb0ENS_16CompileConditionILi1000EEEEEvPT_PKS4_S7_S7_flPfS8_Pj)
        /*00cc*/ 	.short	0x0380
        /*00ce*/ 	.short	0x0048


	//----- nvinfo : EIATTR_SW_WAR
	.align		4
.L_1893:
        /*00d0*/ 	.byte	0x04, 0x36
        /*00d2*/ 	.short	(.L_1895 - .L_1894)
.L_1894:
        /*00d4*/ 	.word	0x00000008
.L_1895:


//--------------------- .nv.info._ZN13group_norm_v214gn_cuda_kernelI6__halfLi480ELi3ELi32ELi30ELi1024ELb0ELi8ELi960ELi960ELi4ELb1ELi2ELb0ELb0ENS_16CompileConditionILi1000EEEEEvPT_PKS4_S7_S7_flPfS8_Pj --------------------------
	.section	.nv.info._ZN13group_norm_v214gn_cuda_kernelI6__halfLi480ELi3ELi32ELi30ELi1024ELb0ELi8ELi960ELi960ELi4ELb1ELi2ELb0ELb0ENS_16CompileConditionILi1000EEEEEvPT_PKS4_S7_S7_flPfS8_Pj,"",@"SHT_CUDA_INFO"
	.sectionflags	@""
	.align	4


	//----- nvinfo : EIATTR_CUDA_API_VERSION
	.align		4
        /*0000*/ 	.byte	0x04, 0x37
        /*0002*/ 	.short	(.L_1897 - .L_1896)
.L_1896:
        /*0004*/ 	.word	0x00000082


	//----- nvinfo : EIATTR_KPARAM_INFO
	.align		4
.L_1897:
        /*0008*/ 	.byte	0x04, 0x17
        /*000a*/ 	.short	(.L_1899 - .L_1898)
.L_1898:
        /*000c*/ 	.word	0x00000000
        /*0010*/ 	.short	0x0008
        /*0012*/ 	.short	0x0040
        /*0014*/ 	.byte	0x00, 0xf5, 0x21, 0x00


	//----- nvinfo : EIATTR_KPARAM_INFO
	.align		4
.L_1899:
        /*0018*/ 	.byte	0x04, 0x17
        /*001a*/ 	.short	(.L_1901 - .L_1900)
.L_1900:
        /*001c*/ 	.word	0x00000000
        /*0020*/ 	.short	0x0007
        /*0022*/ 	.short	0x0038
        /*0024*/ 	.byte	0x00, 0xf5, 0x21, 0x00


	//----- nvinfo : EIATTR_KPARAM_INFO
	.align		4
.L_1901:
        /*0028*/ 	.byte	0x04, 0x17
        /*002a*/ 	.short	(.L_1903 - .L_1902)
.L_1902:
        /*002c*/ 	.word	0x00000000
        /*0030*/ 	.short	0x0006
        /*0032*/ 	.short	0x0030
        /*0034*/ 	.byte	0x00, 0xf5, 0x21, 0x00


	//----- nvinfo : EIATTR_KPARAM_INFO
	.align		4
.L_1903:
        /*0038*/ 	.byte	0x04, 0x17
        /*003a*/ 	.short	(.L_1905 - .L_1904)
.L_1904:
        /*003c*/ 	.word	0x00000000
        /*0040*/ 	.short	0x0005
        /*0042*/ 	.short	0x0028
        /*0044*/ 	.byte	0x00, 0xf0, 0x21, 0x00


	//----- nvinfo : EIATTR_KPARAM_INFO
	.align		4
.L_1905:
        /*0048*/ 	.byte	0x04, 0x17
        /*004a*/ 	.short	(.L_1907 - .L_1906)
.L_1906:
        /*004c*/ 	.word	0x00000000
        /*0050*/ 	.short	0x0004
        /*0052*/ 	.short	0x0020
        /*0054*/ 	.byte	0x00, 0xf0, 0x11, 0x00


	//----- nvinfo : EIATTR_KPARAM_INFO
	.align		4
.L_1907:
        /*0058*/ 	.byte	0x04, 0x17
        /*005a*/ 	.short	(.L_1909 - .L_1908)
.L_1908:
        /*005c*/ 	.word	0x00000000
        /*0060*/ 	.short	0x0003
        /*0062*/ 	.short	0x0018
        /*0064*/ 	.byte	0x00, 0xf5, 0x21, 0x00


	//----- nvinfo : EIATTR_KPARAM_INFO
	.align		4
.L_1909:
        /*0068*/ 	.byte	0x04, 0x17
        /*006a*/ 	.short	(.L_1911 - .L_1910)
.L_1910:
        /*006c*/ 	.word	0x00000000
        /*0070*/ 	.short	0x0002
        /*0072*/ 	.short	0x0010
        /*0074*/ 	.byte	0x00, 0xf5, 0x21, 0x00


	//----- nvinfo : EIATTR_KPARAM_INFO
	.align		4
.L_1911:
        /*0078*/ 	.byte	0x04, 0x17
        /*007a*/ 	.short	(.L_1913 - .L_1912)
.L_1912:
        /*007c*/ 	.word	0x00000000
        /*0080*/ 	.short	0x0001
        /*0082*/ 	.short	0x0008
        /*0084*/ 	.byte	0x00, 0xf5, 0x21, 0x00


	//----- nvinfo : EIATTR_KPARAM_INFO
	.align		4
.L_1913:
        /*0088*/ 	.byte	0x04, 0x17
        /*008a*/ 	.short	(.L_1915 - .L_1914)
.L_1914:
        /*008c*/ 	.word	0x00000000
        /*0090*/ 	.short	0x0000
        /*0092*/ 	.short	0x0000
        /*0094*/ 	.byte	0x00, 0xf5, 0x21, 0x00


	//----- nvinfo : EIATTR_SPARSE_MMA_MASK
	.align		4
.L_1915:
        /*0098*/ 	.byte	0x03, 0x50
        /*009a*/ 	.short	0x0000


	//----- nvinfo : EIATTR_MAXREG_COUNT
	.align		4
        /*009c*/ 	.byte	0x03, 0x1b
        /*009e*/ 	.short	0x0028


	//----- nvinfo : EIATTR_MERCURY_ISA_VERSION
	.align		4
        /*00a0*/ 	.byte	0x03, 0x5f
        /*00a2*/ 	.short	0x0101


	//----- nvinfo : EIATTR_VRC_CTA_INIT_COUNT
	.align		4
        /*00a4*/ 	.byte	0x02, 0x4a
	.zero		1
	.zero		1


	//----- nvinfo : EIATTR_EXIT_INSTR_OFFSETS
	.align		4
        /*00a8*/ 	.byte	0x04, 0x1c
        /*00aa*/ 	.short	(.L_1917 - .L_1916)


	//   ....[0]....
.L_1916:
        /*00ac*/ 	.word	0x00000010


	//----- nvinfo : EIATTR_MAX_THREADS
	.align		4
.L_1917:
        /*00b0*/ 	.byte	0x04, 0x05
        /*00b2*/ 	.short	(.L_1919 - .L_1918)
.L_1918:
        /*00b4*/ 	.word	0x000001e0
        /*00b8*/ 	.word	0x00000001
        /*00bc*/ 	.word	0x00000001


	//----- nvinfo : EIATTR_CBANK_PARAM_SIZE
	.align		4
.L_1919:
        /*00c0*/ 	.byte	0x03, 0x19
        /*00c2*/ 	.short	0x0048


	//----- nvinfo : EIATTR_PARAM_CBANK
	.align		4
        /*00c4*/ 	.byte	0x04, 0x0a
        /*00c6*/ 	.short	(.L_1921 - .L_1920)
	.align		4
.L_1920:
        /*00c8*/ 	.word	index@(.nv.constant0._ZN13group_norm_v214gn_cuda_kernelI6__halfLi480ELi3ELi32ELi30ELi1024ELb0ELi8ELi960ELi960ELi4ELb1ELi2ELb0ELb0ENS_16CompileConditionILi1000EEEEEvPT_PKS4_S7_S7_flPfS8_Pj)
        /*00cc*/ 	.short	0x0380
        /*00ce*/ 	.short	0x0048


	//----- nvinfo : EIATTR_SW_WAR
	.align		4
.L_1921:
        /*00d0*/ 	.byte	0x04, 0x36
        /*00d2*/ 	.short	(.L_1923 - .L_1922)
.L_1922:
        /*00d4*/ 	.word	0x00000008
.L_1923:


//--------------------- .nv.info._ZN13group_norm_v214gn_cuda_kernelI6__halfLi480ELi1ELi32ELi30ELi1024ELb0ELi16ELi960ELi960ELi4ELb1ELi2ELb0ELb0ENS_16CompileConditionILi1000EEEEEvPT_PKS4_S7_S7_flPfS8_Pj --------------------------
	.section	.nv.info._ZN13group_norm_v214gn_cuda_kernelI6__halfLi480ELi1ELi32ELi30ELi1024ELb0ELi16ELi960ELi960ELi4ELb1ELi2ELb0ELb0ENS_16CompileConditionILi1000EEEEEvPT_PKS4_S7_S7_flPfS8_Pj,"",@"SHT_CUDA_INFO"
	.sectionflags	@""
	.align	4


	//----- nvinfo : EIATTR_CUDA_API_VERSION
	.align		4
        /*0000*/ 	.byte	0x04, 0x37
        /*0002*/ 	.short	(.L_1925 - .L_1924)
.L_1924:
        /*0004*/ 	.word	0x00000082


	//----- nvinfo : EIATTR_KPARAM_INFO
	.align		4
.L_1925:
        /*0008*/ 	.byte	0x04, 0x17
        /*000a*/ 	.short	(.L_1927 - .L_1926)
.L_1926:
        /*000c*/ 	.word	0x00000000
        /*0010*/ 	.short	0x0008
        /*0012*/ 	.short	0x0040
        /*0014*/ 	.byte	0x00, 0xf5, 0x21, 0x00


	//----- nvinfo : EIATTR_KPARAM_INFO
	.align		4
.L_1927:
        /*0018*/ 	.byte	0x04, 0x17
        /*001a*/ 	.short	(.L_1929 - .L_1928)
.L_1928:
        /*001c*/ 	.word	0x00000000
        /*0020*/ 	.short	0x0007
        /*0022*/ 	.short	0x0038
        /*0024*/ 	.byte	0x00, 0xf5, 0x21, 0x00


	//----- nvinfo : EIATTR_KPARAM_INFO
	.align		4
.L_1929:
        /*0028*/ 	.byte	0x04, 0x17
        /*002a*/ 	.short	(.L_1931 - .L_1930)
.L_1930:
        /*002c*/ 	.word	0x00000000
        /*0030*/ 	.short	0x0006
        /*0032*/ 	.short	0x0030
        /*0034*/ 	.byte	0x00, 0xf5, 0x21, 0x00


	//----- nvinfo : EIATTR_KPARAM_INFO
	.align		4
.L_1931:
        /*0038*/ 	.byte	0x04, 0x17
        /*003a*/ 	.short	(.L_1933 - .L_1932)
.L_1932:
        /*003c*/ 	.word	0x00000000
        /*0040*/ 	.short	0x0005
        /*0042*/ 	.short	0x0028
        /*0044*/ 	.byte	0x00, 0xf0, 0x21, 0x00


	//----- nvinfo : EIATTR_KPARAM_INFO
	.align		4
.L_1933:
        /*0048*/ 	.byte	0x04, 0x17
        /*004a*/ 	.short	(.L_1935 - .L_1934)
.L_1934:
        /*004c*/ 	.word	0x00000000
        /*0050*/ 	.short	0x0004
        /*0052*/ 	.short	0x0020
        /*0054*/ 	.byte	0x00, 0xf0, 0x11, 0x00


	//----- nvinfo : EIATTR_KPARAM_INFO
	.align		4
.L_1935:
        /*0058*/ 	.byte	0x04, 0x17
        /*005a*/ 	.short	(.L_1937 - .L_1936)
.L_1936:
        /*005c*/ 	.word	0x00000000
        /*0060*/ 	.short	0x0003
        /*0062*/ 	.short	0x0018
        /*0064*/ 	.byte	0x00, 0xf5, 0x21, 0x00


	//----- nvinfo : EIATTR_KPARAM_INFO
	.align		4
.L_1937:
        /*0068*/ 	.byte	0x04, 0x17
        /*006a*/ 	.short	(.L_1939 - .L_1938)
.L_1938:
        /*006c*/ 	.word	0x00000000
        /*0070*/ 	.short	0x0002
        /*0072*/ 	.short	0x0010
        /*0074*/ 	.byte	0x00, 0xf5, 0x21, 0x00


	//----- nvinfo : EIATTR_KPARAM_INFO
	.align		4
.L_1939:
        /*0078*/ 	.byte	0x04, 0x17
        /*007a*/ 	.short	(.L_1941 - .L_1940)
.L_1940:
        /*007c*/ 	.word	0x00000000
        /*0080*/ 	.short	0x0001
        /*0082*/ 	.short	0x0008
        /*0084*/ 	.byte	0x00, 0xf5, 0x21, 0x00


	//----- nvinfo : EIATTR_KPARAM_INFO
	.align		4
.L_1941:
        /*0088*/ 	.byte	0x04, 0x17
        /*008a*/ 	.short	(.L_1943 - .L_1942)
.L_1942:
        /*008c*/ 	.word	0x00000000
        /*0090*/ 	.short	0x0000
        /*0092*/ 	.short	0x0000
        /*0094*/ 	.byte	0x00, 0xf5, 0x21, 0x00


	//----- nvinfo : EIATTR_SPARSE_MMA_MASK
	.align		4
.L_1943:
        /*0098*/ 	.byte	0x03, 0x50
        /*009a*/ 	.short	0x0000


	//----- nvinfo : EIATTR_MAXREG_COUNT
	.align		4
        /*009c*/ 	.byte	0x03, 0x1b
        /*009e*/ 	.short	0x0080


	//----- nvinfo : EIATTR_MERCURY_ISA_VERSION
	.align		4
        /*00a0*/ 	.byte	0x03, 0x5f
        /*00a2*/ 	.short	0x0101


	//----- nvinfo : EIATTR_VRC_CTA_INIT_COUNT
	.align		4
        /*00a4*/ 	.byte	0x02, 0x4a
	.zero		1
	.zero		1


	//----- nvinfo : EIATTR_EXIT_INSTR_OFFSETS
	.align		4
        /*00a8*/ 	.byte	0x04, 0x1c
        /*00aa*/ 	.short	(.L_1945 - .L_1944)


	//   ....[0]....
.L_1944:
        /*00ac*/ 	.word	0x00000010


	//----- nvinfo : EIATTR_MAX_THREADS
	.align		4
.L_1945:
        /*00b0*/ 	.byte	0x04, 0x05
        /*00b2*/ 	.short	(.L_1947 - .L_1946)
.L_1946:
        /*00b4*/ 	.word	0x000001e0
        /*00b8*/ 	.word	0x00000001
        /*00bc*/ 	.word	0x00000001


	//----- nvinfo : EIATTR_CBANK_PARAM_SIZE
	.align		4
.L_1947:
        /*00c0*/ 	.byte	0x03, 0x19
        /*00c2*/ 	.short	0x0048


	//----- nvinfo : EIATTR_PARAM_CBANK
	.align		4
        /*00c4*/ 	.byte	0x04, 0x0a
        /*00c6*/ 	.short	(.L_1949 - .L_1948)
	.align		4
.L_1948:
        /*00c8*/ 	.word	index@(.nv.constant0._ZN13group_norm_v214gn_cuda_kernelI6__halfLi480ELi1ELi32ELi30ELi1024ELb0ELi16ELi960ELi960ELi4ELb1ELi2ELb0ELb0ENS_16CompileConditionILi1000EEEEEvPT_PKS4_S7_S7_flPfS8_Pj)
        /*00cc*/ 	.short	0x0380
        /*00ce*/ 	.short	0x0048


	//----- nvinfo : EIATTR_SW_WAR
	.align		4
.L_1949:
        /*00d0*/ 	.byte	0x04, 0x36
        /*00d2*/ 	.short	(.L_1951 - .L_1950)
.L_1950:
        /*00d4*/ 	.word	0x00000008
.L_1951:


//--------------------- .nv.info._ZN13group_norm_v214gn_cuda_kernelI6__halfLi480ELi3ELi32ELi30ELi1024ELb0ELi16ELi960ELi960ELi4ELb1ELi5ELb0ELb0ENS_16CompileConditionILi1000EEEEEvPT_PKS4_S7_S7_flPfS8_Pj --------------------------
	.section	.nv.info._ZN13group_norm_v214gn_cuda_kernelI6__halfLi480ELi3ELi32ELi30ELi1024ELb0ELi16ELi960ELi960ELi4ELb1ELi5ELb0ELb0ENS_16CompileConditionILi1000EEEEEvPT_PKS4_S7_S7_flPfS8_Pj,"",@"SHT_CUDA_INFO"
	.sectionflags	@""
	.align	4


	//----- nvinfo : EIATTR_CUDA_API_VERSION
	.align		4
        /*0000*/ 	.byte	0x04, 0x37
        /*0002*/ 	.short	(.L_1953 - .L_1952)
.L_1952:
        /*0004*/ 	.word	0x00000082


	//----- nvinfo : EIATTR_KPARAM_INFO
	.align		4
.L_1953:
        /*0008*/ 	.byte	0x04, 0x17
        /*000a*/ 	.short	(.L_1955 - .L_1954)
.L_1954:
        /*000c*/ 	.word	0x00000000
        /*0010*/ 	.short	0x0008
        /*0012*/ 	.short	0x0040
        /*0014*/ 	.byte	0x00, 0xf5, 0x21, 0x00


	//----- nvinfo : EIATTR_KPARAM_INFO
	.align		4
.L_1955:
        /*0018*/ 	.byte	0x04, 0x17
        /*001a*/ 	.short	(.L_1957 - .L_1956)
.L_1956:
        /*001c*/ 	.word	0x00000000
        /*0020*/ 	.short	0x0007
        /*0022*/ 	.short	0x0038
        /*0024*/ 	.byte	0x00, 0xf5, 0x21, 0x00


	//----- nvinfo : EIATTR_KPARAM_INFO
	.align		4
.L_1957:
        /*0028*/ 	.byte	0x04, 0x17
        /*002a*/ 	.short	(.L_1959 - .L_1958)
.L_1958:
        /*002c*/ 	.word	0x00000000
        /*0030*/ 	.short	0x0006
        /*0032*/ 	.short	0x0030
        /*0034*/ 	.byte	0x00, 0xf5, 0x21, 0x00


	//----- nvinfo : EIATTR_KPARAM_INFO
	.align		4
.L_1959:
        /*0038*/ 	.byte	0x04, 0x17
        /*003a*/ 	.short	(.L_1961 - .L_1960)
.L_1960:
        /*003c*/ 	.word	0x00000000
        /*0040*/ 	.short	0x0005
        /*0042*/ 	.short	0x0028
        /*0044*/ 	.byte	0x00, 0xf0, 0x21, 0x00


	//----- nvinfo : EIATTR_KPARAM_INFO
	.align		4
.L_1961:
        /*0048*/ 	.byte	0x04, 0x17
        /*004a*/ 	.short	(.L_1963 - .L_1962)
.L_1962:
        /*004c*/ 	.word	0x00000000
        /*0050*/ 	.short	0x0004
        /*0052*/ 	.short	0x0020
        /*0054*/ 	.byte	0x00, 0xf0, 0x11, 0x00


	//----- nvinfo : EIATTR_KPARAM_INFO
	.align		4
.L_1963:
        /*0058*/ 	.byte	0x04, 0x17
        /*005a*/ 	.short	(.L_1965 - .L_1964)
.L_1964:
        /*005c*/ 	.word	0x00000000
        /*0060*/ 	.short	0x0003
        /*0062*/ 	.short	0x0018
        /*0064*/ 	.byte	0x00, 0xf5, 0x21, 0x00


	//----- nvinfo : EIATTR_KPARAM_INFO
	.align		4
.L_1965:
        /*0068*/ 	.byte	0x04, 0x17
        /*006a*/ 	.short	(.L_1967 - .L_1966)
.L_1966:
        /*006c*/ 	.word	0x00000000
        /*0070*/ 	.short	0x0002
        /*0072*/ 	.short	0x0010
        /*0074*/ 	.byte	0x00, 0xf5, 0x21, 0x00


	//----- nvinfo : EIATTR_KPARAM_INFO
	.align		4
.L_1967:
        /*0078*/ 	.byte	0x04, 0x17
        /*007a*/ 	.short	(.L_1969 - .L_1968)
.L_1968:
        /*007c*/ 	.word	0x00000000
        /*0080*/ 	.short	0x0001
        /*0082*/ 	.short	0x0008
        /*0084*/ 	.byte	0x00, 0xf5, 0x21, 0x00


	//----- nvinfo : EIATTR_KPARAM_INFO
	.align		4
.L_1969:
        /*0088*/ 	.byte	0x04, 0x17
        /*008a*/ 	.short	(.L_1971 - .L_1970)
.L_1970:
        /*008c*/ 	.word	0x00000000
        /*0090*/ 	.short	0x0000
        /*0092*/ 	.short	0x0000
        /*0094*/ 	.byte	0x00, 0xf5, 0x21, 0x00


	//----- nvinfo : EIATTR_SPARSE_MMA_MASK
	.align		4
.L_1971:
        /*0098*/ 	.byte	0x03, 0x50
        /*009a*/ 	.short	0x0000


	//----- nvinfo : EIATTR_MAXREG_COUNT
	.align		4
        /*009c*/ 	.byte	0x03, 0x1b
        /*009e*/ 	.short	0x0028


	//----- nvinfo : EIATTR_MERCURY_ISA_VERSION
	.align		4
        /*00a0*/ 	.byte	0x03, 0x5f
        /*00a2*/ 	.short	0x0101


	//----- nvinfo : EIATTR_VRC_CTA_INIT_COUNT
	.align		4
        /*00a4*/ 	.byte	0x02, 0x4a
	.zero		1
	.zero		1


	//----- nvinfo : EIATTR_EXIT_INSTR_OFFSETS
	.align		4
        /*00a8*/ 	.byte	0x04, 0x1c
        /*00aa*/ 	.short	(.L_1973 - .L_1972)


	//   ....[0]....
.L_1972:
        /*00ac*/ 	.word	0x00000010


	//----- nvinfo : EIATTR_MAX_THREADS
	.align		4
.L_1973:
        /*00b0*/ 	.byte	0x04, 0x05
        /*00b2*/ 	.short	(.L_1975 - .L_1974)
.L_1974:
        /*00b4*/ 	.word	0x000001e0
        /*00b8*/ 	.word	0x00000001
        /*00bc*/ 	.word	0x00000001


	//----- nvinfo : EIATTR_CBANK_PARAM_SIZE
	.align		4
.L_1975:
        /*00c0*/ 	.byte	0x03, 0x19
        /*00c2*/ 	.short	0x0048


	//----- nvinfo : EIATTR_PARAM_CBANK
	.align		4
        /*00c4*/ 	.byte	0x04, 0x0a
        /*00c6*/ 	.short	(.L_1977 - .L_1976)
	.align		4
.L_1976:
        /*00c8*/ 	.word	index@(.nv.constant0._ZN13group_norm_v214gn_cuda_kernelI6__halfLi480ELi3ELi32ELi30ELi1024ELb0ELi16ELi960ELi960ELi4ELb1ELi5ELb0ELb0ENS_16CompileConditionILi1000EEEEEvPT_PKS4_S7_S7_flPfS8_Pj)
        /*00cc*/ 	.short	0x0380
        /*00ce*/ 	.short	0x0048


	//----- nvinfo : EIATTR_SW_WAR
	.align		4
.L_1977:
        /*00d0*/ 	.byte	0x04, 0x36
        /*00d2*/ 	.short	(.L_1979 - .L_1978)
.L_1978:
        /*00d4*/ 	.word	0x00000008
.L_1979:


//--------------------- .nv.info._ZN13group_norm_v214gn_cuda_kernelI6__halfLi480ELi1ELi32ELi30ELi1024ELb0ELi32ELi960ELi960ELi4ELb1ELi4ELb0ELb0ENS_16CompileConditionILi1000EEEEEvPT_PKS4_S7_S7_flPfS8_Pj --------------------------
	.section	.nv.info._ZN13group_norm_v214gn_cuda_kernelI6__halfLi480ELi1ELi32ELi30ELi1024ELb0ELi32ELi960ELi960ELi4ELb1ELi4ELb0ELb0ENS_16CompileConditionILi1000EEEEEvPT_PKS4_S7_S7_flPfS8_Pj,"",@"SHT_CUDA_INFO"
	.sectionflags	@""
	.align	4


	//----- nvinfo : EIATTR_CUDA_API_VERSION
	.align		4
        /*0000*/ 	.byte	0x04, 0x37
        /*0002*/ 	.short	(.L_1981 - .L_1980)
.L_1980:
        /*0004*/ 	.word	0x00000082


	//----- nvinfo : EIATTR_KPARAM_INFO
	.align		4
.L_1981:
        /*0008*/ 	.byte	0x04, 0x17
        /*000a*/ 	.short	(.L_1983 - .L_1982)
.L_1982:
        /*000c*/ 	.word	0x00000000
        /*0010*/ 	.short	0x0008
        /*0012*/ 	.short	0x0040
        /*0014*/ 	.byte	0x00, 0xf5, 0x21, 0x00


	//----- nvinfo : EIATTR_KPARAM_INFO
	.align		4
.L_1983:
        /*0018*/ 	.byte	0x04, 0x17
        /*001a*/ 	.short	(.L_1985 - .L_1984)
.L_1984:
        /*001c*/ 	.word	0x00000000
        /*0020*/ 	.short	0x0007
        /*0022*/ 	.short	0x0038
        /*0024*/ 	.byte	0x00, 0xf5, 0x21, 0x00


	//----- nvinfo : EIATTR_KPARAM_INFO
	.align		4
.L_1985:
        /*0028*/ 	.byte	0x04, 0x17
        /*002a*/ 	.short	(.L_1987 - .L_1986)
.L_1986:
        /*002c*/ 	.word	0x00000000
        /*0030*/ 	.short	0x0006
        /*0032*/ 	.short	0x0030
        /*0034*/ 	.byte	0x00, 0xf5, 0x21, 0x00


	//----- nvinfo : EIATTR_KPARAM_INFO
	.align		4
.L_1987:
        /*0038*/ 	.byte	0x04, 0x17
        /*003a*/ 	.short	(.L_1989 - .L_1988)
.L_1988:
        /*003c*/ 	.word	0x00000000
        /*0040*/ 	.short	0x0005
        /*0042*/ 	.short	0x0028
        /*0044*/ 	.byte	0x00, 0xf0, 0x21, 0x00


	//----- nvinfo : EIATTR_KPARAM_INFO
	.align		4
.L_1989:
        /*0048*/ 	.byte	0x04, 0x17
        /*004a*/ 	.short	(.L_1991 - .L_1990)
.L_1990:
        /*004c*/ 	.word	0x00000000
        /*0050*/ 	.short	0x0004
        /*0052*/ 	.short	0x0020
        /*0054*/ 	.byte	0x00, 0xf0, 0x11, 0x00


	//----- nvinfo : EIATTR_KPARAM_INFO
	.align		4
.L_1991:
        /*0058*/ 	.byte	0x04, 0x17
        /*005a*/ 	.short	(.L_1993 - .L_1992)
.L_1992:
        /*005c*/ 	.word	0x00000000
        /*0060*/ 	.short	0x0003
        /*0062*/ 	.short	0x0018
        /*0064*/ 	.byte	0x00, 0xf5, 0x21, 0x00


	//----- nvinfo : EIATTR_KPARAM_INFO
	.align		4
.L_1993:
        /*0068*/ 	.byte	0x04, 0x17
        /*006a*/ 	.short	(.L_1995 - .L_1994)
.L_1994:
        /*006c*/ 	.word	0x00000000
        /*0070*/ 	.short	0x0002
        /*0072*/ 	.short	0x0010
        /*0074*/ 	.byte	0x00, 0xf5, 0x21, 0x00


	//----- nvinfo : EIATTR_KPARAM_INFO
	.align		4
.L_1995:
        /*0078*/ 	.byte	0x04, 0x17
        /*007a*/ 	.short	(.L_1997 - .L_1996)
.L_1996:
        /*007c*/ 	.word	0x00000000
        /*0080*/ 	.short	0x0001
        /*0082*/ 	.short	0x0008
        /*0084*/ 	.byte	0x00, 0xf5, 0x21, 0x00


	//----- nvinfo : EIATTR_KPARAM_INFO
	.align		4
.L_1997:
        /*0088*/ 	.byte	0x04, 0x17
        /*008a*/ 	.short	(.L_1999 - .L_1998)
.L_1998:
        /*008c*/ 	.word	0x00000000
        /*0090*/ 	.short	0x0000
        /*0092*/ 	.short	0x0000
        /*0094*/ 	.byte	0x00, 0xf5, 0x21, 0x00


	//----- nvinfo : EIATTR_SPARSE_MMA_MASK
	.align		4
.L_1999:
        /*0098*/ 	.byte	0x03, 0x50
        /*009a*/ 	.short	0x0000


	//----- nvinfo : EIATTR_MAXREG_COUNT
	.align		4
        /*009c*/ 	.byte	0x03, 0x1b
        /*009e*/ 	.short	0x0080


	//----- nvinfo : EIATTR_MERCURY_ISA_VERSION
	.align		4
        /*00a0*/ 	.byte	0x03, 0x5f
        /*00a2*/ 	.short	0x0101


	//----- nvinfo : EIATTR_VRC_CTA_INIT_COUNT
	.align		4
        /*00a4*/ 	.byte	0x02, 0x4a
	.zero		1
	.zero		1


	//----- nvinfo : EIATTR_EXIT_INSTR_OFFSETS
	.align		4
        /*00a8*/ 	.byte	0x04, 0x1c
        /*00aa*/ 	.short	(.L_2001 - .L_2000)


	//   ....[0]....
.L_2000:
        /*00ac*/ 	.word	0x00000010


	//----- nvinfo : EIATTR_MAX_THREADS
	.align		4
.L_2001:
        /*00b0*/ 	.byte	0x04, 0x05
        /*00b2*/ 	.short	(.L_2003 - .L_2002)
.L_2002:
        /*00b4*/ 	.word	0x000001e0
        /*00b8*/ 	.word	0x00000001
        /*00bc*/ 	.word	0x00000001


	//----- nvinfo : EIATTR_CBANK_PARAM_SIZE
	.align		4
.L_2003:
        /*00c0*/ 	.byte	0x03, 0x19
        /*00c2*/ 	.short	0x0048


	//----- nvinfo : EIATTR_PARAM_CBANK
	.align		4
        /*00c4*/ 	.byte	0x04, 0x0a
        /*00c6*/ 	.short	(.L_2005 - .L_2004)
	.align		4
.L_2004:
        /*00c8*/ 	.word	index@(.nv.constant0._ZN13group_norm_v214gn_cuda_kernelI6__halfLi480ELi1ELi32ELi30ELi1024ELb0ELi32ELi960ELi960ELi4ELb1ELi4ELb0ELb0ENS_16CompileConditionILi1000EEEEEvPT_PKS4_S7_S7_flPfS8_Pj)
        /*00cc*/ 	.short	0x0380
        /*00ce*/ 	.short	0x0048


	//----- nvinfo : EIATTR_SW_WAR
	.align		4
.L_2005:
        /*00d0*/ 	.byte	0x04, 0x36
        /*00d2*/ 	.short	(.L_2007 - .L_2006)
.L_2006:
        /*00d4*/ 	.word	0x00000008
.L_2007:


//--------------------- .nv.info._ZN13group_norm_v214gn_cuda_kernelI6__halfLi480ELi1ELi32ELi30ELi1024ELb0ELi64ELi960ELi960ELi4ELb1ELi9ELb0ELb0ENS_16CompileConditionILi1000EEEEEvPT_PKS4_S7_S7_flPfS8_Pj --------------------------
	.section	.nv.info._ZN13group_norm_v214gn_cuda_kernelI6__halfLi480ELi1ELi32ELi30ELi1024ELb0ELi64ELi960ELi960ELi4ELb1ELi9ELb0ELb0ENS_16CompileConditionILi1000EEEEEvPT_PKS4_S7_S7_flPfS8_Pj,"",@"SHT_CUDA_INFO"
	.sectionflags	@""
	.align	4


	//----- nvinfo : EIATTR_CUDA_API_VERSION
	.align		4
        /*0000*/ 	.byte	0x04, 0x37
        /*0002*/ 	.short	(.L_2009 - .L_2008)
.L_2008:
        /*0004*/ 	.word	0x00000082


	//----- nvinfo : EIATTR_KPARAM_INFO
	.align		4
.L_2009:
        /*0008*/ 	.byte	0x04, 0x17
        /*000a*/ 	.short	(.L_2011 - .L_2010)
.L_2010:
        /*000c*/ 	.word	0x00000000
        /*0010*/ 	.short	0x0008
        /*0012*/ 	.short	0x0040
        /*0014*/ 	.byte	0x00, 0xf5, 0x21, 0x00


	//----- nvinfo : EIATTR_KPARAM_INFO
	.align		4
.L_2011:
        /*0018*/ 	.byte	0x04, 0x17
        /*001a*/ 	.short	(.L_2013 - .L_2012)
.L_2012:
        /*001c*/ 	.word	0x00000000
        /*0020*/ 	.short	0x0007
        /*0022*/ 	.short	0x0038
        /*0024*/ 	.byte	0x00, 0xf5, 0x21, 0x00


	//----- nvinfo : EIATTR_KPARAM_INFO
	.align		4
.L_2013:
        /*0028*/ 	.byte	0x04, 0x17
        /*002a*/ 	.short	(.L_2015 - .L_2014)
.L_2014:
        /*002c*/ 	.word	0x00000000
        /*0030*/ 	.short	0x0006
        /*0032*/ 	.short	0x0030
        /*0034*/ 	.byte	0x00, 0xf5, 0x21, 0x00


	//----- nvinfo : EIATTR_KPARAM_INFO
	.align		4
.L_2015:
        /*0038*/ 	.byte	0x04, 0x17
        /*003a*/ 	.short	(.L_2017 - .L_2016)
.L_2016:
        /*003c*/ 	.word	0x00000000
        /*0040*/ 	.short	0x0005
        /*0042*/ 	.short	0x0028
        /*0044*/ 	.byte	0x00, 0xf0, 0x21, 0x00


	//----- nvinfo : EIATTR_KPARAM_INFO
	.align		4
.L_2017:
        /*0048*/ 	.byte	0x04, 0x17
        /*004a*/ 	.short	(.L_2019 - .L_2018)
.L_2018:
        /*004c*/ 	.word	0x00000000
        /*0050*/ 	.short	0x0004
        /*0052*/ 	.short	0x0020
        /*0054*/ 	.byte	0x00, 0xf0, 0x11, 0x00


	//----- nvinfo : EIATTR_KPARAM_INFO
	.align		4
.L_2019:
        /*0058*/ 	.byte	0x04, 0x17
        /*005a*/ 	.short	(.L_2021 - .L_2020)
.L_2020:
        /*005c*/ 	.word	0x00000000
        /*0060*/ 	.short	0x0003
        /*0062*/ 	.short	0x0018
        /*0064*/ 	.byte	0x00, 0xf5, 0x21, 0x00


	//----- nvinfo : EIATTR_KPARAM_INFO
	.align		4
.L_2021:
        /*0068*/ 	.byte	0x04, 0x17
        /*006a*/ 	.short	(.L_2023 - .L_2022)
.L_2022:
        /*006c*/ 	.word	0x00000000
        /*0070*/ 	.short	0x0002
        /*0072*/ 	.short	0x0010
        /*0074*/ 	.byte	0x00, 0xf5, 0x21, 0x00


	//----- nvinfo : EIATTR_KPARAM_INFO
	.align		4
.L_2023:
        /*0078*/ 	.byte	0x04, 0x17
        /*007a*/ 	.short	(.L_2025 - .L_2024)
.L_2024:
        /*007c*/ 	.word	0x00000000
        /*0080*/ 	.short	0x0001
        /*0082*/ 	.short	0x0008
        /*0084*/ 	.byte	0x00, 0xf5, 0x21, 0x00


	//----- nvinfo : EIATTR_KPARAM_INFO
	.align		4
.L_2025:
        /*0088*/ 	.byte	0x04, 0x17
        /*008a*/ 	.short	(.L_2027 - .L_2026)
.L_2026:
        /*008c*/ 	.word	0x00000000
        /*0090*/ 	.short	0x0000
        /*0092*/ 	.short	0x0000
        /*0094*/ 	.byte	0x00, 0xf5, 0x21, 0x00


	//----- nvinfo : EIATTR_SPARSE_MMA_MASK
	.align		4
.L_2027:
        /*0098*/ 	.byte	0x03, 0x50
        /*009a*/ 	.short	0x0000


	//----- nvinfo : EIATTR_MAXREG_COUNT
	.align		4
        /*009c*/ 	.byte	0x03, 0x1b
        /*009e*/ 	.short	0x0080


	//----- nvinfo : EIATTR_MERCURY_ISA_VERSION
	.align		4
        /*00a0*/ 	.byte	0x03, 0x5f
        /*00a2*/ 	.short	0x0101


	//----- nvinfo : EIATTR_VRC_CTA_INIT_COUNT
	.align		4
        /*00a4*/ 	.byte	0x02, 0x4a
	.zero		1
	.zero		1


	//----- nvinfo : EIATTR_EXIT_INSTR_OFFSETS
	.align		4
        /*00a8*/ 	.byte	0x04, 0x1c
        /*00aa*/ 	.short	(.L_2029 - .L_2028)


	//   ....[0]....
.L_2028:
        /*00ac*/ 	.word	0x00000010


	//----- nvinfo : EIATTR_MAX_THREADS
	.align		4
.L_2029:
        /*00b0*/ 	.byte	0x04, 0x05
        /*00b2*/ 	.short	(.L_2031 - .L_2030)
.L_2030:
        /*00b4*/ 	.word	0x000001e0
        /*00b8*/ 	.word	0x00000001
        /*00bc*/ 	.word	0x00000001


	//----- nvinfo : EIATTR_CBANK_PARAM_SIZE
	.align		4
.L_2031:
        /*00c0*/ 	.byte	0x03, 0x19
        /*00c2*/ 	.short	0x0048


	//----- nvinfo : EIATTR_PARAM_CBANK
	.align		4
        /*00c4*/ 	.byte	0x04, 0x0a
        /*00c6*/ 	.short	(.L_2033 - .L_2032)
	.align		4
.L_2032:
        /*00c8*/ 	.word	index@(.nv.constant0._ZN13group_norm_v214gn_cuda_kernelI6__halfLi480ELi1ELi32ELi30ELi1024ELb0ELi64ELi960ELi960ELi4ELb1ELi9ELb0ELb0ENS_16CompileConditionILi1000EEEEEvPT_PKS4_S7_S7_flPfS8_Pj)
        /*00cc*/ 	.short	0x0380
        /*00ce*/ 	.short	0x0048


	//----- nvinfo : EIATTR_SW_WAR
	.align		4
.L_2033:
        /*00d0*/ 	.byte	0x04, 0x36
        /*00d2*/ 	.short	(.L_2035 - .L_2034)
.L_2034:
        /*00d4*/ 	.word	0x00000008
.L_2035:


//--------------------- .nv.info._ZN13group_norm_v214gn_cuda_kernelI6__halfLi480ELi2ELi32ELi30ELi1024ELb0ELi32ELi960ELi960ELi4ELb1ELi7ELb0ELb0ENS_16CompileConditionILi1000EEEEEvPT_PKS4_S7_S7_flPfS8_Pj --------------------------
	.section	.nv.info._ZN13group_norm_v214gn_cuda_kernelI6__halfLi480ELi2ELi32ELi30ELi1024ELb0ELi32ELi960ELi960ELi4ELb1ELi7ELb0ELb0ENS_16CompileConditionILi1000EEEEEvPT_PKS4_S7_S7_flPfS8_Pj,"",@"SHT_CUDA_INFO"
	.sectionflags	@""
	.align	4


	//----- nvinfo : EIATTR_CUDA_API_VERSION
	.align		4
        /*0000*/ 	.byte	0x04, 0x37
        /*0002*/ 	.short	(.L_2037 - .L_2036)
.L_2036:
        /*0004*/ 	.word	0x00000082


	//----- nvinfo : EIATTR_KPARAM_INFO
	.align		4
.L_2037:
        /*0008*/ 	.byte	0x04, 0x17
        /*000a*/ 	.short	(.L_2039 - .L_2038)
.L_2038:
        /*000c*/ 	.word	0x00000000
        /*0010*/ 	.short	0x0008
        /*0012*/ 	.short	0x0040
        /*0014*/ 	.byte	0x00, 0xf5, 0x21, 0x00


	//----- nvinfo : EIATTR_KPARAM_INFO
	.align		4
.L_2039:
        /*0018*/ 	.byte	0x04, 0x17
        /*001a*/ 	.short	(.L_2041 - .L_2040)
.L_2040:
        /*001c*/ 	.word	0x00000000
        /*0020*/ 	.short	0x0007
        /*0022*/ 	.short	0x0038
        /*0024*/ 	.byte	0x00, 0xf5, 0x21, 0x00


	//----- nvinfo : EIATTR_KPARAM_INFO
	.align		4
.L_2041:
        /*0028*/ 	.byte	0x04, 0x17
        /*002a*/ 	.short	(.L_2043 - .L_2042)
.L_2042:
        /*002c*/ 	.word	0x00000000
        /*0030*/ 	.short	0x0006
        /*0032*/ 	.short	0x0030
        /*0034*/ 	.byte	0x00, 0xf5, 0x21, 0x00


	//----- nvinfo : EIATTR_KPARAM_INFO
	.align		4
.L_2043:
        /*0038*/ 	.byte	0x04, 0x17
        /*003a*/ 	.short	(.L_2045 - .L_2044)
.L_2044:
        /*003c*/ 	.word	0x00000000
        /*0040*/ 	.short	0x0005
        /*0042*/ 	.short	0x0028
        /*0044*/ 	.byte	0x00, 0xf0, 0x21, 0x00


	//----- nvinfo : EIATTR_KPARAM_INFO
	.align		4
.L_2045:
        /*0048*/ 	.byte	0x04, 0x17
        /*004a*/ 	.short	(.L_2047 - .L_2046)
.L_2046:
        /*004c*/ 	.word	0x00000000
        /*0050*/ 	.short	0x0004
        /*0052*/ 	.short	0x0020
        /*0054*/ 	.byte	0x00, 0xf0, 0x11, 0x00


	//----- nvinfo : EIATTR_KPARAM_INFO
	.align		4
.L_2047:
        /*0058*/ 	.byte	0x04, 0x17
        /*005a*/ 	.short	(.L_2049 - .L_2048)
.L_2048:
        /*005c*/ 	.word	0x00000000
        /*0060*/ 	.short	0x0003
        /*0062*/ 	.short	0x0018
        /*0064*/ 	.byte	0x00, 0xf5, 0x21, 0x00


	//----- nvinfo : EIATTR_KPARAM_INFO
	.align		4
.L_2049:
        /*0068*/ 	.byte	0x04, 0x17
        /*006a*/ 	.short	(.L_2051 - .L_2050)
.L_2050:
        /*006c*/ 	.word	0x00000000
        /*0070*/ 	.short	0x0002
        /*0072*/ 	.short	0x0010
        /*0074*/ 	.byte	0x00, 0xf5, 0x21, 0x00


	//----- nvinfo : EIATTR_KPARAM_INFO
	.align		4
.L_2051:
        /*0078*/ 	.byte	0x04, 0x17
        /*007a*/ 	.short	(.L_2053 - .L_2052)
.L_2052:
        /*007c*/ 	.word	0x00000000
        /*0080*/ 	.short	0x0001
        /*0082*/ 	.short	0x0008
        /*0084*/ 	.byte	0x00, 0xf5, 0x21, 0x00


	//----- nvinfo : EIATTR_KPARAM_INFO
	.align		4
.L_2053:
        /*0088*/ 	.byte	0x04, 0x17
        /*008a*/ 	.short	(.L_2055 - .L_2054)
.L_2054:
        /*008c*/ 	.word	0x00000000
        /*0090*/ 	.short	0x0000
        /*0092*/ 	.short	0x0000
        /*0094*/ 	.byte	0x00, 0xf5, 0x21, 0x00


	//----- nvinfo : EIATTR_SPARSE_MMA_MASK
	.align		4
.L_2055:
        /*0098*/ 	.byte	0x03, 0x50
        /*009a*/ 	.short	0x0000


	//----- nvinfo : EIATTR_MAXREG_COUNT
	.align		4
        /*009c*/ 	.byte	0x03, 0x1b
        /*009e*/ 	.short	0x0040


	//----- nvinfo : EIATTR_MERCURY_ISA_VERSION
	.align		4
        /*00a0*/ 	.byte	0x03, 0x5f
        /*00a2*/ 	.short	0x0101


	//----- nvinfo : EIATTR_VRC_CTA_INIT_COUNT
	.align		4
        /*00a4*/ 	.byte	0x02, 0x4a
	.zero		1
	.zero		1


	//----- nvinfo : EIATTR_EXIT_INSTR_OFFSETS
	.align		4
        /*00a8*/ 	.byte	0x04, 0x1c
        /*00aa*/ 	.short	(.L_2057 - .L_2056)


	//   ....[0]....
.L_2056:
        /*00ac*/ 	.word	0x00000010


	//----- nvinfo : EIATTR_MAX_THREADS
	.align		4
.L_2057:
        /*00b0*/ 	.byte	0x04, 0x05
        /*00b2*/ 	.short	(.L_2059 - .L_2058)
.L_2058:
        /*00b4*/ 	.word	0x000001e0
        /*00b8*/ 	.word	0x00000001
        /*00bc*/ 	.word	0x00000001


	//----- nvinfo : EIATTR_CBANK_PARAM_SIZE
	.align		4
.L_2059:
        /*00c0*/ 	.byte	0x03, 0x19
        /*00c2*/ 	.short	0x0048


	//----- nvinfo : EIATTR_PARAM_CBANK
	.align		4
        /*00c4*/ 	.byte	0x04, 0x0a
        /*00c6*/ 	.short	(.L_2061 - .L_2060)
	.align		4
.L_2060:
        /*00c8*/ 	.word	index@(.nv.constant0._ZN13group_norm_v214gn_cuda_kernelI6__halfLi480ELi2ELi32ELi30ELi1024ELb0ELi32ELi960ELi960ELi4ELb1ELi7ELb0ELb0ENS_16CompileConditionILi1000EEEEEvPT_PKS4_S7_S7_flPfS8_Pj)
        /*00cc*/ 	.short	0x0380
        /*00ce*/ 	.short	0x0048


	//----- nvinfo : EIATTR_SW_WAR
	.align		4
.L_2061:
        /*00d0*/ 	.byte	0x04, 0x36
        /*00d2*/ 	.short	(.L_2063 - .L_2062)
.L_2062:
        /*00d4*/ 	.word	0x00000008
.L_2063:


//--------------------- .nv.info._ZN13group_norm_v214gn_cuda_kernelI6__halfLi480ELi2ELi32ELi30ELi1024ELb0ELi32ELi960ELi960ELi4ELb1ELi9ELb0ELb0ENS_16CompileConditionILi1000EEEEEvPT_PKS4_S7_S7_flPfS8_Pj --------------------------
	.section	.nv.info._ZN13group_norm_v214gn_cuda_kernelI6__halfLi480ELi2ELi32ELi30ELi1024ELb0ELi32ELi960ELi960ELi4ELb1ELi9ELb0ELb0ENS_16CompileConditionILi1000EEEEEvPT_PKS4_S7_S7_flPfS8_Pj,"",@"SHT_CUDA_INFO"
	.sectionflags	@""
	.align	4


	//----- nvinfo : EIATTR_CUDA_API_VERSION
	.align		4
        /*0000*/ 	.byte	0x04, 0x37
        /*0002*/ 	.short	(.L_2065 - .L_2064)
.L_2064:
        /*0004*/ 	.word	0x00000082


	//----- nvinfo : EIATTR_KPARAM_INFO
	.align		4
.L_2065:
        /*0008*/ 	.byte	0x04, 0x17
        /*000a*/ 	.short	(.L_2067 - .L_2066)
.L_2066:
        /*000c*/ 	.word	0x00000000
        /*0010*/ 	.short	0x0008
        /*0012*/ 	.short	0x0040
        /*0014*/ 	.byte	0x00, 0xf5, 0x21, 0x00


	//----- nvinfo : EIATTR_KPARAM_INFO
	.align		4
.L_2067:
        /*0018*/ 	.byte	0x04, 0x17
        /*001a*/ 	.short	(.L_2069 - .L_2068)
.L_2068:
        /*001c*/ 	.word	0x00000000
        /*0020*/ 	.short	0x0007
        /*0022*/ 	.short	0x0038
        /*0024*/ 	.byte	0x00, 0xf5, 0x21, 0x00


	//----- nvinfo : EIATTR_KPARAM_INFO
	.align		4
.L_2069:
        /*0028*/ 	.byte	0x04, 0x17
        /*002a*/ 	.short	(.L_2071 - .L_2070)
.L_2070:
        /*002c*/ 	.word	0x00000000
        /*0030*/ 	.short	0x0006
        /*0032*/ 	.short	0x0030
        /*0034*/ 	.byte	0x00, 0xf5, 0x21, 0x00


	//----- nvinfo : EIATTR_KPARAM_INFO
	.align		4
.L_2071:
        /*0038*/ 	.byte	0x04, 0x17
        /*003a*/ 	.short	(.L_2073 - .L_2072)
.L_2072:
        /*003c*/ 	.word	0x00000000
        /*0040*/ 	.short	0x0005
        /*0042*/ 	.short	0x0028
        /*0044*/ 	.byte	0x00, 0xf0, 0x21, 0x00


	//----- nvinfo : EIATTR_KPARAM_INFO
	.align		4
.L_2073:
        /*0048*/ 	.byte	0x04, 0x17
        /*004a*/ 	.short	(.L_2075 - .L_2074)
.L_2074:
        /*004c*/ 	.word	0x00000000
        /*0050*/ 	.short	0x0004
        /*0052*/ 	.short	0x0020
        /*0054*/ 	.byte	0x00, 0xf0, 0x11, 0x00


	//----- nvinfo : EIATTR_KPARAM_INFO
	.align		4
.L_2075:
        /*0058*/ 	.byte	0x04, 0x17
        /*005a*/ 	.short	(.L_2077 - .L_2076)
.L_2076:
        /*005c*/ 	.word	0x00000000
        /*0060*/ 	.short	0x0003
        /*0062*/ 	.short	0x0018
        /*0064*/ 	.byte	0x00, 0xf5, 0x21, 0x00


	//----- nvinfo : EIATTR_KPARAM_INFO
	.align		4
.L_2077:
        /*0068*/ 	.byte	0x04, 0x17
        /*006a*/ 	.short	(.L_2079 - .L_2078)
.L_2078:
        /*006c*/ 	.word	0x00000000
        /*0070*/ 	.short	0x0002
        /*0072*/ 	.short	0x0010
        /*0074*/ 	.byte	0x00, 0xf5, 0x21, 0x00


	//----- nvinfo : EIATTR_KPARAM_INFO
	.align		4
.L_2079:
        /*0078*/ 	.byte	0x04, 0x17
        /*007a*/ 	.short	(.L_2081 - .L_2080)
.L_2080:
        /*007c*/ 	.word	0x00000000
        /*0080*/ 	.short	0x0001
        /*0082*/ 	.short	0x0008
        /*0084*/ 	.byte	0x00, 0xf5, 0x21, 0x00


	//----- nvinfo : EIATTR_KPARAM_INFO
	.align		4
.L_2081:
        /*0088*/ 	.byte	0x04, 0x17
        /*008a*/ 	.short	(.L_2083 - .L_2082)
.L_2082:
        /*008c*/ 	.word	0x00000000
        /*0090*/ 	.short	0x0000
        /*0092*/ 	.short	0x0000
        /*0094*/ 	.byte	0x00, 0xf5, 0x21, 0x00


	//----- nvinfo : EIATTR_SPARSE_MMA_MASK
	.align		4
.L_2083:
        /*0098*/ 	.byte	0x03, 0x50
        /*009a*/ 	.short	0x0000


	//----- nvinfo : EIATTR_MAXREG_COUNT
	.align		4
        /*009c*/ 	.byte	0x03, 0x1b
        /*009e*/ 	.short	0x0040


	//----- nvinfo : EIATTR_MERCURY_ISA_VERSION
	.align		4
        /*00a0*/ 	.byte	0x03, 0x5f
        /*00a2*/ 	.short	0x0101


	//----- nvinfo : EIATTR_VRC_CTA_INIT_COUNT
	.align		4
        /*00a4*/ 	.byte	0x02, 0x4a
	.zero		1
	.zero		1


	//----- nvinfo : EIATTR_EXIT_INSTR_OFFSETS
	.align		4
        /*00a8*/ 	.byte	0x04, 0x1c
        /*00aa*/ 	.short	(.L_2085 - .L_2084)


	//   ....[0]....
.L_2084:
        /*00ac*/ 	.word	0x00000010


	//----- nvinfo : EIATTR_MAX_THREADS
	.align		4
.L_2085:
        /*00b0*/ 	.byte	0x04, 0x05
        /*00b2*/ 	.short	(.L_2087 - .L_2086)
.L_2086:
        /*00b4*/ 	.word	0x000001e0
        /*00b8*/ 	.word	0x00000001
        /*00bc*/ 	.word	0x00000001


	//----- nvinfo : EIATTR_CBANK_PARAM_SIZE
	.align		4
.L_2087:
        /*00c0*/ 	.byte	0x03, 0x19
        /*00c2*/ 	.short	0x0048


	//----- nvinfo : EIATTR_PARAM_CBANK
	.align		4
        /*00c4*/ 	.byte	0x04, 0x0a
        /*00c6*/ 	.short	(.L_2089 - .L_2088)
	.align		4
.L_2088:
        /*00c8*/ 	.word	index@(.nv.constant0._ZN13group_norm_v214gn_cuda_kernelI6__halfLi480ELi2ELi32ELi30ELi1024ELb0ELi32ELi960ELi960ELi4ELb1ELi9ELb0ELb0ENS_16CompileConditionILi1000EEEEEvPT_PKS4_S7_S7_flPfS8_Pj)
        /*00cc*/ 	.short	0x0380
        /*00ce*/ 	.short	0x0048


	//----- nvinfo : EIATTR_SW_WAR
	.align		4
.L_2089:
        /*00d0*/ 	.byte	0x04, 0x36
        /*00d2*/ 	.short	(.L_2091 - .L_2090)
.L_2090:
        /*00d4*/ 	.word	0x00000008
.L_2091:


//--------------------- .nv.info._ZN13group_norm_v214gn_cuda_kernelI6__halfLi480ELi3ELi16ELi60ELi1024ELb1ELi4ELi960ELi960ELi4ELb1ELi1ELb0ELb0ENS_16CompileConditionILi1000EEEEEvPT_PKS4_S7_S7_flPfS8_Pj --------------------------
	.section	.nv.info._ZN13group_norm_v214gn_cuda_kernelI6__halfLi480ELi3ELi16ELi60ELi1024ELb1ELi4ELi960ELi960ELi4ELb1ELi1ELb0ELb0ENS_16CompileConditionILi1000EEEEEvPT_PKS4_S7_S7_flPfS8_Pj,"",@"SHT_CUDA_INFO"
	.sectionflags	@""
	.align	4


	//----- nvinfo : EIATTR_CUDA_API_VERSION
	.align		4
        /*0000*/ 	.byte	0x04, 0x37
        /*0002*/ 	.short	(.L_2093 - .L_2092)
.L_2092:
        /*0004*/ 	.word	0x00000082


	//----- nvinfo : EIATTR_KPARAM_INFO
	.align		4
.L_2093:
        /*0008*/ 	.byte	0x04, 0x17
        /*000a*/ 	.short	(.L_2095 - .L_2094)
.L_2094:
        /*000c*/ 	.word	0x00000000
        /*0010*/ 	.short	0x0008
        /*0012*/ 	.short	0x0040
        /*0014*/ 	.byte	0x00, 0xf5, 0x21, 0x00


	//----- nvinfo : EIATTR_KPARAM_INFO
	.align		4
.L_2095:
        /*0018*/ 	.byte	0x04, 0x17
        /*001a*/ 	.short	(.L_2097 - .L_2096)
.L_2096:
        /*001c*/ 	.word	0x00000000
        /*0020*/ 	.short	0x0007
        /*0022*/ 	.short	0x0038
        /*0024*/ 	.byte	0x00, 0xf5, 0x21, 0x00


	//----- nvinfo : EIATTR_KPARAM_INFO
	.align		4
.L_2097:
        /*0028*/ 	.byte	0x04, 0x17
        /*002a*/ 	.short	(.L_2099 - .L_2098)
.L_2098:
        /*002c*/ 	.word	0x00000000
        /*0030*/ 	.short	0x0006
        /*0032*/ 	.short	0x0030
        /*0034*/ 	.byte	0x00, 0xf5, 0x21, 0x00


	//----- nvinfo : EIATTR_KPARAM_INFO
	.align		4
.L_2099:
        /*0038*/ 	.byte	0x04, 0x17
        /*003a*/ 	.short	(.L_2101 - .L_2100)
.L_2100:
        /*003c*/ 	.word	0x00000000
        /*0040*/ 	.short	0x0005
        /*0042*/ 	.short	0x0028
        /*0044*/ 	.byte	0x00, 0xf0, 0x21, 0x00


	//----- nvinfo : EIATTR_KPARAM_INFO
	.align		4
.L_2101:
        /*0048*/ 	.byte	0x04, 0x17
        /*004a*/ 	.short	(.L_2103 - .L_2102)
.L_2102:
        /*004c*/ 	.word	0x00000000
        /*0050*/ 	.short	0x0004
        /*0052*/ 	.short	0x0020
        /*0054*/ 	.byte	0x00, 0xf0, 0x11, 0x00


	//----- nvinfo : EIATTR_KPARAM_INFO
	.align		4
.L_2103:
        /*0058*/ 	.byte	0x04, 0x17
        /*005a*/ 	.short	(.L_2105 - .L_2104)
.L_2104:
        /*005c*/ 	.word	0x00000000
        /*0060*/ 	.short	0x0003
        /*0062*/ 	.short	0x0018
        /*0064*/ 	.byte	0x00, 0xf5, 0x21, 0x00


	//----- nvinfo : EIATTR_KPARAM_INFO
	.align		4
.L_2105:
        /*0068*/ 	.byte	0x04, 0x17
        /*006a*/ 	.short	(.L_2107 - .L_2106)
.L_2106:
        /*006c*/ 	.word	0x00000000
        /*0070*/ 	.short	0x0002
        /*0072*/ 	.short	0x0010
        /*0074*/ 	.byte	0x00, 0xf5, 0x21, 0x00


	//----- nvinfo : EIATTR_KPARAM_INFO
	.align		4
.L_2107:
        /*0078*/ 	.byte	0x04, 0x17
        /*007a*/ 	.short	(.L_2109 - .L_2108)
.L_2108:
        /*007c*/ 	.word	0x00000000
        /*0080*/ 	.short	0x0001
        /*0082*/ 	.short	0x0008
        /*0084*/ 	.byte	0x00, 0xf5, 0x21, 0x00


	//----- nvinfo : EIATTR_KPARAM_INFO
	.align		4
.L_2109:
        /*0088*/ 	.byte	0x04, 0x17
        /*008a*/ 	.short	(.L_2111 - .L_2110)
.L_2110:
        /*008c*/ 	.word	0x00000000
        /*0090*/ 	.short	0x0000
        /*0092*/ 	.short	0x0000
        /*0094*/ 	.byte	0x00, 0xf5, 0x21, 0x00


	//----- nvinfo : EIATTR_SPARSE_MMA_MASK
	.align		4
.L_2111:
        /*0098*/ 	.byte	0x03, 0x50
        /*009a*/ 	.short	0x0000


	//----- nvinfo : EIATTR_MAXREG_COUNT
	.align		4
        /*009c*/ 	.byte	0x03, 0x1b
        /*009e*/ 	.short	0x0028


	//----- nvinfo : EIATTR_MERCURY_ISA_VERSION
	.align		4
        /*00a0*/ 	.byte	0x03, 0x5f
        /*00a2*/ 	.short	0x0101


	//----- nvinfo : EIATTR_VRC_CTA_INIT_COUNT
	.align		4
        /*00a4*/ 	.byte	0x02, 0x4a
	.zero		1
	.zero		1


	//----- nvinfo : EIATTR_EXIT_INSTR_OFFSETS
	.align		4
        /*00a8*/ 	.byte	0x04, 0x1c
        /*00aa*/ 	.short	(.L_2113 - .L_2112)


	//   ....[0]....
.L_2112:
        /*00ac*/ 	.word	0x00000010


	//----- nvinfo : EIATTR_MAX_THREADS
	.align		4
.L_2113:
        /*00b0*/ 	.byte	0x04, 0x05
        /*00b2*/ 	.short	(.L_2115 - .L_2114)
.L_2114:
        /*00b4*/ 	.word	0x000001e0
        /*00b8*/ 	.word	0x00000001
        /*00bc*/ 	.word	0x00000001


	//----- nvinfo : EIATTR_CBANK_PARAM_SIZE
	.align		4
.L_2115:
        /*00c0*/ 	.byte	0x03, 0x19
        /*00c2*/ 	.short	0x0048


	//----- nvinfo : EIATTR_PARAM_CBANK
	.align		4
        /*00c4*/ 	.byte	0x04, 0x0a
        /*00c6*/ 	.short	(.L_2117 - .L_2116)
	.align		4
.L_2116:
        /*00c8*/ 	.word	index@(.nv.constant0._ZN13group_norm_v214gn_cuda_kernelI6__halfLi480ELi3ELi16ELi60ELi1024ELb1ELi4ELi960ELi960ELi4ELb1ELi1ELb0ELb0ENS_16CompileConditionILi1000EEEEEvPT_PKS4_S7_S7_flPfS8_Pj)
        /*00cc*/ 	.short	0x0380
        /*00ce*/ 	.short	0x0048


	//----- nvinfo : EIATTR_SW_WAR
	.align		4
.L_2117:
        /*00d0*/ 	.byte	0x04, 0x36
        /*00d2*/ 	.short	(.L_2119 - .L_2118)
.L_2118:
        /*00d4*/ 	.word	0x00000008
.L_2119:


//--------------------- .nv.info._ZN13group_norm_v214gn_cuda_kernelI6__halfLi480ELi1ELi16ELi60ELi1024ELb1ELi8ELi960ELi960ELi4ELb1ELi1ELb0ELb0ENS_16CompileConditionILi1000EEEEEvPT_PKS4_S7_S7_flPfS8_Pj --------------------------
	.section	.nv.info._ZN13group_norm_v214gn_cuda_kernelI6__halfLi480ELi1ELi16ELi60ELi1024ELb1ELi8ELi960ELi960ELi4ELb1ELi1ELb0ELb0ENS_16CompileConditionILi1000EEEEEvPT_PKS4_S7_S7_flPfS8_Pj,"",@"SHT_CUDA_INFO"
	.sectionflags	@""
	.align	4


	//----- nvinfo : EIATTR_CUDA_API_VERSION
	.align		4
        /*0000*/ 	.byte	0x04, 0x37
        /*0002*/ 	.short	(.L_2121 - .L_2120)
.L_2120:
        /*0004*/ 	.word	0x00000082


	//----- nvinfo : EIATTR_KPARAM_INFO
	.align		4
.L_2121:
        /*0008*/ 	.byte	0x04, 0x17
        /*000a*/ 	.short	(.L_2123 - .L_2122)
.L_2122:
        /*000c*/ 	.word	0x00000000
        /*0010*/ 	.short	0x0008
        /*0012*/ 	.short	0x0040
        /*0014*/ 	.byte	0x00, 0xf5, 0x21, 0x00


	//----- nvinfo : EIATTR_KPARAM_INFO
	.align		4
.L_2123:
        /*0018*/ 	.byte	0x04, 0x17
        /*001a*/ 	.short	(.L_2125 - .L_2124)
.L_2124:
        /*001c*/ 	.word	0x00000000
        /*0020*/ 	.short	0x0007
        /*0022*/ 	.short	0x0038
        /*0024*/ 	.byte	0x00, 0xf5, 0x21, 0x00


	//----- nvinfo : EIATTR_KPARAM_INFO
	.align		4
.L_2125:
        /*0028*/ 	.byte	0x04, 0x17
        /*002a*/ 	.short	(.L_2127 - .L_2126)
.L_2126:
        /*002c*/ 	.word	0x00000000
        /*0030*/ 	.short	0x0006
        /*0032*/ 	.short	0x0030
        /*0034*/ 	.byte	0x00, 0xf5, 0x21, 0x00


	//----- nvinfo : EIATTR_KPARAM_INFO
	.align		4
.L_2127:
        /*0038*/ 	.byte	0x04, 0x17
        /*003a*/ 	.short	(.L_2129 - .L_2128)
.L_2128:
        /*003c*/ 	.word	0x00000000
        /*0040*/ 	.short	0x0005
        /*0042*/ 	.short	0x0028
        /*0044*/ 	.byte	0x00, 0xf0, 0x21, 0x00


	//----- nvinfo : EIATTR_KPARAM_INFO
	.align		4
.L_2129:
        /*0048*/ 	.byte	0x04, 0x17
        /*004a*/ 	.short	(.L_2131 - .L_2130)
.L_2130:
        /*004c*/ 	.word	0x00000000
        /*0050*/ 	.short	0x0004
        /*0052*/ 	.short	0x0020
        /*0054*/ 	.byte	0x00, 0xf0, 0x11, 0x00


	//----- nvinfo : EIATTR_KPARAM_INFO
	.align		4
.L_2131:
        /*0058*/ 	.byte	0x04, 0x17
        /*005a*/ 	.short	(.L_2133 - .L_2132)
.L_2132:
        /*005c*/ 	.word	0x00000000
        /*0060*/ 	.short	0x0003
        /*0062*/ 	.short	0x0018
        /*0064*/ 	.byte	0x00, 0xf5, 0x21, 0x00


	//----- nvinfo : EIATTR_KPARAM_INFO
	.align		4
.L_2133:
        /*0068*/ 	.byte	0x04, 0x17
        /*006a*/ 	.short	(.L_2135 - .L_2134)
.L_2134:
        /*006c*/ 	.word	0x00000000
        /*0070*/ 	.short	0x0002
        /*0072*/ 	.short	0x0010
        /*0074*/ 	.byte	0x00, 0xf5, 0x21, 0x00


	//----- nvinfo : EIATTR_KPARAM_INFO
	.align		4
.L_2135:
        /*0078*/ 	.byte	0x04, 0x17
        /*007a*/ 	.short	(.L_2137 - .L_2136)
.L_2136:
        /*007c*/ 	.word	0x00000000
        /*0080*/ 	.short	0x0001
        /*0082*/ 	.short	0x0008
        /*0084*/ 	.byte	0x00, 0xf5, 0x21, 0x00


	//----- nvinfo : EIATTR_KPARAM_INFO
	.align		4
.L_2137:
        /*0088*/ 	.byte	0x04, 0x17
        /*008a*/ 	.short	(.L_2139 - .L_2138)
.L_2138:
        /*008c*/ 	.word	0x00000000
        /*0090*/ 	.short	0x0000
        /*0092*/ 	.short	0x0000
        /*0094*/ 	.byte	0x00, 0xf5, 0x21, 0x00


	//----- nvinfo : EIATTR_SPARSE_MMA_MASK
	.align		4
.L_2139:
        /*0098*/ 	.byte	0x03, 0x50
        /*009a*/ 	.short	0x0000


	//----- nvinfo : EIATTR_MAXREG_COUNT
	.align		4
        /*009c*/ 	.byte	0x03, 0x1b
        /*009e*/ 	.short	0x0080


	//----- nvinfo : EIATTR_MERCURY_ISA_VERSION
	.align		4
        /*00a0*/ 	.byte	0x03, 0x5f
        /*00a2*/ 	.short	0x0101


	//----- nvinfo : EIATTR_VRC_CTA_INIT_COUNT
	.align		4
        /*00a4*/ 	.byte	0x02, 0x4a
	.zero		1
	.zero		1


	//----- nvinfo : EIATTR_EXIT_INSTR_OFFSETS
	.align		4
        /*00a8*/ 	.byte	0x04, 0x1c
        /*00aa*/ 	.short	(.L_2141 - .L_2140)


	//   ....[0]....
.L_2140:
        /*00ac*/ 	.word	0x00000010


	//----- nvinfo : EIATTR_MAX_THREADS
	.align		4
.L_2141:
        /*00b0*/ 	.byte	0x04, 0x05
        /*00b2*/ 	.short	(.L_2143 - .L_2142)
.L_2142:
        /*00b4*/ 	.word	0x000001e0
        /*00b8*/ 	.word	0x00000001
        /*00bc*/ 	.word	0x00000001


	//----- nvinfo : EIATTR_CBANK_PARAM_SIZE
	.align		4
.L_2143:
        /*00c0*/ 	.byte	0x03, 0x19
        /*00c2*/ 	.short	0x0048


	//----- nvinfo : EIATTR_PARAM_CBANK
	.align		4
        /*00c4*/ 	.byte	0x04, 0x0a
        /*00c6*/ 	.short	(.L_2145 - .L_2144)
	.align		4
.L_2144:
        /*00c8*/ 	.word	index@(.nv.constant0._ZN13group_norm_v214gn_cuda_kernelI6__halfLi480ELi1ELi16ELi60ELi1024ELb1ELi8ELi960ELi960ELi4ELb1ELi1ELb0ELb0ENS_16CompileConditionILi1000EEEEEvPT_PKS4_S7_S7_flPfS8_Pj)
        /*00cc*/ 	.short	0x0380
        /*00ce*/ 	.short	0x0048


	//----- nvinfo : EIATTR_SW_WAR
	.align		4
.L_2145:
        /*00d0*/ 	.byte	0x04, 0x36
        /*00d2*/ 	.short	(.L_2147 - .L_2146)
.L_2146:
        /*00d4*/ 	.word	0x00000008
.L_2147:


//--------------------- .nv.info._ZN13group_norm_v214gn_cuda_kernelI6__halfLi480ELi3ELi16ELi60ELi1024ELb1ELi8ELi960ELi960ELi4ELb1ELi2ELb0ELb0ENS_16CompileConditionILi1000EEEEEvPT_PKS4_S7_S7_flPfS8_Pj --------------------------
	.section	.nv.info._ZN13group_norm_v214gn_cuda_kernelI6__halfLi480ELi3ELi16ELi60ELi1024ELb1ELi8ELi960ELi960ELi4ELb1ELi2ELb0ELb0ENS_16CompileConditionILi1000EEEEEvPT_PKS4_S7_S7_flPfS8_Pj,"",@"SHT_CUDA_INFO"
	.sectionflags	@""
	.align	4


	//----- nvinfo : EIATTR_CUDA_API_VERSION
	.align		4
        /*0000*/ 	.byte	0x04, 0x37
        /*0002*/ 	.short	(.L_2149 - .L_2148)
.L_2148:
        /*0004*/ 	.word	0x00000082


	//----- nvinfo : EIATTR_KPARAM_INFO
	.align		4
.L_2149:
        /*0008*/ 	.byte	0x04, 0x17
        /*000a*/ 	.short	(.L_2151 - .L_2150)
.L_2150:
        /*000c*/ 	.word	0x00000000
        /*0010*/ 	.short	0x0008
        /*0012*/ 	.short	0x0040
        /*0014*/ 	.byte	0x00, 0xf5, 0x21, 0x00


	//----- nvinfo : EIATTR_KPARAM_INFO
	.align		4
.L_2151:
        /*0018*/ 	.byte	0x04, 0x17
        /*001a*/ 	.short	(.L_2153 - .L_2152)
.L_2152:
        /*001c*/ 	.word	0x00000000
        /*0020*/ 	.short	0x0007
        /*0022*/ 	.short	0x0038
        /*0024*/ 	.byte	0x00, 0xf5, 0x21, 0x00


	//----- nvinfo : EIATTR_KPARAM_INFO
	.align		4
.L_2153:
        /*0028*/ 	.byte	0x04, 0x17
        /*002a*/ 	.short	(.L_2155 - .L_2154)
.L_2154:
        /*002c*/ 	.word	0x00000000
        /*0030*/ 	.short	0x0006
        /*0032*/ 	.short	0x0030
        /*0034*/ 	.byte	0x00, 0xf5, 0x21, 0x00


	//----- nvinfo : EIATTR_KPARAM_INFO
	.align		4
.L_2155:
        /*0038*/ 	.byte	0x04, 0x17
        /*003a*/ 	.short	(.L_2157 - .L_2156)
.L_2156:
        /*003c*/ 	.word	0x00000000
        /*0040*/ 	.short	0x0005
        /*0042*/ 	.short	0x0028
        /*0044*/ 	.byte	0x00, 0xf0, 0x21, 0x00


	//----- nvinfo : EIATTR_KPARAM_INFO
	.align		4
.L_2157:
        /*0048*/ 	.byte	0x04, 0x17
        /*004a*/ 	.short	(.L_2159 - .L_2158)
.L_2158:
        /*004c*/ 	.word	0x00000000
        /*0050*/ 	.short	0x0004
        /*0052*/ 	.short	0x0020
        /*0054*/ 	.byte	0x00, 0xf0, 0x11, 0x00


	//----- nvinfo : EIATTR_KPARAM_INFO
	.align		4
.L_2159:
        /*0058*/ 	.byte	0x04, 0x17
        /*005a*/ 	.short	(.L_2161 - .L_2160)
.L_2160:
        /*005c*/ 	.word	0x00000000
        /*0060*/ 	.short	0x0003
        /*0062*/ 	.short	0x0018
        /*0064*/ 	.byte	0x00, 0xf5, 0x21, 0x00


	//----- nvinfo : EIATTR_KPARAM_INFO
	.align		4
.L_2161:
        /*0068*/ 	.byte	0x04, 0x17
        /*006a*/ 	.short	(.L_2163 - .L_2162)
.L_2162:
        /*006c*/ 	.word	0x00000000
        /*0070*/ 	.short	0x0002
        /*0072*/ 	.short	0x0010
        /*0074*/ 	.byte	0x00, 0xf5, 0x21, 0x00


	//----- nvinfo : EIATTR_KPARAM_INFO
	.align		4
.L_2163:
        /*0078*/ 	.byte	0x04, 0x17
        /*007a*/ 	.short	(.L_2165 - .L_2164)
.L_2164:
        /*007c*/ 	.word	0x00000000
        /*0080*/ 	.short	0x0001
        /*0082*/ 	.short	0x0008
        /*0084*/ 	.byte	0x00, 0xf5, 0x21, 0x00


	//----- nvinfo : EIATTR_KPARAM_INFO
	.align		4
.L_2165:
        /*0088*/ 	.byte	0x04, 0x17
        /*008a*/ 	.short	(.L_2167 - .L_2166)
.L_2166:
        /*008c*/ 	.word	0x00000000
        /*0090*/ 	.short	0x0000
        /*0092*/ 	.short	0x0000
        /*0094*/ 	.byte	0x00, 0xf5, 0x21, 0x00


	//----- nvinfo : EIATTR_SPARSE_MMA_MASK
	.align		4
.L_2167:
        /*0098*/ 	.byte	0x03, 0x50
        /*009a*/ 	.short	0x0000


	//----- nvinfo : EIATTR_MAXREG_COUNT
	.align		4
        /*009c*/ 	.byte	0x03, 0x1b
        /*009e*/ 	.short	0x0028


	//----- nvinfo : EIATTR_MERCURY_ISA_VERSION
	.align		4
        /*00a0*/ 	.byte	0x03, 0x5f
        /*00a2*/ 	.short	0x0101


	//----- nvinfo : EIATTR_VRC_CTA_INIT_COUNT
	.align		4
        /*00a4*/ 	.byte	0x02, 0x4a
	.zero		1
	.zero		1


	//----- nvinfo : EIATTR_EXIT_INSTR_OFFSETS
	.align		4
        /*00a8*/ 	.byte	0x04, 0x1c
        /*00aa*/ 	.short	(.L_2169 - .L_2168)


	//   ....[0]....
.L_2168:
        /*00ac*/ 	.word	0x00000010


	//----- nvinfo : EIATTR_MAX_THREADS
	.align		4
.L_2169:
        /*00b0*/ 	.byte	0x04, 0x05
        /*00b2*/ 	.short	(.L_2171 - .L_2170)
.L_2170:
        /*00b4*/ 	.word	0x000001e0
        /*00b8*/ 	.word	0x00000001
        /*00bc*/ 	.word	0x00000001


	//----- nvinfo : EIATTR_CBANK_PARAM_SIZE
	.align		4
.L_2171:
        /*00c0*/ 	.byte	0x03, 0x19
        /*00c2*/ 	.short	0x0048


	//----- nvinfo : EIATTR_PARAM_CBANK
	.align		4
        /*00c4*/ 	.byte	0x04, 0x0a
        /*00c6*/ 	.short	(.L_2173 - .L_2172)
	.align		4
.L_2172:
        /*00c8*/ 	.word	index@(.nv.constant0._ZN13group_norm_v214gn_cuda_kernelI6__halfLi480ELi3ELi16ELi60ELi1024ELb1ELi8ELi960ELi960ELi4ELb1ELi2ELb0ELb0ENS_16CompileConditionILi1000EEEEEvPT_PKS4_S7_S7_flPfS8_Pj)
        /*00cc*/ 	.short	0x0380
        /*00ce*/ 	.short	0x0048


	//----- nvinfo : EIATTR_SW_WAR
	.align		4
.L_2173:
        /*00d0*/ 	.byte	0x04, 0x36
        /*00d2*/ 	.short	(.L_2175 - .L_2174)
.L_2174:
        /*00d4*/ 	.word	0x00000008
.L_2175:


//--------------------- .nv.info._ZN13group_norm_v214gn_cuda_kernelI6__halfLi480ELi1ELi16ELi60ELi1024ELb1ELi16ELi960ELi960ELi4ELb1ELi2ELb0ELb0ENS_16CompileConditionILi1000EEEEEvPT_PKS4_S7_S7_flPfS8_Pj --------------------------
	.section	.nv.info._ZN13group_norm_v214gn_cuda_kernelI6__halfLi480ELi1ELi16ELi60ELi1024ELb1ELi16ELi960ELi960ELi4ELb1ELi2ELb0ELb0ENS_16CompileConditionILi1000EEEEEvPT_PKS4_S7_S7_flPfS8_Pj,"",@"SHT_CUDA_INFO"
	.sectionflags	@""
	.align	4


	//----- nvinfo : EIATTR_CUDA_API_VERSION
	.align		4
        /*0000*/ 	.byte	0x04, 0x37
        /*0002*/ 	.short	(.L_2177 - .L_2176)
.L_2176:
        /*0004*/ 	.word	0x00000082


	//----- nvinfo : EIATTR_KPARAM_INFO
	.align		4
.L_2177:
        /*0008*/ 	.byte	0x04, 0x17
        /*000a*/ 	.short	(.L_2179 - .L_2178)
.L_2178:
        /*000c*/ 	.word	0x00000000
        /*0010*/ 	.short	0x0008
        /*0012*/ 	.short	0x0040
        /*0014*/ 	.byte	0x00, 0xf5, 0x21, 0x00


	//----- nvinfo : EIATTR_KPARAM_INFO
	.align		4
.L_2179:
        /*0018*/ 	.byte	0x04, 0x17
        /*001a*/ 	.short	(.L_2181 - .L_2180)
.L_2180:
        /*001c*/ 	.word	0x00000000
        /*0020*/ 	.short	0x0007
        /*0022*/ 	.short	0x0038
        /*0024*/ 	.byte	0x00, 0xf5, 0x21, 0x00


	//----- nvinfo : EIATTR_KPARAM_INFO
	.align		4
.L_2181:
        /*0028*/ 	.byte	0x04, 0x17
        /*002a*/ 	.short	(.L_2183 - .L_2182)
.L_2182:
        /*002c*/ 	.word	0x00000000
        /*0030*/ 	.short	0x0006
        /*0032*/ 	.short	0x0030
        /*0034*/ 	.byte	0x00, 0xf5, 0x21, 0x00


	//----- nvinfo : EIATTR_KPARAM_INFO
	.align		4
.L_2183:
        /*0038*/ 	.byte	0x04, 0x17
        /*003a*/ 	.short	(.L_2185 - .L_2184)
.L_2184:
        /*003c*/ 	.word	0x00000000
        /*0040*/ 	.short	0x0005
        /*0042*/ 	.short	0x0028
        /*0044*/ 	.byte	0x00, 0xf0, 0x21, 0x00


	//----- nvinfo : EIATTR_KPARAM_INFO
	.align		4
.L_2185:
        /*0048*/ 	.byte	0x04, 0x17
        /*004a*/ 	.short	(.L_2187 - .L_2186)
.L_2186:
        /*004c*/ 	.word	0x00000000
        /*0050*/ 	.short	0x0004
        /*0052*/ 	.short	0x0020
        /*0054*/ 	.byte	0x00, 0xf0, 0x11, 0x00


	//----- nvinfo : EIATTR_KPARAM_INFO
	.align		4
.L_2187:
        /*0058*/ 	.byte	0x04, 0x17
        /*005a*/ 	.short	(.L_2189 - .L_2188)
.L_2188:
        /*005c*/ 	.word	0x00000000
        /*0060*/ 	.short	0x0003
        /*0062*/ 	.short	0x0018
        /*0064*/ 	.byte	0x00, 0xf5, 0x21, 0x00


	//----- nvinfo : EIATTR_KPARAM_INFO
	.align		4
.L_2189:
        /*0068*/ 	.byte	0x04, 0x17
        /*006a*/ 	.short	(.L_2191 - .L_2190)
.L_2190:
        /*006c*/ 	.word	0x00000000
        /*0070*/ 	.short	0x0002
        /*0072*/ 	.short	0x0010
        /*0074*/ 	.byte	0x00, 0xf5, 0x21, 0x00


	//----- nvinfo : EIATTR_KPARAM_INFO
	.align		4
.L_2191:
        /*0078*/ 	.byte	0x04, 0x17
        /*007a*/ 	.short	(.L_2193 - .L_2192)
.L_2192:
        /*007c*/ 	.word	0x00000000
        /*0080*/ 	.short	0x0001
        /*0082*/ 	.short	0x0008
        /*0084*/ 	.byte	0x00, 0xf5, 0x21, 0x00


	//----- nvinfo : EIATTR_KPARAM_INFO
	.align		4
.L_2193:
        /*0088*/ 	.byte	0x04, 0x17
        /*008a*/ 	.short	(.L_2195 - .L_2194)
.L_2194:
        /*008c*/ 	.word	0x00000000
        /*0090*/ 	.short	0x0000
        /*0092*/ 	.short	0x0000
        /*0094*/ 	.byte	0x00, 0xf5, 0x21, 0x00


	//----- nvinfo : EIATTR_SPARSE_MMA_MASK
	.align		4
.L_2195:
        /*0098*/ 	.byte	0x03, 0x50
        /*009a*/ 	.short	0x0000


	//----- nvinfo : EIATTR_MAXREG_COUNT
	.align		4
        /*009c*/ 	.byte	0x03, 0x1b
        /*009e*/ 	.short	0x0080


	//----- nvinfo : EIATTR_MERCURY_ISA_VERSION
	.align		4
        /*00a0*/ 	.byte	0x03, 0x5f
        /*00a2*/ 	.short	0x0101


	//----- nvinfo : EIATTR_VRC_CTA_INIT_COUNT
	.align		4
        /*00a4*/ 	.byte	0x02, 0x4a
	.zero		1
	.zero		1


	//----- nvinfo : EIATTR_EXIT_INSTR_OFFSETS
	.align		4
        /*00a8*/ 	.byte	0x04, 0x1c
        /*00aa*/ 	.short	(.L_2197 - .L_2196)


	//   ....[0]....
.L_2196:
        /*00ac*/ 	.word	0x00000010


	//----- nvinfo : EIATTR_MAX_THREADS
	.align		4
.L_2197:
        /*00b0*/ 	.byte	0x04, 0x05
        /*00b2*/ 	.short	(.L_2199 - .L_2198)
.L_2198:
        /*00b4*/ 	.word	0x000001e0
        /*00b8*/ 	.word	0x00000001
        /*00bc*/ 	.word	0x00000001


	//----- nvinfo : EIATTR_CBANK_PARAM_SIZE
	.align		4
.L_2199:
        /*00c0*/ 	.byte	0x03, 0x19
        /*00c2*/ 	.short	0x0048


	//----- nvinfo : EIATTR_PARAM_CBANK
	.align		4
        /*00c4*/ 	.byte	0x04, 0x0a
        /*00c6*/ 	.short	(.L_2201 - .L_2200)
	.align		4
.L_2200:
        /*00c8*/ 	.word	index@(.nv.constant0._ZN13group_norm_v214gn_cuda_kernelI6__halfLi480ELi1ELi16ELi60ELi1024ELb1ELi16ELi960ELi960ELi4ELb1ELi2ELb0ELb0ENS_16CompileConditionILi1000EEEEEvPT_PKS4_S7_S7_flPfS8_Pj)
        /*00cc*/ 	.short	0x0380
        /*00ce*/ 	.short	0x0048


	//----- nvinfo : EIATTR_SW_WAR
	.align		4
.L_2201:
        /*00d0*/ 	.byte	0x04, 0x36
        /*00d2*/ 	.short	(.L_2203 - .L_2202)
.L_2202:
        /*00d4*/ 	.word	0x00000008
.L_2203:


//--------------------- .nv.info._ZN13group_norm_v214gn_cuda_kernelI6__halfLi480ELi3ELi16ELi60ELi1024ELb1ELi16ELi960ELi960ELi4ELb1ELi5ELb0ELb0ENS_16CompileConditionILi1000EEEEEvPT_PKS4_S7_S7_flPfS8_Pj --------------------------
	.section	.nv.info._ZN13group_norm_v214gn_cuda_kernelI6__halfLi480ELi3ELi16ELi60ELi1024ELb1ELi16ELi960ELi960ELi4ELb1ELi5ELb0ELb0ENS_16CompileConditionILi1000EEEEEvPT_PKS4_S7_S7_flPfS8_Pj,"",@"SHT_CUDA_INFO"
	.sectionflags	@""
	.align	4


	//----- nvinfo : EIATTR_CUDA_API_VERSION
	.align		4
        /*0000*/ 	.byte	0x04, 0x37
        /*0002*/ 	.short	(.L_2205 - .L_2204)
.L_2204:
        /*0004*/ 	.word	0x00000082


	//----- nvinfo : EIATTR_KPARAM_INFO
	.align		4
.L_2205:
        /*0008*/ 	.byte	0x04, 0x17
        /*000a*/ 	.short	(.L_2207 - .L_2206)
.L_2206:
        /*000c*/ 	.word	0x00000000
        /*0010*/ 	.short	0x0008
        /*0012*/ 	.short	0x0040
        /*0014*/ 	.byte	0x00, 0xf5, 0x21, 0x00


	//----- nvinfo : EIATTR_KPARAM_INFO
	.align		4
.L_2207:
        /*0018*/ 	.byte	0x04, 0x17
        /*001a*/ 	.short	(.L_2209 - .L_2208)
.L_2208:
        /*001c*/ 	.word	0x00000000
        /*0020*/ 	.short	0x0007
        /*0022*/ 	.short	0x0038
        /*0024*/ 	.byte	0x00, 0xf5, 0x21, 0x00


	//----- nvinfo : EIATTR_KPARAM_INFO
	.align		4
.L_2209:
        /*0028*/ 	.byte	0x04, 0x17
        /*002a*/ 	.short	(.L_2211 - .L_2210)
.L_2210:
        /*002c*/ 	.word	0x00000000
        /*0030*/ 	.short	0x0006
        /*0032*/ 	.short	0x0030
        /*0034*/ 	.byte	0x00, 0xf5, 0x21, 0x00


	//----- nvinfo : EIATTR_KPARAM_INFO
	.align		4
.L_2211:
        /*0038*/ 	.byte	0x04, 0x17
        /*003a*/ 	.short	(.L_2213 - .L_2212)
.L_2212:
        /*003c*/ 	.word	0x00000000
        /*0040*/ 	.short	0x0005
        /*0042*/ 	.short	0x0028
        /*0044*/ 	.byte	0x00, 0xf0, 0x21, 0x00


	//----- nvinfo : EIATTR_KPARAM_INFO
	.align		4
.L_2213:
        /*0048*/ 	.byte	0x04, 0x17
        /*004a*/ 	.short	(.L_2215 - .L_2214)
.L_2214:
        /*004c*/ 	.word	0x00000000
        /*0050*/ 	.short	0x0004
        /*0052*/ 	.short	0x0020
        /*0054*/ 	.byte	0x00, 0xf0, 0x11, 0x00


	//----- nvinfo : EIATTR_KPARAM_INFO
	.align		4
.L_2215:
        /*0058*/ 	.byte	0x04, 0x17
        /*005a*/ 	.short	(.L_2217 - .L_2216)
.L_2216:
        /*005c*/ 	.word	0x00000000
        /*0060*/ 	.short	0x0003
        /*0062*/ 	.short	0x0018
        /*0064*/ 	.byte	0x00, 0xf5, 0x21, 0x00


	//----- nvinfo : EIATTR_KPARAM_INFO
	.align		4
.L_2217:
        /*0068*/ 	.byte	0x04, 0x17
        /*006a*/ 	.short	(.L_2219 - .L_2218)
.L_2218:
        /*006c*/ 	.word	0x00000000
        /*0070*/ 	.short	0x0002
        /*0072*/ 	.short	0x0010
        /*0074*/ 	.byte	0x00, 0xf5, 0x21, 0x00


	//----- nvinfo : EIATTR_KPARAM_INFO
	.align		4
.L_2219:
        /*0078*/ 	.byte	0x04, 0x17
        /*007a*/ 	.short	(.L_2221 - .L_2220)
.L_2220:
        /*007c*/ 	.word	0x00000000
        /*0080*/ 	.short	0x0001
        /*0082*/ 	.short	0x0008
        /*0084*/ 	.byte	0x00, 0xf5, 0x21, 0x00


	//----- nvinfo : EIATTR_KPARAM_INFO
	.align		4
.L_2221:
        /*0088*/ 	.byte	0x04, 0x17
        /*008a*/ 	.short	(.L_2223 - .L_2222)
.L_2222:
        /*008c*/ 	.word	0x00000000
        /*0090*/ 	.short	0x0000
        /*0092*/ 	.short	0x0000
        /*0094*/ 	.byte	0x00, 0xf5, 0x21, 0x00


	//----- nvinfo : EIATTR_SPARSE_MMA_MASK
	.align		4
.L_2223:
        /*0098*/ 	.byte	0x03, 0x50
        /*009a*/ 	.short	0x0000


	//----- nvinfo : EIATTR_MAXREG_COUNT
	.align		4
        /*009c*/ 	.byte	0x03, 0x1b
        /*009e*/ 	.short	0x0028


	//----- nvinfo : EIATTR_MERCURY_ISA_VERSION
	.align		4
        /*00a0*/ 	.byte	0x03, 0x5f
        /*00a2*/ 	.short	0x0101


	//----- nvinfo : EIATTR_VRC_CTA_INIT_COUNT
	.align		4
        /*00a4*/ 	.byte	0x02, 0x4a
	.zero		1
	.zero		1


	//----- nvinfo : EIATTR_EXIT_INSTR_OFFSETS
	.align		4
        /*00a8*/ 	.byte	0x04, 0x1c
        /*00aa*/ 	.short	(.L_2225 - .L_2224)


	//   ....[0]....
.L_2224:
        /*00ac*/ 	.word	0x00000010


	//----- nvinfo : EIATTR_MAX_THREADS
	.align		4
.L_2225:
        /*00b0*/ 	.byte	0x04, 0x05
        /*00b2*/ 	.short	(.L_2227 - .L_2226)
.L_2226:
        /*00b4*/ 	.word	0x000001e0
        /*00b8*/ 	.word	0x00000001
        /*00bc*/ 	.word	0x00000001


	//----- nvinfo : EIATTR_CBANK_PARAM_SIZE
	.align		4
.L_2227:
        /*00c0*/ 	.byte	0x03, 0x19
        /*00c2*/ 	.short	0x0048


	//----- nvinfo : EIATTR_PARAM_CBANK
	.align		4
        /*00c4*/ 	.byte	0x04, 0x0a
        /*00c6*/ 	.short	(.L_2229 - .L_2228)
	.align		4
.L_2228:
        /*00c8*/ 	.word	index@(.nv.constant0._ZN13group_norm_v214gn_cuda_kernelI6__halfLi480ELi3ELi16ELi60ELi1024ELb1ELi16ELi960ELi960ELi4ELb1ELi5ELb0ELb0ENS_16CompileConditionILi1000EEEEEvPT_PKS4_S7_S7_flPfS8_Pj)
        /*00cc*/ 	.short	0x0380
        /*00ce*/ 	.short	0x0048


	//----- nvinfo : EIATTR_SW_WAR
	.align		4
.L_2229:
        /*00d0*/ 	.byte	0x04, 0x36
        /*00d2*/ 	.short	(.L_2231 - .L_2230)
.L_2230:
        /*00d4*/ 	.word	0x00000008
.L_2231:


//--------------------- .nv.info._ZN13group_norm_v214gn_cuda_kernelI6__halfLi480ELi1ELi16ELi60ELi1024ELb1ELi32ELi960ELi960ELi4ELb1ELi4ELb0ELb0ENS_16CompileConditionILi1000EEEEEvPT_PKS4_S7_S7_flPfS8_Pj --------------------------
	.section	.nv.info._ZN13group_norm_v214gn_cuda_kernelI6__halfLi480ELi1ELi16ELi60ELi1024ELb1ELi32ELi960ELi960ELi4ELb1ELi4ELb0ELb0ENS_16CompileConditionILi1000EEEEEvPT_PKS4_S7_S7_flPfS8_Pj,"",@"SHT_CUDA_INFO"
	.sectionflags	@""
	.align	4


	//----- nvinfo : EIATTR_CUDA_API_VERSION
	.align		4
        /*0000*/ 	.byte	0x04, 0x37
        /*0002*/ 	.short	(.L_2233 - .L_2232)
.L_2232:
        /*0004*/ 	.word	0x00000082


	//----- nvinfo : EIATTR_KPARAM_INFO
	.align		4
.L_2233:
        /*0008*/ 	.byte	0x04, 0x17
        /*000a*/ 	.short	(.L_2235 - .L_2234)
.L_2234:
        /*000c*/ 	.word	0x00000000
        /*0010*/ 	.short	0x0008
        /*0012*/ 	.short	0x0040
        /*0014*/ 	.byte	0x00, 0xf5, 0x21, 0x00


	//----- nvinfo : EIATTR_KPARAM_INFO
	.align		4
.L_2235:
        /*0018*/ 	.byte	0x04, 0x17
        /*001a*/ 	.short	(.L_2237 - .L_2236)
.L_2236:
        /*001c*/ 	.word	0x00000000
        /*0020*/ 	.short	0x0007
        /*0022*/ 	.short	0x0038
        /*0024*/ 	.byte	0x00, 0xf5, 0x21, 0x00


	//----- nvinfo : EIATTR_KPARAM_INFO
	.align		4
.L_2237:
        /*0028*/ 	.byte	0x04, 0x17
        /*002a*/ 	.short	(.L_2239 - .L_2238)
.L_2238:
        /*002c*/ 	.word	0x00000000
        /*0030*/ 	.short	0x0006
        /*0032*/ 	.short	0x0030
        /*0034*/ 	.byte	0x00, 0xf5, 0x21, 0x00


	//----- nvinfo : EIATTR_KPARAM_INFO
	.align		4
.L_2239:
        /*0038*/ 	.byte	0x04, 0x17
        /*003a*/ 	.short	(.L_2241 - .L_2240)
.L_2240:
        /*003c*/ 	.word	0x00000000
        /*0040*/ 	.short	0x0005
        /*0042*/ 	.short	0x0028
        /*0044*/ 	.byte	0x00, 0xf0, 0x21, 0x00


	//----- nvinfo : EIATTR_KPARAM_INFO
	.align		4
.L_2241:
        /*0048*/ 	.byte	0x04, 0x17
        /*004a*/ 	.short	(.L_2243 - .L_2242)
.L_2242:
        /*004c*/ 	.word	0x00000000
        /*0050*/ 	.short	0x0004
        /*0052*/ 	.short	0x0020
        /*0054*/ 	.byte	0x00, 0xf0, 0x11, 0x00


	//----- nvinfo : EIATTR_KPARAM_INFO
	.align		4
.L_2243:
        /*0058*/ 	.byte	0x04, 0x17
        /*005a*/ 	.short	(.L_2245 - .L_2244)
.L_2244:
        /*005c*/ 	.word	0x00000000
        /*0060*/ 	.short	0x0003
        /*0062*/ 	.short	0x0018
        /*0064*/ 	.byte	0x00, 0xf5, 0x21, 0x00


	//----- nvinfo : EIATTR_KPARAM_INFO
	.align		4
.L_2245:
        /*0068*/ 	.byte	0x04, 0x17
        /*006a*/ 	.short	(.L_2247 - .L_2246)
.L_2246:
        /*006c*/ 	.word	0x00000000
        /*0070*/ 	.short	0x0002
        /*0072*/ 	.short	0x0010
        /*0074*/ 	.byte	0x00, 0xf5, 0x21, 0x00


	//----- nvinfo : EIATTR_KPARAM_INFO
	.align		4
.L_2247:
        /*0078*/ 	.byte	0x04, 0x17
        /*007a*/ 	.short	(.L_2249 - .L_2248)
.L_2248:
        /*007c*/ 	.word	0x00000000
        /*0080*/ 	.short	0x0001
        /*0082*/ 	.short	0x0008
        /*0084*/ 	.byte	0x00, 0xf5, 0x21, 0x00


	//----- nvinfo : EIATTR_KPARAM_INFO
	.align		4
.L_2249:
        /*0088*/ 	.byte	0x04, 0x17
        /*008a*/ 	.short	(.L_2251 - .L_2250)
.L_2250:
        /*008c*/ 	.word	0x00000000
        /*0090*/ 	.short	0x0000
        /*0092*/ 	.short	0x0000
        /*0094*/ 	.byte	0x00, 0xf5, 0x21, 0x00


	//----- nvinfo : EIATTR_SPARSE_MMA_MASK
	.align		4
.L_2251:
        /*0098*/ 	.byte	0x03, 0x50
        /*009a*/ 	.short	0x0000


	//----- nvinfo : EIATTR_MAXREG_COUNT
	.align		4
        /*009c*/ 	.byte	0x03, 0x1b
        /*009e*/ 	.short	0x0080


	//----- nvinfo : EIATTR_MERCURY_ISA_VERSION
	.align		4
        /*00a0*/ 	.byte	0x03, 0x5f
        /*00a2*/ 	.short	0x0101


	//----- nvinfo : EIATTR_VRC_CTA_INIT_COUNT
	.align		4
        /*00a4*/ 	.byte	0x02, 0x4a
	.zero		1
	.zero		1


	//----- nvinfo : EIATTR_EXIT_INSTR_OFFSETS
	.align		4
        /*00a8*/ 	.byte	0x04, 0x1c
        /*00aa*/ 	.short	(.L_2253 - .L_2252)


	//   ....[0]....
.L_2252:
        /*00ac*/ 	.word	0x00000010


	//----- nvinfo : EIATTR_MAX_THREADS
	.align		4
.L_2253:
        /*00b0*/ 	.byte	0x04, 0x05
        /*00b2*/ 	.short	(.L_2255 - .L_2254)
.L_2254:
        /*00b4*/ 	.word	0x000001e0
        /*00b8*/ 	.word	0x00000001
        /*00bc*/ 	.word	0x00000001


	//----- nvinfo : EIATTR_CBANK_PARAM_SIZE
	.align		4
.L_2255:
        /*00c0*/ 	.byte	0x03, 0x19
        /*00c2*/ 	.short	0x0048


	//----- nvinfo : EIATTR_PARAM_CBANK
	.align		4
        /*00c4*/ 	.byte	0x04, 0x0a
        /*00c6*/ 	.short	(.L_2257 - .L_2256)
	.align		4
.L_2256:
        /*00c8*/ 	.word	index@(.nv.constant0._ZN13group_norm_v214gn_cuda_kernelI6__halfLi480ELi1ELi16ELi60ELi1024ELb1ELi32ELi960ELi960ELi4ELb1ELi4ELb0ELb0ENS_16CompileConditionILi1000EEEEEvPT_PKS4_S7_S7_flPfS8_Pj)
        /*00cc*/ 	.short	0x0380
        /*00ce*/ 	.short	0x0048


	//----- nvinfo : EIATTR_SW_WAR
	.align		4
.L_2257:
        /*00d0*/ 	.byte	0x04, 0x36
        /*00d2*/ 	.short	(.L_2259 - .L_2258)
.L_2258:
        /*00d4*/ 	.word	0x00000008
.L_2259:


//--------------------- .nv.info._ZN13group_norm_v214gn_cuda_kernelI6__halfLi480ELi1ELi16ELi60ELi1024ELb1ELi64ELi960ELi960ELi4ELb1ELi9ELb0ELb0ENS_16CompileConditionILi1000EEEEEvPT_PKS4_S7_S7_flPfS8_Pj --------------------------
	.section	.nv.info._ZN13group_norm_v214gn_cuda_kernelI6__halfLi480ELi1ELi16ELi60ELi1024ELb1ELi64ELi960ELi960ELi4ELb1ELi9ELb0ELb0ENS_16CompileConditionILi1000EEEEEvPT_PKS4_S7_S7_flPfS8_Pj,"",@"SHT_CUDA_INFO"
	.sectionflags	@""
	.align	4


	//----- nvinfo : EIATTR_CUDA_API_VERSION
	.align		4
        /*0000*/ 	.byte	0x04, 0x37
        /*0002*/ 	.short	(.L_2261 - .L_2260)
.L_2260:
        /*0004*/ 	.word	0x00000082


	//----- nvinfo : EIATTR_KPARAM_INFO
	.align		4
.L_2261:
        /*0008*/ 	.byte	0x04, 0x17
        /*000a*/ 	.short	(.L_2263 - .L_2262)
.L_2262:
        /*000c*/ 	.word	0x00000000
        /*0010*/ 	.short	0x0008
        /*0012*/ 	.short	0x0040
        /*0014*/ 	.byte	0x00, 0xf5, 0x21, 0x00


	//----- nvinfo : EIATTR_KPARAM_INFO
	.align		4
.L_2263:
        /*0018*/ 	.byte	0x04, 0x17
        /*001a*/ 	.short	(.L_2265 - .L_2264)
.L_2264:
        /*001c*/ 	.word	0x00000000
        /*0020*/ 	.short	0x0007
        /*0022*/ 	.short	0x0038
        /*0024*/ 	.byte	0x00, 0xf5, 0x21, 0x00


	//----- nvinfo : EIATTR_KPARAM_INFO
	.align		4
.L_2265:
        /*0028*/ 	.byte	0x04, 0x17
        /*002a*/ 	.short	(.L_2267 - .L_2266)
.L_2266:
        /*002c*/ 	.word	0x00000000
        /*0030*/ 	.short	0x0006
        /*0032*/ 	.short	0x0030
        /*0034*/ 	.byte	0x00, 0xf5, 0x21, 0x00


	//----- nvinfo : EIATTR_KPARAM_INFO
	.align		4
.L_2267:
        /*0038*/ 	.byte	0x04, 0x17
        /*003a*/ 	.short	(.L_2269 - .L_2268)
.L_2268:
        /*003c*/ 	.word	0x00000000
        /*0040*/ 	.short	0x0005
        /*0042*/ 	.short	0x0028
        /*0044*/ 	.byte	0x00, 0xf0, 0x21, 0x00


	//----- nvinfo : EIATTR_KPARAM_INFO
	.align		4
.L_2269:
        /*0048*/ 	.byte	0x04, 0x17
        /*004a*/ 	.short	(.L_2271 - .L_2270)
.L_2270:
        /*004c*/ 	.word	0x00000000
        /*0050*/ 	.short	0x0004
        /*0052*/ 	.short	0x0020
        /*0054*/ 	.byte	0x00, 0xf0, 0x11, 0x00


	//----- nvinfo : EIATTR_KPARAM_INFO
	.align		4
.L_2271:
        /*0058*/ 	.byte	0x04, 0x17
        /*005a*/ 	.short	(.L_2273 - .L_2272)
.L_2272:
        /*005c*/ 	.word	0x00000000
        /*0060*/ 	.short	0x0003
        /*0062*/ 	.short	0x0018
        /*0064*/ 	.byte	0x00, 0xf5, 0x21, 0x00


	//----- nvinfo : EIATTR_KPARAM_INFO
	.align		4
.L_2273:
        /*0068*/ 	.byte	0x04, 0x17
        /*006a*/ 	.short	(.L_2275 - .L_2274)
.L_2274:
        /*006c*/ 	.word	0x00000000
        /*0070*/ 	.short	0x0002
        /*0072*/ 	.short	0x0010
        /*0074*/ 	.byte	0x00, 0xf5, 0x21, 0x00


	//----- nvinfo : EIATTR_KPARAM_INFO
	.align		4
.L_2275:
        /*0078*/ 	.byte	0x04, 0x17
        /*007a*/ 	.short	(.L_2277 - .L_2276)
.L_2276:
        /*007c*/ 	.word	0x00000000
        /*0080*/ 	.short	0x0001
        /*0082*/ 	.short	0x0008
        /*0084*/ 	.byte	0x00, 0xf5, 0x21, 0x00


	//----- nvinfo : EIATTR_KPARAM_INFO
	.align		4
.L_2277:
        /*0088*/ 	.byte	0x04, 0x17
        /*008a*/ 	.short	(.L_2279 - .L_2278)
.L_2278:
        /*008c*/ 	.word	0x00000000
        /*0090*/ 	.short	0x0000
        /*0092*/ 	.short	0x0000
        /*0094*/ 	.byte	0x00, 0xf5, 0x21, 0x00


	//----- nvinfo : EIATTR_SPARSE_MMA_MASK
	.align		4
.L_2279:
        /*0098*/ 	.byte	0x03, 0x50
        /*009a*/ 	.short	0x0000


	//----- nvinfo : EIATTR_MAXREG_COUNT
	.align		4
        /*009c*/ 	.byte	0x03, 0x1b
        /*009e*/ 	.short	0x0080


	//----- nvinfo : EIATTR_MERCURY_ISA_VERSION
	.align		4
        /*00a0*/ 	.byte	0x03, 0x5f
        /*00a2*/ 	.short	0x0101


	//----- nvinfo : EIATTR_VRC_CTA_INIT_COUNT
	.align		4
        /*00a4*/ 	.byte	0x02, 0x4a
	.zero		1
	.zero		1


	//----- nvinfo : EIATTR_EXIT_INSTR_OFFSETS
	.align		4
        /*00a8*/ 	.byte	0x04, 0x1c
        /*00aa*/ 	.short	(.L_2281 - .L_2280)


	//   ....[0]....
.L_2280:
        /*00ac*/ 	.word	0x00000010


	//----- nvinfo : EIATTR_MAX_THREADS
	.align		4
.L_2281:
        /*00b0*/ 	.byte	0x04, 0x05
        /*00b2*/ 	.short	(.L_2283 - .L_2282)
.L_2282:
        /*00b4*/ 	.word	0x000001e0
        /*00b8*/ 	.word	0x00000001
        /*00bc*/ 	.word	0x00000001


	//----- nvinfo : EIATTR_CBANK_PARAM_SIZE
	.align		4
.L_2283:
        /*00c0*/ 	.byte	0x03, 0x19
        /*00c2*/ 	.short	0x0048


	//----- nvinfo : EIATTR_PARAM_CBANK
	.align		4
        /*00c4*/ 	.byte	0x04, 0x0a
        /*00c6*/ 	.short	(.L_2285 - .L_2284)
	.align		4
.L_2284:
        /*00c8*/ 	.word	index@(.nv.constant0._ZN13group_norm_v214gn_cuda_kernelI6__halfLi480ELi1ELi16ELi60ELi1024ELb1ELi64ELi960ELi960ELi4ELb1ELi9ELb0ELb0ENS_16CompileConditionILi1000EEEEEvPT_PKS4_S7_S7_flPfS8_Pj)
        /*00cc*/ 	.short	0x0380
        /*00ce*/ 	.short	0x0048


	//----- nvinfo : EIATTR_SW_WAR
	.align		4
.L_2285:
        /*00d0*/ 	.byte	0x04, 0x36
        /*00d2*/ 	.short	(.L_2287 - .L_2286)
.L_2286:
        /*00d4*/ 	.word	0x00000008
.L_2287:


//--------------------- .nv.info._ZN13group_norm_v214gn_cuda_kernelI6__halfLi480ELi2ELi16ELi60ELi1024ELb1ELi32ELi960ELi960ELi4ELb1ELi7ELb0ELb0ENS_16CompileConditionILi1000EEEEEvPT_PKS4_S7_S7_flPfS8_Pj --------------------------
	.section	.nv.info._ZN13group_norm_v214gn_cuda_kernelI6__halfLi480ELi2ELi16ELi60ELi1024ELb1ELi32ELi960ELi960ELi4ELb1ELi7ELb0ELb0ENS_16CompileConditionILi1000EEEEEvPT_PKS4_S7_S7_flPfS8_Pj,"",@"SHT_CUDA_INFO"
	.sectionflags	@""
	.align	4


	//----- nvinfo : EIATTR_CUDA_API_VERSION
	.align		4
        /*0000*/ 	.byte	0x04, 0x37
        /*0002*/ 	.short	(.L_2289 - .L_2288)
.L_2288:
        /*0004*/ 	.word	0x00000082


	//----- nvinfo : EIATTR_KPARAM_INFO
	.align		4
.L_2289:
        /*0008*/ 	.byte	0x04, 0x17
        /*000a*/ 	.short	(.L_2291 - .L_2290)
.L_2290:
        /*000c*/ 	.word	0x00000000
        /*0010*/ 	.short	0x0008
        /*0012*/ 	.short	0x0040
        /*0014*/ 	.byte	0x00, 0xf5, 0x21, 0x00


	//----- nvinfo : EIATTR_KPARAM_INFO
	.align		4
.L_2291:
        /*0018*/ 	.byte	0x04, 0x17
        /*001a*/ 	.short	(.L_2293 - .L_2292)
.L_2292:
        /*001c*/ 	.word	0x00000000
        /*0020*/ 	.short	0x0007
        /*0022*/ 	.short	0x0038
        /*0024*/ 	.byte	0x00, 0xf5, 0x21, 0x00


	//----- nvinfo : EIATTR_KPARAM_INFO
	.align		4
.L_2293:
        /*0028*/ 	.byte	0x04, 0x17
        /*002a*/ 	.short	(.L_2295 - .L_2294)
.L_2294:
        /*002c*/ 	.word	0x00000000
        /*0030*/ 	.short	0x0006
        /*0032*/ 	.short	0x0030
        /*0034*/ 	.byte	0x00, 0xf5, 0x21, 0x00


	//----- nvinfo : EIATTR_KPARAM_INFO
	.align		4
.L_2295:
        /*0038*/ 	.byte	0x04, 0x17
        /*003a*/ 	.short	(.L_2297 - .L_2296)
.L_2296:
        /*003c*/ 	.word	0x00000000
        /*0040*/ 	.short	0x0005
        /*0042*/ 	.short	0x0028
        /*0044*/ 	.byte	0x00, 0xf0, 0x21, 0x00


	//----- nvinfo : EIATTR_KPARAM_INFO
	.align		4
.L_2297:
        /*0048*/ 	.byte	0x04, 0x17
        /*004a*/ 	.short	(.L_2299 - .L_2298)
.L_2298:
        /*004c*/ 	.word	0x00000000
        /*0050*/ 	.short	0x0004
        /*0052*/ 	.short	0x0020
        /*0054*/ 	.byte	0x00, 0xf0, 0x11, 0x00


	//----- nvinfo : EIATTR_KPARAM_INFO
	.align		4
.L_2299:
        /*0058*/ 	.byte	0x04, 0x17
        /*005a*/ 	.short	(.L_2301 - .L_2300)
.L_2300:
        /*005c*/ 	.word	0x00000000
        /*0060*/ 	.short	0x0003
        /*0062*/ 	.short	0x0018
        /*0064*/ 	.byte	0x00, 0xf5, 0x21, 0x00


	//----- nvinfo : EIATTR_KPARAM_INFO
	.align		4
.L_2301:
        /*0068*/ 	.byte	0x04, 0x17
        /*006a*/ 	.short	(.L_2303 - .L_2302)
.L_2302:
        /*006c*/ 	.word	0x00000000
        /*0070*/ 	.short	0x0002
        /*0072*/ 	.short	0x0010
        /*0074*/ 	.byte	0x00, 0xf5, 0x21, 0x00


	//----- nvinfo : EIATTR_KPARAM_INFO
	.align		4
.L_2303:
        /*0078*/ 	.byte	0x04, 0x17
        /*007a*/ 	.short	(.L_2305 - .L_2304)
.L_2304:
        /*007c*/ 	.word	0x00000000
        /*0080*/ 	.short	0x0001
        /*0082*/ 	.short	0x0008
        /*0084*/ 	.byte	0x00, 0xf5, 0x21, 0x00


	//----- nvinfo : EIATTR_KPARAM_INFO
	.align		4
.L_2305:
        /*0088*/ 	.byte	0x04, 0x17
        /*008a*/ 	.short	(.L_2307 - .L_2306)
.L_2306:
        /*008c*/ 	.word	0x00000000
        /*0090*/ 	.short	0x0000
        /*0092*/ 	.short	0x0000
        /*0094*/ 	.byte	0x00, 0xf5, 0x21, 0x00


	//----- nvinfo : EIATTR_SPARSE_MMA_MASK
	.align		4
.L_2307:
        /*0098*/ 	.byte	0x03, 0x50
        /*009a*/ 	.short	0x0000


	//----- nvinfo : EIATTR_MAXREG_COUNT
	.align		4
        /*009c*/ 	.byte	0x03, 0x1b
        /*009e*/ 	.short	0x0040


	//----- nvinfo : EIATTR_MERCURY_ISA_VERSION
	.align		4
        /*00a0*/ 	.byte	0x03, 0x5f
        /*00a2*/ 	.short	0x0101


	//----- nvinfo : EIATTR_VRC_CTA_INIT_COUNT
	.align		4
        /*00a4*/ 	.byte	0x02, 0x4a
	.zero		1
	.zero		1


	//----- nvinfo : EIATTR_EXIT_INSTR_OFFSETS
	.align		4
        /*00a8*/ 	.byte	0x04, 0x1c
        /*00aa*/ 	.short	(.L_2309 - .L_2308)


	//   ....[0]....
.L_2308:
        /*00ac*/ 	.word	0x00000010


	//----- nvinfo : EIATTR_MAX_THREADS
	.align		4
.L_2309:
        /*00b0*/ 	.byte	0x04, 0x05
        /*00b2*/ 	.short	(.L_2311 - .L_2310)
.L_2310:
        /*00b4*/ 	.word	0x000001e0
        /*00b8*/ 	.word	0x00000001
        /*00bc*/ 	.word	0x00000001


	//----- nvinfo : EIATTR_CBANK_PARAM_SIZE
	.align		4
.L_2311:
        /*00c0*/ 	.byte	0x03, 0x19
        /*00c2*/ 	.short	0x0048


	//----- nvinfo : EIATTR_PARAM_CBANK
	.align		4
        /*00c4*/ 	.byte	0x04, 0x0a
        /*00c6*/ 	.short	(.L_2313 - .L_2312)
	.align		4
.L_2312:
        /*00c8*/ 	.word	index@(.nv.constant0._ZN13group_norm_v214gn_cuda_kernelI6__halfLi480ELi2ELi16ELi60ELi1024ELb1ELi32ELi960ELi960ELi4ELb1ELi7ELb0ELb0ENS_16CompileConditionILi1000EEEEEvPT_PKS4_S7_S7_flPfS8_Pj)
        /*00cc*/ 	.short	0x0380
        /*00ce*/ 	.short	0x0048


	//----- nvinfo : EIATTR_SW_WAR
	.align		4
.L_2313:
        /*00d0*/ 	.byte	0x04, 0x36
        /*00d2*/ 	.short	(.L_2315 - .L_2314)
.L_2314:
        /*00d4*/ 	.word	0x00000008
.L_2315:


//--------------------- .nv.info._ZN13group_norm_v214gn_cuda_kernelI6__halfLi480ELi2ELi16ELi60ELi1024ELb1ELi32ELi960ELi960ELi4ELb1ELi9ELb0ELb0ENS_16CompileConditionILi1000EEEEEvPT_PKS4_S7_S7_flPfS8_Pj --------------------------
	.section	.nv.info._ZN13group_norm_v214gn_cuda_kernelI6__halfLi480ELi2ELi16ELi60ELi1024ELb1ELi32ELi960ELi960ELi4ELb1ELi9ELb0ELb0ENS_16CompileConditionILi1000EEEEEvPT_PKS4_S7_S7_flPfS8_Pj,"",@"SHT_CUDA_INFO"
	.sectionflags	@""
	.align	4


	//----- nvinfo : EIATTR_CUDA_API_VERSION
	.align		4
        /*0000*/ 	.byte	0x04, 0x37
        /*0002*/ 	.short	(.L_2317 - .L_2316)
.L_2316:
        /*0004*/ 	.word	0x00000082


	//----- nvinfo : EIATTR_KPARAM_INFO
	.align		4
.L_2317:
        /*0008*/ 	.byte	0x04, 0x17
        /*000a*/ 	.short	(.L_2319 - .L_2318)
.L_2318:
        /*000c*/ 	.word	0x00000000
        /*0010*/ 	.short	0x0008
        /*0012*/ 	.short	0x0040
        /*0014*/ 	.byte	0x00, 0xf5, 0x21, 0x00


	//----- nvinfo : EIATTR_KPARAM_INFO
	.align		4
.L_2319:
        /*0018*/ 	.byte	0x04, 0x17
        /*001a*/ 	.short	(.L_2321 - .L_2320)
.L_2320:
        /*001c*/ 	.word	0x00000000
        /*0020*/ 	.short	0x0007
        /*0022*/ 	.short	0x0038
        /*0024*/ 	.byte	0x00, 0xf5, 0x21, 0x00


	//----- nvinfo : EIATTR_KPARAM_INFO
	.align		4
.L_2321:
        /*0028*/ 	.byte	0x04, 0x17
        /*002a*/ 	.short	(.L_2323 - .L_2322)
.L_2322:
        /*002c*/ 	.word	0x00000000
        /*0030*/ 	.short	0x0006
        /*0032*/ 	.short	0x0030
        /*0034*/ 	.byte	0x00, 0xf5, 0x21, 0x00


	//----- nvinfo : EIATTR_KPARAM_INFO
	.align		4
.L_2323:
        /*0038*/ 	.byte	0x04, 0x17
        /*003a*/ 	.short	(.L_2325 - .L_2324)
.L_2324:
        /*003c*/ 	.word	0x00000000
        /*0040*/ 	.short	0x0005
        /*0042*/ 	.short	0x0028
        /*0044*/ 	.byte	0x00, 0xf0, 0x21, 0x00


	//----- nvinfo : EIATTR_KPARAM_INFO
	.align		4
.L_2325:
        /*0048*/ 	.byte	0x04, 0x17
        /*004a*/ 	.short	(.L_2327 - .L_2326)
.L_2326:
        /*004c*/ 	.word	0x00000000
        /*0050*/ 	.short	0x0004
        /*0052*/ 	.short	0x0020
        /*0054*/ 	.byte	0x00, 0xf0, 0x11, 0x00


	//----- nvinfo : EIATTR_KPARAM_INFO
	.align		4
.L_2327:
        /*0058*/ 	.byte	0x04, 0x17
        /*005a*/ 	.short	(.L_2329 - .L_2328)
.L_2328:
        /*005c*/ 	.word	0x00000000
        /*0060*/ 	.short	0x0003
        /*0062*/ 	.short	0x0018
        /*0064*/ 	.byte	0x00, 0xf5, 0x21, 0x00


	//----- nvinfo : EIATTR_KPARAM_INFO
	.align		4
.L_2329:
        /*0068*/ 	.byte	0x04, 0x17
        /*006a*/ 	.short	(.L_2331 - .L_2330)
.L_2330:
        /*006c*/ 	.word	0x00000000
        /*0070*/ 	.short	0x0002
        /*0072*/ 	.short	0x0010
        /*0074*/ 	.byte	0x00, 0xf5, 0x21, 0x00


	//----- nvinfo : EIATTR_KPARAM_INFO
	.align		4
.L_2331:
        /*0078*/ 	.byte	0x04, 0x17
        /*007a*/ 	.short	(.L_2333 - .L_2332)
.L_2332:
        /*007c*/ 	.word	0x00000000
        /*0080*/ 	.short	0x0001
        /*0082*/ 	.short	0x0008
        /*0084*/ 	.byte	0x00, 0xf5, 0x21, 0x00


	//----- nvinfo : EIATTR_KPARAM_INFO
	.align		4
.L_2333:
        /*0088*/ 	.byte	0x04, 0x17
        /*008a*/ 	.short	(.L_2335 - .L_2334)
.L_2334:
        /*008c*/ 	.word	0x00000000
        /*0090*/ 	.short	0x0000
        /*0092*/ 	.short	0x0000
        /*0094*/ 	.byte	0x00, 0xf5, 0x21, 0x00


	//----- nvinfo : EIATTR_SPARSE_MMA_MASK
	.align		4
.L_2335:
        /*0098*/ 	.byte	0x03, 0x50
        /*009a*/ 	.short	0x0000


	//----- nvinfo : EIATTR_MAXREG_COUNT
	.align		4
        /*009c*/ 	.byte	0x03, 0x1b
        /*009e*/ 	.short	0x0040


	//----- nvinfo : EIATTR_MERCURY_ISA_VERSION
	.align		4
        /*00a0*/ 	.byte	0x03, 0x5f
        /*00a2*/ 	.short	0x0101


	//----- nvinfo : EIATTR_VRC_CTA_INIT_COUNT
	.align		4
        /*00a4*/ 	.byte	0x02, 0x4a
	.zero		1
	.zero		1


	//----- nvinfo : EIATTR_EXIT_INSTR_OFFSETS
	.align		4
        /*00a8*/ 	.byte	0x04, 0x1c
        /*00aa*/ 	.short	(.L_2337 - .L_2336)


	//   ....[0]....
.L_2336:
        /*00ac*/ 	.word	0x00000010


	//----- nvinfo : EIATTR_MAX_THREADS
	.align		4
.L_2337:
        /*00b0*/ 	.byte	0x04, 0x05
        /*00b2*/ 	.short	(.L_2339 - .L_2338)
.L_2338:
        /*00b4*/ 	.word	0x000001e0
        /*00b8*/ 	.word	0x00000001
        /*00bc*/ 	.word	0x00000001


	//----- nvinfo : EIATTR_CBANK_PARAM_SIZE
	.align		4
.L_2339:
        /*00c0*/ 	.byte	0x03, 0x19
        /*00c2*/ 	.short	0x0048


	//----- nvinfo : EIATTR_PARAM_CBANK
	.align		4
        /*00c4*/ 	.byte	0x04, 0x0a
        /*00c6*/ 	.short	(.L_2341 - .L_2340)
	.align		4
.L_2340:
        /*00c8*/ 	.word	index@(.nv.constant0._ZN13group_norm_v214gn_cuda_kernelI6__halfLi480ELi2ELi16ELi60ELi1024ELb1ELi32ELi960ELi960ELi4ELb1ELi9ELb0ELb0ENS_16CompileConditionILi1000EEEEEvPT_PKS4_S7_S7_flPfS8_Pj)
        /*00cc*/ 	.short	0x0380
        /*00ce*/ 	.short	0x0048


	//----- nvinfo : EIATTR_SW_WAR
	.align		4
.L_2341:
        /*00d0*/ 	.byte	0x04, 0x36
        /*00d2*/ 	.short	(.L_2343 - .L_2342)
.L_2342:
        /*00d4*/ 	.word	0x00000008
.L_2343:


//--------------------- .nv.callgraph             --------------------------
	.section	.nv.callgraph,"",@"SHT_CUDA_CALLGRAPH"
	.align	4
	.sectionentsize	8
	.align		4
        /*0000*/ 	.word	0x00000000
	.align		4
        /*0004*/ 	.word	0xffffffff
	.align		4
        /*0008*/ 	.word	0x00000000
	.align		4
        /*000c*/ 	.word	0xfffffffe
	.align		4
        /*0010*/ 	.word	0x00000000
	.align		4
        /*0014*/ 	.word	0xfffffffd
	.align		4
        /*0018*/ 	.word	0x00000000
	.align		4
        /*001c*/ 	.word	0xfffffffc


//--------------------- .text._ZN13group_norm_v218gn_bwd_cuda_kernelI13__nv_bfloat16Li480ELi3ELi32ELi30ELi1024ELb0ELb1ELi4ELi960ELi960ELi4ELb1ELi1ELb0ELb0ELNS_15WgradSyncMethodE3ENS_16CompileConditionILi1000EEEEEvPT_S6_S6_PKS5_S8_S8_S8_PKfflPfPj --------------------------
	.section	.text._ZN13group_norm_v218gn_bwd_cuda_kernelI13__nv_bfloat16Li480ELi3ELi32ELi30ELi1024ELb0ELb1ELi4ELi960ELi960ELi4ELb1ELi1ELb0ELb0ELNS_15WgradSyncMethodE3ENS_16CompileConditionILi1000EEEEEvPT_S6_S6_PKS5_S8_S8_S8_PKfflPfPj,"ax",@progbits
	.align	128
        .global         _ZN13group_norm_v218gn_bwd_cuda_kernelI13__nv_bfloat16Li480ELi3ELi32ELi30ELi1024ELb0ELb1ELi4ELi960ELi960ELi4ELb1ELi1ELb0ELb0ELNS_15WgradSyncMethodE3ENS_16CompileConditionILi1000EEEEEvPT_S6_S6_PKS5_S8_S8_S8_PKfflPfPj
        .type           _ZN13group_norm_v218gn_bwd_cuda_kernelI13__nv_bfloat16Li480ELi3ELi32ELi30ELi1024ELb0ELb1ELi4ELi960ELi960ELi4ELb1ELi1ELb0ELb0ELNS_15WgradSyncMethodE3ENS_16CompileConditionILi1000EEEEEvPT_S6_S6_PKS5_S8_S8_S8_PKfflPfPj,@function
        .size           _ZN13group_norm_v218gn_bwd_cuda_kernelI13__nv_bfloat16Li480ELi3ELi32ELi30ELi1024ELb0ELb1ELi4ELi960ELi960ELi4ELb1ELi1ELb0ELb0ELNS_15WgradSyncMethodE3ENS_16CompileConditionILi1000EEEEEvPT_S6_S6_PKS5_S8_S8_S8_PKfflPfPj,(.L_x_64 - _ZN13group_norm_v218gn_bwd_cuda_kernelI13__nv_bfloat16Li480ELi3ELi32ELi30ELi1024ELb0ELb1ELi4ELi960ELi960ELi4ELb1ELi1ELb0ELb0ELNS_15WgradSyncMethodE3ENS_16CompileConditionILi1000EEEEEvPT_S6_S6_PKS5_S8_S8_S8_PKfflPfPj)
        .other          _ZN13group_norm_v218gn_bwd_cuda_kernelI13__nv_bfloat16Li480ELi3ELi32ELi30ELi1024ELb0ELb1ELi4ELi960ELi960ELi4ELb1ELi1ELb0ELb0ELNS_15WgradSyncMethodE3ENS_16CompileConditionILi1000EEEEEvPT_S6_S6_PKS5_S8_S8_S8_PKfflPfPj,@"STO_CUDA_ENTRY STV_DEFAULT"
_ZN13group_norm_v218gn_bwd_cuda_kernelI13__nv_bfloat16Li480ELi3ELi32ELi30ELi1024ELb0ELb1ELi4ELi960ELi960ELi4ELb1ELi1ELb0ELb0ELNS_15WgradSyncMethodE3ENS_16CompileConditionILi1000EEEEEvPT_S6_S6_PKS5_S8_S8_S8_PKfflPfPj:
.text._ZN13group_norm_v218gn_bwd_cuda_kernelI13__nv_bfloat16Li480ELi3ELi32ELi30ELi1024ELb0ELb1ELi4ELi960ELi960ELi4ELb1ELi1ELb0ELb0ELNS_15WgradSyncMethodE3ENS_16CompileConditionILi1000EEEEEvPT_S6_S6_PKS5_S8_S8_S8_PKfflPfPj:
[----:B------:R-:W-:Y:S01]  /*0000*/  LDC R1, c[0x0][0x37c] ;  /* 0x0000df00ff017b82 */ /* 0x000fe20000000800 */
[----:B------:R-:W-:Y:S05]  /*0010*/  EXIT ;  /* 0x000000000000794d */ /* 0x000fea0003800000 */
.L_x_0:
[----:B------:R-:W-:-:S00]  /*0020*/  BRA `(.L_x_0) ;  /* 0xfffffffc00fc7947 */ /* 0x000fc0000383ffff */
[----:B------:R-:W-:-:S00]  /*0030*/  NOP ;  /* 0x0000000000007918 */ /* 0x000fc00000000000 */
        /* <DEDUP_REMOVED lines=12> */
.L_x_64:


//--------------------- .text._ZN13group_norm_v218gn_bwd_cuda_kernelI13__nv_bfloat16Li480ELi1ELi32ELi30ELi1024ELb0ELb1ELi8ELi960ELi960ELi4ELb1ELi1ELb0ELb0ELNS_15WgradSyncMethodE3ENS_16CompileConditionILi1000EEEEEvPT_S6_S6_PKS5_S8_S8_S8_PKfflPfPj --------------------------
	.section	.text._ZN13group_norm_v218gn_bwd_cuda_kernelI13__nv_bfloat16Li480ELi1ELi32ELi30ELi1024ELb0ELb1ELi8ELi960ELi960ELi4ELb1ELi1ELb0ELb0ELNS_15WgradSyncMethodE3ENS_16CompileConditionILi1000EEEEEvPT_S6_S6_PKS5_S8_S8_S8_PKfflPfPj,"ax",@progbits
	.align	128
        .global         _ZN13group_norm_v218gn_bwd_cuda_kernelI13__nv_bfloat16Li480ELi1ELi32ELi30ELi1024ELb0ELb1ELi8ELi960ELi960ELi4ELb1ELi1ELb0ELb0ELNS_15WgradSyncMethodE3ENS_16CompileConditionILi1000EEEEEvPT_S6_S6_PKS5_S8_S8_S8_PKfflPfPj
        .type           _ZN13group_norm_v218gn_bwd_cuda_kernelI13__nv_bfloat16Li480ELi1ELi32ELi30ELi1024ELb0ELb1ELi8ELi960ELi960ELi4ELb1ELi1ELb0ELb0ELNS_15WgradSyncMethodE3ENS_16CompileConditionILi1000EEEEEvPT_S6_S6_PKS5_S8_S8_S8_PKfflPfPj,@function
        .size           _ZN13group_norm_v218gn_bwd_cuda_kernelI13__nv_bfloat16Li480ELi1ELi32ELi30ELi1024ELb0ELb1ELi8ELi960ELi960ELi4ELb1ELi1ELb0ELb0ELNS_15WgradSyncMethodE3ENS_16CompileConditionILi1000EEEEEvPT_S6_S6_PKS5_S8_S8_S8_PKfflPfPj,(.L_x_65 - _ZN13group_norm_v218gn_bwd_cuda_kernelI13__nv_bfloat16Li480ELi1ELi32ELi30ELi1024ELb0ELb1ELi8ELi960ELi960ELi4ELb1ELi1ELb0ELb0ELNS_15WgradSyncMethodE3ENS_16CompileConditionILi1000EEEEEvPT_S6_S6_PKS5_S8_S8_S8_PKfflPfPj)
        .other          _ZN13group_norm_v218gn_bwd_cuda_kernelI13__nv_bfloat16Li480ELi1ELi32ELi30ELi1024ELb0ELb1ELi8ELi960ELi960ELi4ELb1ELi1ELb0ELb0ELNS_15WgradSyncMethodE3ENS_16CompileConditionILi1000EEEEEvPT_S6_S6_PKS5_S8_S8_S8_PKfflPfPj,@"STO_CUDA_ENTRY STV_DEFAULT"
_ZN13group_norm_v218gn_bwd_cuda_kernelI13__nv_bfloat16Li480ELi1ELi32ELi30ELi1024ELb0ELb1ELi8ELi960ELi960ELi4ELb1ELi1ELb0ELb0ELNS_15WgradSyncMethodE3ENS_16CompileConditionILi1000EEEEEvPT_S6_S6_PKS5_S8_S8_S8_PKfflPfPj:
.text._ZN13group_norm_v218gn_bwd_cuda_kernelI13__nv_bfloat16Li480ELi1ELi32ELi30ELi1024ELb0ELb1ELi8ELi960ELi960ELi4ELb1ELi1ELb0ELb0ELNS_15WgradSyncMethodE3ENS_16CompileConditionILi1000EEEEEvPT_S6_S6_PKS5_S8_S8_S8_PKfflPfPj:
[----:B------:R-:W-:Y:S01]  /*0000*/  LDC R1, c[0x0][0x37c] ;  /* 0x0000df00ff017b82 */ /* 0x000fe20000000800 */
[----:B------:R-:W-:Y:S05]  /*0010*/  EXIT ;  /* 0x000000000000794d */ /* 0x000fea0003800000 */
.L_x_1:
        /* <DEDUP_REMOVED lines=14> */
.L_x_65:


//--------------------- .text._ZN13group_norm_v218gn_bwd_cuda_kernelI13__nv_bfloat16Li480ELi3ELi32ELi30ELi1024ELb0ELb1ELi8ELi960ELi960ELi4ELb1ELi2ELb0ELb0ELNS_15WgradSyncMethodE3ENS_16CompileConditionILi1000EEEEEvPT_S6_S6_PKS5_S8_S8_S8_PKfflPfPj --------------------------
	.section	.text._ZN13group_norm_v218gn_bwd_cuda_kernelI13__nv_bfloat16Li480ELi3ELi32ELi30ELi1024ELb0ELb1ELi8ELi960ELi960ELi4ELb1ELi2ELb0ELb0ELNS_15WgradSyncMethodE3ENS_16CompileConditionILi1000EEEEEvPT_S6_S6_PKS5_S8_S8_S8_PKfflPfPj,"ax",@progbits
	.align	128
        .global         _ZN13group_norm_v218gn_bwd_cuda_kernelI13__nv_bfloat16Li480ELi3ELi32ELi30ELi1024ELb0ELb1ELi8ELi960ELi960ELi4ELb1ELi2ELb0ELb0ELNS_15WgradSyncMethodE3ENS_16CompileConditionILi1000EEEEEvPT_S6_S6_PKS5_S8_S8_S8_PKfflPfPj
        .type           _ZN13group_norm_v218gn_bwd_cuda_kernelI13__nv_bfloat16Li480ELi3ELi32ELi30ELi1024ELb0ELb1ELi8ELi960ELi960ELi4ELb1ELi2ELb0ELb0ELNS_15WgradSyncMethodE3ENS_16CompileConditionILi1000EEEEEvPT_S6_S6_PKS5_S8_S8_S8_PKfflPfPj,@function
        .size           _ZN13group_norm_v218gn_bwd_cuda_kernelI13__nv_bfloat16Li480ELi3ELi32ELi30ELi1024ELb0ELb1ELi8ELi960ELi960ELi4ELb1ELi2ELb0ELb0ELNS_15WgradSyncMethodE3ENS_16CompileConditionILi1000EEEEEvPT_S6_S6_PKS5_S8_S8_S8_PKfflPfPj,(.L_x_66 - _ZN13group_norm_v218gn_bwd_cuda_kernelI13__nv_bfloat16Li480ELi3ELi32ELi30ELi1024ELb0ELb1ELi8ELi960ELi960ELi4ELb1ELi2ELb0ELb0ELNS_15WgradSyncMethodE3ENS_16CompileConditionILi1000EEEEEvPT_S6_S6_PKS5_S8_S8_S8_PKfflPfPj)
        .other          _ZN13group_norm_v218gn_bwd_cuda_kernelI13__nv_bfloat16Li480ELi3ELi32ELi30ELi1024ELb0ELb1ELi8ELi960ELi960ELi4ELb1ELi2ELb0ELb0ELNS_15WgradSyncMethodE3ENS_16CompileConditionILi1000EEEEEvPT_S6_S6_PKS5_S8_S8_S8_PKfflPfPj,@"STO_CUDA_ENTRY STV_DEFAULT"
_ZN13group_norm_v218gn_bwd_cuda_kernelI13__nv_bfloat16Li480ELi3ELi32ELi30ELi1024ELb0ELb1ELi8ELi960ELi960ELi4ELb1ELi2ELb0ELb0ELNS_15WgradSyncMethodE3ENS_16CompileConditionILi1000EEEEEvPT_S6_S6_PKS5_S8_S8_S8_PKfflPfPj:
.text._ZN13group_norm_v218gn_bwd_cuda_kernelI13__nv_bfloat16Li480ELi3ELi32ELi30ELi1024ELb0ELb1ELi8ELi960ELi960ELi4ELb1ELi2ELb0ELb0ELNS_15WgradSyncMethodE3ENS_16CompileConditionILi1000EEEEEvPT_S6_S6_PKS5_S8_S8_S8_PKfflPfPj:
[----:B------:R-:W-:Y:S01]  /*0000*/  LDC R1, c[0x0][0x37c] ;  /* 0x0000df00ff017b82 */ /* 0x000fe20000000800 */
[----:B------:R-:W-:Y:S05]  /*0010*/  EXIT ;  /* 0x000000000000794d */ /* 0x000fea0003800000 */
.L_x_2:
        /* <DEDUP_REMOVED lines=14> */
.L_x_66:


//--------------------- .text._ZN13group_norm_v218gn_bwd_cuda_kernelI13__nv_bfloat16Li480ELi1ELi32ELi30ELi1024ELb0ELb1ELi16ELi960ELi960ELi4ELb1ELi2ELb0ELb0ELNS_15WgradSyncMethodE3ENS_16CompileConditionILi1000EEEEEvPT_S6_S6_PKS5_S8_S8_S8_PKfflPfPj --------------------------
	.section	.text._ZN13group_norm_v218gn_bwd_cuda_kernelI13__nv_bfloat16Li480ELi1ELi32ELi30ELi1024ELb0ELb1ELi16ELi960ELi960ELi4ELb1ELi2ELb0ELb0ELNS_15WgradSyncMethodE3ENS_16CompileConditionILi1000EEEEEvPT_S6_S6_PKS5_S8_S8_S8_PKfflPfPj,"ax",@progbits
	.align	128
        .global         _ZN13group_norm_v218gn_bwd_cuda_kernelI13__nv_bfloat16Li480ELi1ELi32ELi30ELi1024ELb0ELb1ELi16ELi960ELi960ELi4ELb1ELi2ELb0ELb0ELNS_15WgradSyncMethodE3ENS_16CompileConditionILi1000EEEEEvPT_S6_S6_PKS5_S8_S8_S8_PKfflPfPj
        .type           _ZN13group_norm_v218gn_bwd_cuda_kernelI13__nv_bfloat16Li480ELi1ELi32ELi30ELi1024ELb0ELb1ELi16ELi960ELi960ELi4ELb1ELi2ELb0ELb0ELNS_15WgradSyncMethodE3ENS_16CompileConditionILi1000EEEEEvPT_S6_S6_PKS5_S8_S8_S8_PKfflPfPj,@function
        .size           _ZN13group_norm_v218gn_bwd_cuda_kernelI13__nv_bfloat16Li480ELi1ELi32ELi30ELi1024ELb0ELb1ELi16ELi960ELi960ELi4ELb1ELi2ELb0ELb0ELNS_15WgradSyncMethodE3ENS_16CompileConditionILi1000EEEEEvPT_S6_S6_PKS5_S8_S8_S8_PKfflPfPj,(.L_x_67 - _ZN13group_norm_v218gn_bwd_cuda_kernelI13__nv_bfloat16Li480ELi1ELi32ELi30ELi1024ELb0ELb1ELi16ELi960ELi960ELi4ELb1ELi2ELb0ELb0ELNS_15WgradSyncMethodE3ENS_16CompileConditionILi1000EEEEEvPT_S6_S6_PKS5_S8_S8_S8_PKfflPfPj)
        .other          _ZN13group_norm_v218gn_bwd_cuda_kernelI13__nv_bfloat16Li480ELi1ELi32ELi30ELi1024ELb0ELb1ELi16ELi960ELi960ELi4ELb1ELi2ELb0ELb0ELNS_15WgradSyncMethodE3ENS_16CompileConditionILi1000EEEEEvPT_S6_S6_PKS5_S8_S8_S8_PKfflPfPj,@"STO_CUDA_ENTRY STV_DEFAULT"
_ZN13group_norm_v218gn_bwd_cuda_kernelI13__nv_bfloat16Li480ELi1ELi32ELi30ELi1024ELb0ELb1ELi16ELi960ELi960ELi4ELb1ELi2ELb0ELb0ELNS_15WgradSyncMethodE3ENS_16CompileConditionILi1000EEEEEvPT_S6_S6_PKS5_S8_S8_S8_PKfflPfPj:
.text._ZN13group_norm_v218gn_bwd_cuda_kernelI13__nv_bfloat16Li480ELi1ELi32ELi30ELi1024ELb0ELb1ELi16ELi960ELi960ELi4ELb1ELi2ELb0ELb0ELNS_15WgradSyncMethodE3ENS_16CompileConditionILi1000EEEEEvPT_S6_S6_PKS5_S8_S8_S8_PKfflPfPj:
[----:B------:R-:W-:Y:S01]  /*0000*/  LDC R1, c[0x0][0x37c] ;  /* 0x0000df00ff017b82 */ /* 0x000fe20000000800 */
[----:B------:R-:W-:Y:S05]  /*0010*/  EXIT ;  /* 0x000000000000794d */ /* 0x000fea0003800000 */
.L_x_3:
        /* <DEDUP_REMOVED lines=14> */
.L_x_67:


//--------------------- .text._ZN13group_norm_v218gn_bwd_cuda_kernelI13__nv_bfloat16Li480ELi1ELi32ELi30ELi1024ELb0ELb1ELi32ELi960ELi960ELi4ELb1ELi4ELb0ELb0ELNS_15WgradSyncMethodE3ENS_16CompileConditionILi1000EEEEEvPT_S6_S6_PKS5_S8_S8_S8_PKfflPfPj --------------------------
	.section	.text._ZN13group_norm_v218gn_bwd_cuda_kernelI13__nv_bfloat16Li480ELi1ELi32ELi30ELi1024ELb0ELb1ELi32ELi960ELi960ELi4ELb1ELi4ELb0ELb0ELNS_15WgradSyncMethodE3ENS_16CompileConditionILi1000EEEEEvPT_S6_S6_PKS5_S8_S8_S8_PKfflPfPj,"ax",@progbits
	.align	128
        .global         _ZN13group_norm_v218gn_bwd_cuda_kernelI13__nv_bfloat16Li480ELi1ELi32ELi30ELi1024ELb0ELb1ELi32ELi960ELi960ELi4ELb1ELi4ELb0ELb0ELNS_15WgradSyncMethodE3ENS_16CompileConditionILi1000EEEEEvPT_S6_S6_PKS5_S8_S8_S8_PKfflPfPj
        .type           _ZN13group_norm_v218gn_bwd_cuda_kernelI13__nv_bfloat16Li480ELi1ELi32ELi30ELi1024ELb0ELb1ELi32ELi960ELi960ELi4ELb1ELi4ELb0ELb0ELNS_15WgradSyncMethodE3ENS_16CompileConditionILi1000EEEEEvPT_S6_S6_PKS5_S8_S8_S8_PKfflPfPj,@function
        .size           _ZN13group_norm_v218gn_bwd_cuda_kernelI13__nv_bfloat16Li480ELi1ELi32ELi30ELi1024ELb0ELb1ELi32ELi960ELi960ELi4ELb1ELi4ELb0ELb0ELNS_15WgradSyncMethodE3ENS_16CompileConditionILi1000EEEEEvPT_S6_S6_PKS5_S8_S8_S8_PKfflPfPj,(.L_x_68 - _ZN13group_norm_v218gn_bwd_cuda_kernelI13__nv_bfloat16Li480ELi1ELi32ELi30ELi1024ELb0ELb1ELi32ELi960ELi960ELi4ELb1ELi4ELb0ELb0ELNS_15WgradSyncMethodE3ENS_16CompileConditionILi1000EEEEEvPT_S6_S6_PKS5_S8_S8_S8_PKfflPfPj)
        .other          _ZN13group_norm_v218gn_bwd_cuda_kernelI13__nv_bfloat16Li480ELi1ELi32ELi30ELi1024ELb0ELb1ELi32ELi960ELi960ELi4ELb1ELi4ELb0ELb0ELNS_15WgradSyncMethodE3ENS_16CompileConditionILi1000EEEEEvPT_S6_S6_PKS5_S8_S8_S8_PKfflPfPj,@"STO_CUDA_ENTRY STV_DEFAULT"
_ZN13group_norm_v218gn_bwd_cuda_kernelI13__nv_bfloat16Li480ELi1ELi32ELi30ELi1024ELb0ELb1ELi32ELi960ELi960ELi4ELb1ELi4ELb0ELb0ELNS_15WgradSyncMethodE3ENS_16CompileConditionILi1000EEEEEvPT_S6_S6_PKS5_S8_S8_S8_PKfflPfPj:
.text._ZN13group_norm_v218gn_bwd_cuda_kernelI13__nv_bfloat16Li480ELi1ELi32ELi30ELi1024ELb0ELb1ELi32ELi960ELi960ELi4ELb1ELi4ELb0ELb0ELNS_15WgradSyncMethodE3ENS_16CompileConditionILi1000EEEEEvPT_S6_S6_PKS5_S8_S8_S8_PKfflPfPj:
[----:B------:R-:W-:Y:S01]  /*0000*/  LDC R1, c[0x0][0x37c] ;  /* 0x0000df00ff017b82 */ /* 0x000fe20000000800 */
[----:B------:R-:W-:Y:S05]  /*0010*/  EXIT ;  /* 0x000000000000794d */ /* 0x000fea0003800000 */
.L_x_4:
        /* <DEDUP_REMOVED lines=14> */
.L_x_68:


//--------------------- .text._ZN13group_norm_v218gn_bwd_cuda_kernelI13__nv_bfloat16Li480ELi2ELi32ELi30ELi1024ELb0ELb1ELi16ELi960ELi960ELi4ELb1ELi3ELb0ELb0ELNS_15WgradSyncMethodE3ENS_16CompileConditionILi1000EEEEEvPT_S6_S6_PKS5_S8_S8_S8_PKfflPfPj --------------------------
	.section	.text._ZN13group_norm_v218gn_bwd_cuda_kernelI13__nv_bfloat16Li480ELi2ELi32ELi30ELi1024ELb0ELb1ELi16ELi960ELi960ELi4ELb1ELi3ELb0ELb0ELNS_15WgradSyncMethodE3ENS_16CompileConditionILi1000EEEEEvPT_S6_S6_PKS5_S8_S8_S8_PKfflPfPj,"ax",@progbits
	.align	128
        .global         _ZN13group_norm_v218gn_bwd_cuda_kernelI13__nv_bfloat16Li480ELi2ELi32ELi30ELi1024ELb0ELb1ELi16ELi960ELi960ELi4ELb1ELi3ELb0ELb0ELNS_15WgradSyncMethodE3ENS_16CompileConditionILi1000EEEEEvPT_S6_S6_PKS5_S8_S8_S8_PKfflPfPj
        .type           _ZN13group_norm_v218gn_bwd_cuda_kernelI13__nv_bfloat16Li480ELi2ELi32ELi30ELi1024ELb0ELb1ELi16ELi960ELi960ELi4ELb1ELi3ELb0ELb0ELNS_15WgradSyncMethodE3ENS_16CompileConditionILi1000EEEEEvPT_S6_S6_PKS5_S8_S8_S8_PKfflPfPj,@function
        .size           _ZN13group_norm_v218gn_bwd_cuda_kernelI13__nv_bfloat16Li480ELi2ELi32ELi30ELi1024ELb0ELb1ELi16ELi960ELi960ELi4ELb1ELi3ELb0ELb0ELNS_15WgradSyncMethodE3ENS_16CompileConditionILi1000EEEEEvPT_S6_S6_PKS5_S8_S8_S8_PKfflPfPj,(.L_x_69 - _ZN13group_norm_v218gn_bwd_cuda_kernelI13__nv_bfloat16Li480ELi2ELi32ELi30ELi1024ELb0ELb1ELi16ELi960ELi960ELi4ELb1ELi3ELb0ELb0ELNS_15WgradSyncMethodE3ENS_16CompileConditionILi1000EEEEEvPT_S6_S6_PKS5_S8_S8_S8_PKfflPfPj)
        .other          _ZN13group_norm_v218gn_bwd_cuda_kernelI13__nv_bfloat16Li480ELi2ELi32ELi30ELi1024ELb0ELb1ELi16ELi960ELi960ELi4ELb1ELi3ELb0ELb0ELNS_15WgradSyncMethodE3ENS_16CompileConditionILi1000EEEEEvPT_S6_S6_PKS5_S8_S8_S8_PKfflPfPj,@"STO_CUDA_ENTRY STV_DEFAULT"
_ZN13group_norm_v218gn_bwd_cuda_kernelI13__nv_bfloat16Li480ELi2ELi32ELi30ELi1024ELb0ELb1ELi16ELi960ELi960ELi4ELb1ELi3ELb0ELb0ELNS_15WgradSyncMethodE3ENS_16CompileConditionILi1000EEEEEvPT_S6_S6_PKS5_S8_S8_S8_PKfflPfPj:
.text._ZN13group_norm_v218gn_bwd_cuda_kernelI13__nv_bfloat16Li480ELi2ELi32ELi30ELi1024ELb0ELb1ELi16ELi960ELi960ELi4ELb1ELi3ELb0ELb0ELNS_15WgradSyncMethodE3ENS_16CompileConditionILi1000EEEEEvPT_S6_S6_PKS5_S8_S8_S8_PKfflPfPj:
[----:B------:R-:W-:Y:S01]  /*0000*/  LDC R1, c[0x0][0x37c] ;  /* 0x0000df00ff017b82 */ /* 0x000fe20000000800 */
[----:B------:R-:W-:Y:S05]  /*0010*/  EXIT ;  /* 0x000000000000794d */ /* 0x000fea0003800000 */
.L_x_5:
        /* <DEDUP_REMOVED lines=14> */
.L_x_69:


//--------------------- .text._ZN13group_norm_v218gn_bwd_cuda_kernelI13__nv_bfloat16Li480ELi2ELi32ELi30ELi1024ELb0ELb1ELi16ELi960ELi960ELi4ELb1ELi4ELb0ELb0ELNS_15WgradSyncMethodE3ENS_16CompileConditionILi1000EEEEEvPT_S6_S6_PKS5_S8_S8_S8_PKfflPfPj --------------------------
	.section	.text._ZN13group_norm_v218gn_bwd_cuda_kernelI13__nv_bfloat16Li480ELi2ELi32ELi30ELi1024ELb0ELb1ELi16ELi960ELi960ELi4ELb1ELi4ELb0ELb0ELNS_15WgradSyncMethodE3ENS_16CompileConditionILi1000EEEEEvPT_S6_S6_PKS5_S8_S8_S8_PKfflPfPj,"ax",@progbits
	.align	128
        .global         _ZN13group_norm_v218gn_bwd_cuda_kernelI13__nv_bfloat16Li480ELi2ELi32ELi30ELi1024ELb0ELb1ELi16ELi960ELi960ELi4ELb1ELi4ELb0ELb0ELNS_15WgradSyncMethodE3ENS_16CompileConditionILi1000EEEEEvPT_S6_S6_PKS5_S8_S8_S8_PKfflPfPj
        .type           _ZN13group_norm_v218gn_bwd_cuda_kernelI13__nv_bfloat16Li480ELi2ELi32ELi30ELi1024ELb0ELb1ELi16ELi960ELi960ELi4ELb1ELi4ELb0ELb0ELNS_15WgradSyncMethodE3ENS_16CompileConditionILi1000EEEEEvPT_S6_S6_PKS5_S8_S8_S8_PKfflPfPj,@function
        .size           _ZN13group_norm_v218gn_bwd_cuda_kernelI13__nv_bfloat16Li480ELi2ELi32ELi30ELi1024ELb0ELb1ELi16ELi960ELi960ELi4ELb1ELi4ELb0ELb0ELNS_15WgradSyncMethodE3ENS_16CompileConditionILi1000EEEEEvPT_S6_S6_PKS5_S8_S8_S8_PKfflPfPj,(.L_x_70 - _ZN13group_norm_v218gn_bwd_cuda_kernelI13__nv_bfloat16Li480ELi2ELi32ELi30ELi1024ELb0ELb1ELi16ELi960ELi960ELi4ELb1ELi4ELb0ELb0ELNS_15WgradSyncMethodE3ENS_16CompileConditionILi1000EEEEEvPT_S6_S6_PKS5_S8_S8_S8_PKfflPfPj)
        .other          _ZN13group_norm_v218gn_bwd_cuda_kernelI13__nv_bfloat16Li480ELi2ELi32ELi30ELi1024ELb0ELb1ELi16ELi960ELi960ELi4ELb1ELi4ELb0ELb0ELNS_15WgradSyncMethodE3ENS_16CompileConditionILi1000EEEEEvPT_S6_S6_PKS5_S8_S8_S8_PKfflPfPj,@"STO_CUDA_ENTRY STV_DEFAULT"
_ZN13group_norm_v218gn_bwd_cuda_kernelI13__nv_bfloat16Li480ELi2ELi32ELi30ELi1024ELb0ELb1ELi16ELi960ELi960ELi4ELb1ELi4ELb0ELb0ELNS_15WgradSyncMethodE3ENS_16CompileConditionILi1000EEEEEvPT_S6_S6_PKS5_S8_S8_S8_PKfflPfPj:
.text._ZN13group_norm_v218gn_bwd_cuda_kernelI13__nv_bfloat16Li480ELi2ELi32ELi30ELi1024ELb0ELb1ELi16ELi960ELi960ELi4ELb1ELi4ELb0ELb0ELNS_15WgradSyncMethodE3ENS_16CompileConditionILi1000EEEEEvPT_S6_S6_PKS5_S8_S8_S8_PKfflPfPj:
[----:B------:R-:W-:Y:S01]  /*0000*/  LDC R1, c[0x0][0x37c] ;  /* 0x0000df00ff017b82 */ /* 0x000fe20000000800 */
[----:B------:R-:W-:Y:S05]  /*0010*/  EXIT ;  /* 0x000000000000794d */ /* 0x000fea0003800000 */
.L_x_6:
        /* <DEDUP_REMOVED lines=14> */
.L_x_70:


//--------------------- .text._ZN13group_norm_v218gn_bwd_cuda_kernelI13__nv_bfloat16Li480ELi3ELi16ELi60ELi1024ELb1ELb1ELi4ELi960ELi960ELi4ELb1ELi1ELb0ELb0ELNS_15WgradSyncMethodE3ENS_16CompileConditionILi1000EEEEEvPT_S6_S6_PKS5_S8_S8_S8_PKfflPfPj --------------------------
	.section	.text._ZN13group_norm_v218gn_bwd_cuda_kernelI13__nv_bfloat16Li480ELi3ELi16ELi60ELi1024ELb1ELb1ELi4ELi960ELi960ELi4ELb1ELi1ELb0ELb0ELNS_15WgradSyncMethodE3ENS_16CompileConditionILi1000EEEEEvPT_S6_S6_PKS5_S8_S8_S8_PKfflPfPj,"ax",@progbits
	.align	128
        .global         _ZN13group_norm_v218gn_bwd_cuda_kernelI13__nv_bfloat16Li480ELi3ELi16ELi60ELi1024ELb1ELb1ELi4ELi960ELi960ELi4ELb1ELi1ELb0ELb0ELNS_15WgradSyncMethodE3ENS_16CompileConditionILi1000EEEEEvPT_S6_S6_PKS5_S8_S8_S8_PKfflPfPj
        .type           _ZN13group_norm_v218gn_bwd_cuda_kernelI13__nv_bfloat16Li480ELi3ELi16ELi60ELi1024ELb1ELb1ELi4ELi960ELi960ELi4ELb1ELi1ELb0ELb0ELNS_15WgradSyncMethodE3ENS_16CompileConditionILi1000EEEEEvPT_S6_S6_PKS5_S8_S8_S8_PKfflPfPj,@function
        .size           _ZN13group_norm_v218gn_bwd_cuda_kernelI13__nv_bfloat16Li480ELi3ELi16ELi60ELi1024ELb1ELb1ELi4ELi960ELi960ELi4ELb1ELi1ELb0ELb0ELNS_15WgradSyncMethodE3ENS_16CompileConditionILi1000EEEEEvPT_S6_S6_PKS5_S8_S8_S8_PKfflPfPj,(.L_x_71 - _ZN13group_norm_v218gn_bwd_cuda_kernelI13__nv_bfloat16Li480ELi3ELi16ELi60ELi1024ELb1ELb1ELi4ELi960ELi960ELi4ELb1ELi1ELb0ELb0ELNS_15WgradSyncMethodE3ENS_16CompileConditionILi1000EEEEEvPT_S6_S6_PKS5_S8_S8_S8_PKfflPfPj)
        .other          _ZN13group_norm_v218gn_bwd_cuda_kernelI13__nv_bfloat16Li480ELi3ELi16ELi60ELi1024ELb1ELb1ELi4ELi960ELi960ELi4ELb1ELi1ELb0ELb0ELNS_15WgradSyncMethodE3ENS_16CompileConditionILi1000EEEEEvPT_S6_S6_PKS5_S8_S8_S8_PKfflPfPj,@"STO_CUDA_ENTRY STV_DEFAULT"
_ZN13group_norm_v218gn_bwd_cuda_kernelI13__nv_bfloat16Li480ELi3ELi16ELi60ELi1024ELb1ELb1ELi4ELi960ELi960ELi4ELb1ELi1ELb0ELb0ELNS_15WgradSyncMethodE3ENS_16CompileConditionILi1000EEEEEvPT_S6_S6_PKS5_S8_S8_S8_PKfflPfPj:
.text._ZN13group_norm_v218gn_bwd_cuda_kernelI13__nv_bfloat16Li480ELi3ELi16ELi60ELi1024ELb1ELb1ELi4ELi960ELi960ELi4ELb1ELi1ELb0ELb0ELNS_15WgradSyncMethodE3ENS_16CompileConditionILi1000EEEEEvPT_S6_S6_PKS5_S8_S8_S8_PKfflPfPj:
[----:B------:R-:W-:Y:S01]  /*0000*/  LDC R1, c[0x0][0x37c] ;  /* 0x0000df00ff017b82 */ /* 0x000fe20000000800 */
[----:B------:R-:W-:Y:S05]  /*0010*/  EXIT ;  /* 0x000000000000794d */ /* 0x000fea0003800000 */
.L_x_7:
        /* <DEDUP_REMOVED lines=14> */
.L_x_71:


//--------------------- .text._ZN13group_norm_v218gn_bwd_cuda_kernelI13__nv_bfloat16Li480ELi1ELi16ELi60ELi1024ELb1ELb1ELi8ELi960ELi960ELi4ELb1ELi1ELb0ELb0ELNS_15WgradSyncMethodE3ENS_16CompileConditionILi1000EEEEEvPT_S6_S6_PKS5_S8_S8_S8_PKfflPfPj --------------------------
	.section	.text._ZN13group_norm_v218gn_bwd_cuda_kernelI13__nv_bfloat16Li480ELi1ELi16ELi60ELi1024ELb1ELb1ELi8ELi960ELi960ELi4ELb1ELi1ELb0ELb0ELNS_15WgradSyncMethodE3ENS_16CompileConditionILi1000EEEEEvPT_S6_S6_PKS5_S8_S8_S8_PKfflPfPj,"ax",@progbits
	.align	128
        .global         _ZN13group_norm_v218gn_bwd_cuda_kernelI13__nv_bfloat16Li480ELi1ELi16ELi60ELi1024ELb1ELb1ELi8ELi960ELi960ELi4ELb1ELi1ELb0ELb0ELNS_15WgradSyncMethodE3ENS_16CompileConditionILi1000EEEEEvPT_S6_S6_PKS5_S8_S8_S8_PKfflPfPj
        .type           _ZN13group_norm_v218gn_bwd_cuda_kernelI13__nv_bfloat16Li480ELi1ELi16ELi60ELi1024ELb1ELb1ELi8ELi960ELi960ELi4ELb1ELi1ELb0ELb0ELNS_15WgradSyncMethodE3ENS_16CompileConditionILi1000EEEEEvPT_S6_S6_PKS5_S8_S8_S8_PKfflPfPj,@function
        .size           _ZN13group_norm_v218gn_bwd_cuda_kernelI13__nv_bfloat16Li480ELi1ELi16ELi60ELi1024ELb1ELb1ELi8ELi960ELi960ELi4ELb1ELi1ELb0ELb0ELNS_15WgradSyncMethodE3ENS_16CompileConditionILi1000EEEEEvPT_S6_S6_PKS5_S8_S8_S8_PKfflPfPj,(.L_x_72 - _ZN13group_norm_v218gn_bwd_cuda_kernelI13__nv_bfloat16Li480ELi1ELi16ELi60ELi1024ELb1ELb1ELi8ELi960ELi960ELi4ELb1ELi1ELb0ELb0ELNS_15WgradSyncMethodE3ENS_16CompileConditionILi1000EEEEEvPT_S6_S6_PKS5_S8_S8_S8_PKfflPfPj)
        .other          _ZN13group_norm_v218gn_bwd_cuda_kernelI13__nv_bfloat16Li480ELi1ELi16ELi60ELi1024ELb1ELb1ELi8ELi960ELi960ELi4ELb1ELi1ELb0ELb0ELNS_15WgradSyncMethodE3ENS_16CompileConditionILi1000EEEEEvPT_S6_S6_PKS5_S8_S8_S8_PKfflPfPj,@"STO_CUDA_ENTRY STV_DEFAULT"
_ZN13group_norm_v218gn_bwd_cuda_kernelI13__nv_bfloat16Li480ELi1ELi16ELi60ELi1024ELb1ELb1ELi8ELi960ELi960ELi4ELb1ELi1ELb0ELb0ELNS_15WgradSyncMethodE3ENS_16CompileConditionILi1000EEEEEvPT_S6_S6_PKS5_S8_S8_S8_PKfflPfPj:
.text._ZN13group_norm_v218gn_bwd_cuda_kernelI13__nv_bfloat16Li480ELi1ELi16ELi60ELi1024ELb1ELb1ELi8ELi960ELi960ELi4ELb1ELi1ELb0ELb0ELNS_15WgradSyncMethodE3ENS_16CompileConditionILi1000EEEEEvPT_S6_S6_PKS5_S8_S8_S8_PKfflPfPj:
[----:B------:R-:W-:Y:S01]  /*0000*/  LDC R1, c[0x0][0x37c] ;  /* 0x0000df00ff017b82 */ /* 0x000fe20000000800 */
[----:B------:R-:W-:Y:S05]  /*0010*/  EXIT ;  /* 0x000000000000794d */ /* 0x000fea0003800000 */
.L_x_8:
        /* <DEDUP_REMOVED lines=14> */
.L_x_72:


//--------------------- .text._ZN13group_norm_v218gn_bwd_cuda_kernelI13__nv_bfloat16Li480ELi3ELi16ELi60ELi1024ELb1ELb1ELi8ELi960ELi960ELi4ELb1ELi2ELb0ELb0ELNS_15WgradSyncMethodE3ENS_16CompileConditionILi1000EEEEEvPT_S6_S6_PKS5_S8_S8_S8_PKfflPfPj --------------------------
	.section	.text._ZN13group_norm_v218gn_bwd_cuda_kernelI13__nv_bfloat16Li480ELi3ELi16ELi60ELi1024ELb1ELb1ELi8ELi960ELi960ELi4ELb1ELi2ELb0ELb0ELNS_15WgradSyncMethodE3ENS_16CompileConditionILi1000EEEEEvPT_S6_S6_PKS5_S8_S8_S8_PKfflPfPj,"ax",@progbits
	.align	128
        .global         _ZN13group_norm_v218gn_bwd_cuda_kernelI13__nv_bfloat16Li480ELi3ELi16ELi60ELi1024ELb1ELb1ELi8ELi960ELi960ELi4ELb1ELi2ELb0ELb0ELNS_15WgradSyncMethodE3ENS_16CompileConditionILi1000EEEEEvPT_S6_S6_PKS5_S8_S8_S8_PKfflPfPj
        .type           _ZN13group_norm_v218gn_bwd_cuda_kernelI13__nv_bfloat16Li480ELi3ELi16ELi60ELi1024ELb1ELb1ELi8ELi960ELi960ELi4ELb1ELi2ELb0ELb0ELNS_15WgradSyncMethodE3ENS_16CompileConditionILi1000EEEEEvPT_S6_S6_PKS5_S8_S8_S8_PKfflPfPj,@function
        .size           _ZN13group_norm_v218gn_bwd_cuda_kernelI13__nv_bfloat16Li480ELi3ELi16ELi60ELi1024ELb1ELb1ELi8ELi960ELi960ELi4ELb1ELi2ELb0ELb0ELNS_15WgradSyncMethodE3ENS_16CompileConditionILi1000EEEEEvPT_S6_S6_PKS5_S8_S8_S8_PKfflPfPj,(.L_x_73 - _ZN13group_norm_v218gn_bwd_cuda_kernelI13__nv_bfloat16Li480ELi3ELi16ELi60ELi1024ELb1ELb1ELi8ELi960ELi960ELi4ELb1ELi2ELb0ELb0ELNS_15WgradSyncMethodE3ENS_16CompileConditionILi1000EEEEEvPT_S6_S6_PKS5_S8_S8_S8_PKfflPfPj)
        .other          _ZN13group_norm_v218gn_bwd_cuda_kernelI13__nv_bfloat16Li480ELi3ELi16ELi60ELi1024ELb1ELb1ELi8ELi960ELi960ELi4ELb1ELi2ELb0ELb0ELNS_15WgradSyncMethodE3ENS_16CompileConditionILi1000EEEEEvPT_S6_S6_PKS5_S8_S8_S8_PKfflPfPj,@"STO_CUDA_ENTRY STV_DEFAULT"
_ZN13group_norm_v218gn_bwd_cuda_kernelI13__nv_bfloat16Li480ELi3ELi16ELi60ELi1024ELb1ELb1ELi8ELi960ELi960ELi4ELb1ELi2ELb0ELb0ELNS_15WgradSyncMethodE3ENS_16CompileConditionILi1000EEEEEvPT_S6_S6_PKS5_S8_S8_S8_PKfflPfPj:
.text._ZN13group_norm_v218gn_bwd_cuda_kernelI13__nv_bfloat16Li480ELi3ELi16ELi60ELi1024ELb1ELb1ELi8ELi960ELi960ELi4ELb1ELi2ELb0ELb0ELNS_15WgradSyncMethodE3ENS_16CompileConditionILi1000EEEEEvPT_S6_S6_PKS5_S8_S8_S8_PKfflPfPj:
[----:B------:R-:W-:Y:S01]  /*0000*/  LDC R1, c[0x0][0x37c] ;  /* 0x0000df00ff017b82 */ /* 0x000fe20000000800 */
[----:B------:R-:W-:Y:S05]  /*0010*/  EXIT ;  /* 0x000000000000794d */ /* 0x000fea0003800000 */
.L_x_9:
        /* <DEDUP_REMOVED lines=14> */
.L_x_73:


//--------------------- .text._ZN13group_norm_v218gn_bwd_cuda_kernelI13__nv_bfloat16Li480ELi1ELi16ELi60ELi1024ELb1ELb1ELi16ELi960ELi960ELi4ELb1ELi2ELb0ELb0ELNS_15WgradSyncMethodE3ENS_16CompileConditionILi1000EEEEEvPT_S6_S6_PKS5_S8_S8_S8_PKfflPfPj --------------------------
	.section	.text._ZN13group_norm_v218gn_bwd_cuda_kernelI13__nv_bfloat16Li480ELi1ELi16ELi60ELi1024ELb1ELb1ELi16ELi960ELi960ELi4ELb1ELi2ELb0ELb0ELNS_15WgradSyncMethodE3ENS_16CompileConditionILi1000EEEEEvPT_S6_S6_PKS5_S8_S8_S8_PKfflPfPj,"ax",@progbits
	.align	128
        .global         _ZN13group_norm_v218gn_bwd_cuda_kernelI13__nv_bfloat16Li480ELi1ELi16ELi60ELi1024ELb1ELb1ELi16ELi960ELi960ELi4ELb1ELi2ELb0ELb0ELNS_15WgradSyncMethodE3ENS_16CompileConditionILi1000EEEEEvPT_S6_S6_PKS5_S8_S8_S8_PKfflPfPj
        .type           _ZN13group_norm_v218gn_bwd_cuda_kernelI13__nv_bfloat16Li480ELi1ELi16ELi60ELi1024ELb1ELb1ELi16ELi960ELi960ELi4ELb1ELi2ELb0ELb0ELNS_15WgradSyncMethodE3ENS_16CompileConditionILi1000EEEEEvPT_S6_S6_PKS5_S8_S8_S8_PKfflPfPj,@function
        .size           _ZN13group_norm_v218gn_bwd_cuda_kernelI13__nv_bfloat16Li480ELi1ELi16ELi60ELi1024ELb1ELb1ELi16ELi960ELi960ELi4ELb1ELi2ELb0ELb0ELNS_15WgradSyncMethodE3ENS_16CompileConditionILi1000EEEEEvPT_S6_S6_PKS5_S8_S8_S8_PKfflPfPj,(.L_x_74 - _ZN13group_norm_v218gn_bwd_cuda_kernelI13__nv_bfloat16Li480ELi1ELi16ELi60ELi1024ELb1ELb1ELi16ELi960ELi960ELi4ELb1ELi2ELb0ELb0ELNS_15WgradSyncMethodE3ENS_16CompileConditionILi1000EEEEEvPT_S6_S6_PKS5_S8_S8_S8_PKfflPfPj)
        .other          _ZN13group_norm_v218gn_bwd_cuda_kernelI13__nv_bfloat16Li480ELi1ELi16ELi60ELi1024ELb1ELb1ELi16ELi960ELi960ELi4ELb1ELi2ELb0ELb0ELNS_15WgradSyncMethodE3ENS_16CompileConditionILi1000EEEEEvPT_S6_S6_PKS5_S8_S8_S8_PKfflPfPj,@"STO_CUDA_ENTRY STV_DEFAULT"
_ZN13group_norm_v218gn_bwd_cuda_kernelI13__nv_bfloat16Li480ELi1ELi16ELi60ELi1024ELb1ELb1ELi16ELi960ELi960ELi4ELb1ELi2ELb0ELb0ELNS_15WgradSyncMethodE3ENS_16CompileConditionILi1000EEEEEvPT_S6_S6_PKS5_S8_S8_S8_PKfflPfPj:
.text._ZN13group_norm_v218gn_bwd_cuda_kernelI13__nv_bfloat16Li480ELi1ELi16ELi60ELi1024ELb1ELb1ELi16ELi960ELi960ELi4ELb1ELi2ELb0ELb0ELNS_15WgradSyncMethodE3ENS_16CompileConditionILi1000EEEEEvPT_S6_S6_PKS5_S8_S8_S8_PKfflPfPj:
[----:B------:R-:W-:Y:S01]  /*0000*/  LDC R1, c[0x0][0x37c] ;  /* 0x0000df00ff017b82 */ /* 0x000fe20000000800 */
[----:B------:R-:W-:Y:S05]  /*0010*/  EXIT ;  /* 0x000000000000794d */ /* 0x000fea0003800000 */
.L_x_10:
        /* <DEDUP_REMOVED lines=14> */
.L_x_74:


//--------------------- .text._ZN13group_norm_v218gn_bwd_cuda_kernelI13__nv_bfloat16Li480ELi1ELi16ELi60ELi1024ELb1ELb1ELi32ELi960ELi960ELi4ELb1ELi4ELb0ELb0ELNS_15WgradSyncMethodE3ENS_16CompileConditionILi1000EEEEEvPT_S6_S6_PKS5_S8_S8_S8_PKfflPfPj --------------------------
	.section	.text._ZN13group_norm_v218gn_bwd_cuda_kernelI13__nv_bfloat16Li480ELi1ELi16ELi60ELi1024ELb1ELb1ELi32ELi960ELi960ELi4ELb1ELi4ELb0ELb0ELNS_15WgradSyncMethodE3ENS_16CompileConditionILi1000EEEEEvPT_S6_S6_PKS5_S8_S8_S8_PKfflPfPj,"ax",@progbits
	.align	128
        .global         _ZN13group_norm_v218gn_bwd_cuda_kernelI13__nv_bfloat16Li480ELi1ELi16ELi60ELi1024ELb1ELb1ELi32ELi960ELi960ELi4ELb1ELi4ELb0ELb0ELNS_15WgradSyncMethodE3ENS_16CompileConditionILi1000EEEEEvPT_S6_S6_PKS5_S8_S8_S8_PKfflPfPj
        .type           _ZN13group_norm_v218gn_bwd_cuda_kernelI13__nv_bfloat16Li480ELi1ELi16ELi60ELi1024ELb1ELb1ELi32ELi960ELi960ELi4ELb1ELi4ELb0ELb0ELNS_15WgradSyncMethodE3ENS_16CompileConditionILi1000EEEEEvPT_S6_S6_PKS5_S8_S8_S8_PKfflPfPj,@function
        .size           _ZN13group_norm_v218gn_bwd_cuda_kernelI13__nv_bfloat16Li480ELi1ELi16ELi60ELi1024ELb1ELb1ELi32ELi960ELi960ELi4ELb1ELi4ELb0ELb0ELNS_15WgradSyncMethodE3ENS_16CompileConditionILi1000EEEEEvPT_S6_S6_PKS5_S8_S8_S8_PKfflPfPj,(.L_x_75 - _ZN13group_norm_v218gn_bwd_cuda_kernelI13__nv_bfloat16Li480ELi1ELi16ELi60ELi1024ELb1ELb1ELi32ELi960ELi960ELi4ELb1ELi4ELb0ELb0ELNS_15WgradSyncMethodE3ENS_16CompileConditionILi1000EEEEEvPT_S6_S6_PKS5_S8_S8_S8_PKfflPfPj)
        .other          _ZN13group_norm_v218gn_bwd_cuda_kernelI13__nv_bfloat16Li480ELi1ELi16ELi60ELi1024ELb1ELb1ELi32ELi960ELi960ELi4ELb1ELi4ELb0ELb0ELNS_15WgradSyncMethodE3ENS_16CompileConditionILi1000EEEEEvPT_S6_S6_PKS5_S8_S8_S8_PKfflPfPj,@"STO_CUDA_ENTRY STV_DEFAULT"
_ZN13group_norm_v218gn_bwd_cuda_kernelI13__nv_bfloat16Li480ELi1ELi16ELi60ELi1024ELb1ELb1ELi32ELi960ELi960ELi4ELb1ELi4ELb0ELb0ELNS_15WgradSyncMethodE3ENS_16CompileConditionILi1000EEEEEvPT_S6_S6_PKS5_S8_S8_S8_PKfflPfPj:
.text._ZN13group_norm_v218gn_bwd_cuda_kernelI13__nv_bfloat16Li480ELi1ELi16ELi60ELi1024ELb1ELb1ELi32ELi960ELi960ELi4ELb1ELi4ELb0ELb0ELNS_15WgradSyncMethodE3ENS_16CompileConditionILi1000EEEEEvPT_S6_S6_PKS5_S8_S8_S8_PKfflPfPj:
[----:B------:R-:W-:Y:S01]  /*0000*/  LDC R1, c[0x0][0x37c] ;  /* 0x0000df00ff017b82 */ /* 0x000fe20000000800 */
[----:B------:R-:W-:Y:S05]  /*0010*/  EXIT ;  /* 0x000000000000794d */ /* 0x000fea0003800000 */
.L_x_11:
        /* <DEDUP_REMOVED lines=14> */
.L_x_75:


//--------------------- .text._ZN13group_norm_v218gn_bwd_cuda_kernelI13__nv_bfloat16Li480ELi2ELi16ELi60ELi1024ELb1ELb1ELi16ELi960ELi960ELi4ELb1ELi3ELb0ELb0ELNS_15WgradSyncMethodE3ENS_16CompileConditionILi1000EEEEEvPT_S6_S6_PKS5_S8_S8_S8_PKfflPfPj --------------------------
	.section	.text._ZN13group_norm_v218gn_bwd_cuda_kernelI13__nv_bfloat16Li480ELi2ELi16ELi60ELi1024ELb1ELb1ELi16ELi960ELi960ELi4ELb1ELi3ELb0ELb0ELNS_15WgradSyncMethodE3ENS_16CompileConditionILi1000EEEEEvPT_S6_S6_PKS5_S8_S8_S8_PKfflPfPj,"ax",@progbits
	.align	128
        .global         _ZN13group_norm_v218gn_bwd_cuda_kernelI13__nv_bfloat16Li480ELi2ELi16ELi60ELi1024ELb1ELb1ELi16ELi960ELi960ELi4ELb1ELi3ELb0ELb0ELNS_15WgradSyncMethodE3ENS_16CompileConditionILi1000EEEEEvPT_S6_S6_PKS5_S8_S8_S8_PKfflPfPj
        .type           _ZN13group_norm_v218gn_bwd_cuda_kernelI13__nv_bfloat16Li480ELi2ELi16ELi60ELi1024ELb1ELb1ELi16ELi960ELi960ELi4ELb1ELi3ELb0ELb0ELNS_15WgradSyncMethodE3ENS_16CompileConditionILi1000EEEEEvPT_S6_S6_PKS5_S8_S8_S8_PKfflPfPj,@function
        .size           _ZN13group_norm_v218gn_bwd_cuda_kernelI13__nv_bfloat16Li480ELi2ELi16ELi60ELi1024ELb1ELb1ELi16ELi960ELi960ELi4ELb1ELi3ELb0ELb0ELNS_15WgradSyncMethodE3ENS_16CompileConditionILi1000EEEEEvPT_S6_S6_PKS5_S8_S8_S8_PKfflPfPj,(.L_x_76 - _ZN13group_norm_v218gn_bwd_cuda_kernelI13__nv_bfloat16Li480ELi2ELi16ELi60ELi1024ELb1ELb1ELi16ELi960ELi960ELi4ELb1ELi3ELb0ELb0ELNS_15WgradSyncMethodE3ENS_16CompileConditionILi1000EEEEEvPT_S6_S6_PKS5_S8_S8_S8_PKfflPfPj)
        .other          _ZN13group_norm_v218gn_bwd_cuda_kernelI13__nv_bfloat16Li480ELi2ELi16ELi60ELi1024ELb1ELb1ELi16ELi960ELi960ELi4ELb1ELi3ELb0ELb0ELNS_15WgradSyncMethodE3ENS_16CompileConditionILi1000EEEEEvPT_S6_S6_PKS5_S8_S8_S8_PKfflPfPj,@"STO_CUDA_ENTRY STV_DEFAULT"
_ZN13group_norm_v218gn_bwd_cuda_kernelI13__nv_bfloat16Li480ELi2ELi16ELi60ELi1024ELb1ELb1ELi16ELi960ELi960ELi4ELb1ELi3ELb0ELb0ELNS_15WgradSyncMethodE3ENS_16CompileConditionILi1000EEEEEvPT_S6_S6_PKS5_S8_S8_S8_PKfflPfPj:
.text._ZN13group_norm_v218gn_bwd_cuda_kernelI13__nv_bfloat16Li480ELi2ELi16ELi60ELi1024ELb1ELb1ELi16ELi960ELi960ELi4ELb1ELi3ELb0ELb0ELNS_15WgradSyncMethodE3ENS_16CompileConditionILi1000EEEEEvPT_S6_S6_PKS5_S8_S8_S8_PKfflPfPj:
[----:B------:R-:W-:Y:S01]  /*0000*/  LDC R1, c[0x0][0x37c] ;  /* 0x0000df00ff017b82 */ /* 0x000fe20000000800 */
[----:B------:R-:W-:Y:S05]  /*0010*/  EXIT ;  /* 0x000000000000794d */ /* 0x000fea0003800000 */
.L_x_12:
        /* <DEDUP_REMOVED lines=14> */
.L_x_76:


//--------------------- .text._ZN13group_norm_v218gn_bwd_cuda_kernelI13__nv_bfloat16Li480ELi2ELi16ELi60ELi1024ELb1ELb1ELi16ELi960ELi960ELi4ELb1ELi4ELb0ELb0ELNS_15WgradSyncMethodE3ENS_16CompileConditionILi1000EEEEEvPT_S6_S6_PKS5_S8_S8_S8_PKfflPfPj --------------------------
	.section	.text._ZN13group_norm_v218gn_bwd_cuda_kernelI13__nv_bfloat16Li480ELi2ELi16ELi60ELi1024ELb1ELb1ELi16ELi960ELi960ELi4ELb1ELi4ELb0ELb0ELNS_15WgradSyncMethodE3ENS_16CompileConditionILi1000EEEEEvPT_S6_S6_PKS5_S8_S8_S8_PKfflPfPj,"ax",@progbits
	.align	128
        .global         _ZN13group_norm_v218gn_bwd_cuda_kernelI13__nv_bfloat16Li480ELi2ELi16ELi60ELi1024ELb1ELb1ELi16ELi960ELi960ELi4ELb1ELi4ELb0ELb0ELNS_15WgradSyncMethodE3ENS_16CompileConditionILi1000EEEEEvPT_S6_S6_PKS5_S8_S8_S8_PKfflPfPj
        .type           _ZN13group_norm_v218gn_bwd_cuda_kernelI13__nv_bfloat16Li480ELi2ELi16ELi60ELi1024ELb1ELb1ELi16ELi960ELi960ELi4ELb1ELi4ELb0ELb0ELNS_15WgradSyncMethodE3ENS_16CompileConditionILi1000EEEEEvPT_S6_S6_PKS5_S8_S8_S8_PKfflPfPj,@function
        .size           _ZN13group_norm_v218gn_bwd_cuda_kernelI13__nv_bfloat16Li480ELi2ELi16ELi60ELi1024ELb1ELb1ELi16ELi960ELi960ELi4ELb1ELi4ELb0ELb0ELNS_15WgradSyncMethodE3ENS_16CompileConditionILi1000EEEEEvPT_S6_S6_PKS5_S8_S8_S8_PKfflPfPj,(.L_x_77 - _ZN13group_norm_v218gn_bwd_cuda_kernelI13__nv_bfloat16Li480ELi2ELi16ELi60ELi1024ELb1ELb1ELi16ELi960ELi960ELi4ELb1ELi4ELb0ELb0ELNS_15WgradSyncMethodE3ENS_16CompileConditionILi1000EEEEEvPT_S6_S6_PKS5_S8_S8_S8_PKfflPfPj)
        .other          _ZN13group_norm_v218gn_bwd_cuda_kernelI13__nv_bfloat16Li480ELi2ELi16ELi60ELi1024ELb1ELb1ELi16ELi960ELi960ELi4ELb1ELi4ELb0ELb0ELNS_15WgradSyncMethodE3ENS_16CompileConditionILi1000EEEEEvPT_S6_S6_PKS5_S8_S8_S8_PKfflPfPj,@"STO_CUDA_ENTRY STV_DEFAULT"
_ZN13group_norm_v218gn_bwd_cuda_kernelI13__nv_bfloat16Li480ELi2ELi16ELi60ELi1024ELb1ELb1ELi16ELi960ELi960ELi4ELb1ELi4ELb0ELb0ELNS_15WgradSyncMethodE3ENS_16CompileConditionILi1000EEEEEvPT_S6_S6_PKS5_S8_S8_S8_PKfflPfPj:
.text._ZN13group_norm_v218gn_bwd_cuda_kernelI13__nv_bfloat16Li480ELi2ELi16ELi60ELi1024ELb1ELb1ELi16ELi960ELi960ELi4ELb1ELi4ELb0ELb0ELNS_15WgradSyncMethodE3ENS_16CompileConditionILi1000EEEEEvPT_S6_S6_PKS5_S8_S8_S8_PKfflPfPj:
[----:B------:R-:W-:Y:S01]  /*0000*/  LDC R1, c[0x0][0x37c] ;  /* 0x0000df00ff017b82 */ /* 0x000fe20000000800 */
[----:B------:R-:W-:Y:S05]  /*0010*/  EXIT ;  /* 0x000000000000794d */ /* 0x000fea0003800000 */
.L_x_13:
        /* <DEDUP_REMOVED lines=14> */
.L_x_77:


//--------------------- .text._ZN13group_norm_v214gn_cuda_kernelI13__nv_bfloat16Li480ELi3ELi32ELi30ELi1024ELb0ELi4ELi960ELi960ELi4ELb1ELi1ELb0ELb0ENS_16CompileConditionILi1000EEEEEvPT_PKS4_S7_S7_flPfS8_Pj --------------------------
	.section	.text._ZN13group_norm_v214gn_cuda_kernelI13__nv_bfloat16Li480ELi3ELi32ELi30ELi1024ELb0ELi4ELi960ELi960ELi4ELb1ELi1ELb0ELb0ENS_16CompileConditionILi1000EEEEEvPT_PKS4_S7_S7_flPfS8_Pj,"ax",@progbits
	.align	128
        .global         _ZN13group_norm_v214gn_cuda_kernelI13__nv_bfloat16Li480ELi3ELi32ELi30ELi1024ELb0ELi4ELi960ELi960ELi4ELb1ELi1ELb0ELb0ENS_16CompileConditionILi1000EEEEEvPT_PKS4_S7_S7_flPfS8_Pj
        .type           _ZN13group_norm_v214gn_cuda_kernelI13__nv_bfloat16Li480ELi3ELi32ELi30ELi1024ELb0ELi4ELi960ELi960ELi4ELb1ELi1ELb0ELb0ENS_16CompileConditionILi1000EEEEEvPT_PKS4_S7_S7_flPfS8_Pj,@function
        .size           _ZN13group_norm_v214gn_cuda_kernelI13__nv_bfloat16Li480ELi3ELi32ELi30ELi1024ELb0ELi4ELi960ELi960ELi4ELb1ELi1ELb0ELb0ENS_16CompileConditionILi1000EEEEEvPT_PKS4_S7_S7_flPfS8_Pj,(.L_x_78 - _ZN13group_norm_v214gn_cuda_kernelI13__nv_bfloat16Li480ELi3ELi32ELi30ELi1024ELb0ELi4ELi960ELi960ELi4ELb1ELi1ELb0ELb0ENS_16CompileConditionILi1000EEEEEvPT_PKS4_S7_S7_flPfS8_Pj)
        .other          _ZN13group_norm_v214gn_cuda_kernelI13__nv_bfloat16Li480ELi3ELi32ELi30ELi1024ELb0ELi4ELi960ELi960ELi4ELb1ELi1ELb0ELb0ENS_16CompileConditionILi1000EEEEEvPT_PKS4_S7_S7_flPfS8_Pj,@"STO_CUDA_ENTRY STV_DEFAULT"
_ZN13group_norm_v214gn_cuda_kernelI13__nv_bfloat16Li480ELi3ELi32ELi30ELi1024ELb0ELi4ELi960ELi960ELi4ELb1ELi1ELb0ELb0ENS_16CompileConditionILi1000EEEEEvPT_PKS4_S7_S7_flPfS8_Pj:
.text._ZN13group_norm_v214gn_cuda_kernelI13__nv_bfloat16Li480ELi3ELi32ELi30ELi1024ELb0ELi4ELi960ELi960ELi4ELb1ELi1ELb0ELb0ENS_16CompileConditionILi1000EEEEEvPT_PKS4_S7_S7_flPfS8_Pj:
[----:B------:R-:W-:Y:S01]  /*0000*/  LDC R1, c[0x0][0x37c] ;  /* 0x0000df00ff017b82 */ /* 0x000fe20000000800 */
[----:B------:R-:W-:Y:S05]  /*0010*/  EXIT ;  /* 0x000000000000794d */ /* 0x000fea0003800000 */
.L_x_14:
        /* <DEDUP_REMOVED lines=14> */
.L_x_78:


//--------------------- .text._ZN13group_norm_v214gn_cuda_kernelI13__nv_bfloat16Li480ELi1ELi32ELi30ELi1024ELb0ELi8ELi960ELi960ELi4ELb1ELi1ELb0ELb0ENS_16CompileConditionILi1000EEEEEvPT_PKS4_S7_S7_flPfS8_Pj --------------------------
	.section	.text._ZN13group_norm_v214gn_cuda_kernelI13__nv_bfloat16Li480ELi1ELi32ELi30ELi1024ELb0ELi8ELi960ELi960ELi4ELb1ELi1ELb0ELb0ENS_16CompileConditionILi1000EEEEEvPT_PKS4_S7_S7_flPfS8_Pj,"ax",@progbits
	.align	128
        .global         _ZN13group_norm_v214gn_cuda_kernelI13__nv_bfloat16Li480ELi1ELi32ELi30ELi1024ELb0ELi8ELi960ELi960ELi4ELb1ELi1ELb0ELb0ENS_16CompileConditionILi1000EEEEEvPT_PKS4_S7_S7_flPfS8_Pj
        .type           _ZN13group_norm_v214gn_cuda_kernelI13__nv_bfloat16Li480ELi1ELi32ELi30ELi1024ELb0ELi8ELi960ELi960ELi4ELb1ELi1ELb0ELb0ENS_16CompileConditionILi1000EEEEEvPT_PKS4_S7_S7_flPfS8_Pj,@function
        .size           _ZN13group_norm_v214gn_cuda_kernelI13__nv_bfloat16Li480ELi1ELi32ELi30ELi1024ELb0ELi8ELi960ELi960ELi4ELb1ELi1ELb0ELb0ENS_16CompileConditionILi1000EEEEEvPT_PKS4_S7_S7_flPfS8_Pj,(.L_x_79 - _ZN13group_norm_v214gn_cuda_kernelI13__nv_bfloat16Li480ELi1ELi32ELi30ELi1024ELb0ELi8ELi960ELi960ELi4ELb1ELi1ELb0ELb0ENS_16CompileConditionILi1000EEEEEvPT_PKS4_S7_S7_flPfS8_Pj)
        .other          _ZN13group_norm_v214gn_cuda_kernelI13__nv_bfloat16Li480ELi1ELi32ELi30ELi1024ELb0ELi8ELi960ELi960ELi4ELb1ELi1ELb0ELb0ENS_16CompileConditionILi1000EEEEEvPT_PKS4_S7_S7_flPfS8_Pj,@"STO_CUDA_ENTRY STV_DEFAULT"
_ZN13group_norm_v214gn_cuda_kernelI13__nv_bfloat16Li480ELi1ELi32ELi30ELi1024ELb0ELi8ELi960ELi960ELi4ELb1ELi1ELb0ELb0ENS_16CompileConditionILi1000EEEEEvPT_PKS4_S7_S7_flPfS8_Pj:
.text._ZN13group_norm_v214gn_cuda_kernelI13__nv_bfloat16Li480ELi1ELi32ELi30ELi1024ELb0ELi8ELi960ELi960ELi4ELb1ELi1ELb0ELb0ENS_16CompileConditionILi1000EEEEEvPT_PKS4_S7_S7_flPfS8_Pj:
[----:B------:R-:W-:Y:S01]  /*0000*/  LDC R1, c[0x0][0x37c] ;  /* 0x0000df00ff017b82 */ /* 0x000fe20000000800 */
[----:B------:R-:W-:Y:S05]  /*0010*/  EXIT ;  /* 0x000000000000794d */ /* 0x000fea0003800000 */
.L_x_15:
        /* <DEDUP_REMOVED lines=14> */
.L_x_79:


//--------------------- .text._ZN13group_norm_v214gn_cuda_kernelI13__nv_bfloat16Li480ELi3ELi32ELi30ELi1024ELb0ELi8ELi960ELi960ELi4ELb1ELi2ELb0ELb0ENS_16CompileConditionILi1000EEEEEvPT_PKS4_S7_S7_flPfS8_Pj --------------------------
	.section	.text._ZN13group_norm_v214gn_cuda_kernelI13__nv_bfloat16Li480ELi3ELi32ELi30ELi1024ELb0ELi8ELi960ELi960ELi4ELb1ELi2ELb0ELb0ENS_16CompileConditionILi1000EEEEEvPT_PKS4_S7_S7_flPfS8_Pj,"ax",@progbits
	.align	128
        .global         _ZN13group_norm_v214gn_cuda_kernelI13__nv_bfloat16Li480ELi3ELi32ELi30ELi1024ELb0ELi8ELi960ELi960ELi4ELb1ELi2ELb0ELb0ENS_16CompileConditionILi1000EEEEEvPT_PKS4_S7_S7_flPfS8_Pj
        .type           _ZN13group_norm_v214gn_cuda_kernelI13__nv_bfloat16Li480ELi3ELi32ELi30ELi1024ELb0ELi8ELi960ELi960ELi4ELb1ELi2ELb0ELb0ENS_16CompileConditionILi1000EEEEEvPT_PKS4_S7_S7_flPfS8_Pj,@function
        .size           _ZN13group_norm_v214gn_cuda_kernelI13__nv_bfloat16Li480ELi3ELi32ELi30ELi1024ELb0ELi8ELi960ELi960ELi4ELb1ELi2ELb0ELb0ENS_16CompileConditionILi1000EEEEEvPT_PKS4_S7_S7_flPfS8_Pj,(.L_x_80 - _ZN13group_norm_v214gn_cuda_kernelI13__nv_bfloat16Li480ELi3ELi32ELi30ELi1024ELb0ELi8ELi960ELi960ELi4ELb1ELi2ELb0ELb0ENS_16CompileConditionILi1000EEEEEvPT_PKS4_S7_S7_flPfS8_Pj)
        .other          _ZN13group_norm_v214gn_cuda_kernelI13__nv_bfloat16Li480ELi3ELi32ELi30ELi1024ELb0ELi8ELi960ELi960ELi4ELb1ELi2ELb0ELb0ENS_16CompileConditionILi1000EEEEEvPT_PKS4_S7_S7_flPfS8_Pj,@"STO_CUDA_ENTRY STV_DEFAULT"
_ZN13group_norm_v214gn_cuda_kernelI13__nv_bfloat16Li480ELi3ELi32ELi30ELi1024ELb0ELi8ELi960ELi960ELi4ELb1ELi2ELb0ELb0ENS_16CompileConditionILi1000EEEEEvPT_PKS4_S7_S7_flPfS8_Pj:
.text._ZN13group_norm_v214gn_cuda_kernelI13__nv_bfloat16Li480ELi3ELi32ELi30ELi1024ELb0ELi8ELi960ELi960ELi4ELb1ELi2ELb0ELb0ENS_16CompileConditionILi1000EEEEEvPT_PKS4_S7_S7_flPfS8_Pj:
[----:B------:R-:W-:Y:S01]  /*0000*/  LDC R1, c[0x0][0x37c] ;  /* 0x0000df00ff017b82 */ /* 0x000fe20000000800 */
[----:B------:R-:W-:Y:S05]  /*0010*/  EXIT ;  /* 0x000000000000794d */ /* 0x000fea0003800000 */
.L_x_16:
        /* <DEDUP_REMOVED lines=14> */
.L_x_80:


//--------------------- .text._ZN13group_norm_v214gn_cuda_kernelI13__nv_bfloat16Li480ELi1ELi32ELi30ELi1024ELb0ELi16ELi960ELi960ELi4ELb1ELi2ELb0ELb0ENS_16CompileConditionILi1000EEEEEvPT_PKS4_S7_S7_flPfS8_Pj --------------------------
	.section	.text._ZN13group_norm_v214gn_cuda_kernelI13__nv_bfloat16Li480ELi1ELi32ELi30ELi1024ELb0ELi16ELi960ELi960ELi4ELb1ELi2ELb0ELb0ENS_16CompileConditionILi1000EEEEEvPT_PKS4_S7_S7_flPfS8_Pj,"ax",@progbits
	.align	128
        .global         _ZN13group_norm_v214gn_cuda_kernelI13__nv_bfloat16Li480ELi1ELi32ELi30ELi1024ELb0ELi16ELi960ELi960ELi4ELb1ELi2ELb0ELb0ENS_16CompileConditionILi1000EEEEEvPT_PKS4_S7_S7_flPfS8_Pj
        .type           _ZN13group_norm_v214gn_cuda_kernelI13__nv_bfloat16Li480ELi1ELi32ELi30ELi1024ELb0ELi16ELi960ELi960ELi4ELb1ELi2ELb0ELb0ENS_16CompileConditionILi1000EEEEEvPT_PKS4_S7_S7_flPfS8_Pj,@function
        .size           _ZN13group_norm_v214gn_cuda_kernelI13__nv_bfloat16Li480ELi1ELi32ELi30ELi1024ELb0ELi16ELi960ELi960ELi4ELb1ELi2ELb0ELb0ENS_16CompileConditionILi1000EEEEEvPT_PKS4_S7_S7_flPfS8_Pj,(.L_x_81 - _ZN13group_norm_v214gn_cuda_kernelI13__nv_bfloat16Li480ELi1ELi32ELi30ELi1024ELb0ELi16ELi960ELi960ELi4ELb1ELi2ELb0ELb0ENS_16CompileConditionILi1000EEEEEvPT_PKS4_S7_S7_flPfS8_Pj)
        .other          _ZN13group_norm_v214gn_cuda_kernelI13__nv_bfloat16Li480ELi1ELi32ELi30ELi1024ELb0ELi16ELi960ELi960ELi4ELb1ELi2ELb0ELb0ENS_16CompileConditionILi1000EEEEEvPT_PKS4_S7_S7_flPfS8_Pj,@"STO_CUDA_ENTRY STV_DEFAULT"
_ZN13group_norm_v214gn_cuda_kernelI13__nv_bfloat16Li480ELi1ELi32ELi30ELi1024ELb0ELi16ELi960ELi960ELi4ELb1ELi2ELb0ELb0ENS_16CompileConditionILi1000EEEEEvPT_PKS4_S7_S7_flPfS8_Pj:
.text._ZN13group_norm_v214gn_cuda_kernelI13__nv_bfloat16Li480ELi1ELi32ELi30ELi1024ELb0ELi16ELi960ELi960ELi4ELb1ELi2ELb0ELb0ENS_16CompileConditionILi1000EEEEEvPT_PKS4_S7_S7_flPfS8_Pj:
[----:B------:R-:W-:Y:S01]  /*0000*/  LDC R1, c[0x0][0x37c] ;  /* 0x0000df00ff017b82 */ /* 0x000fe20000000800 */
[----:B------:R-:W-:Y:S05]  /*0010*/  EXIT ;  /* 0x000000000000794d */ /* 0x000fea0003800000 */
.L_x_17:
        /* <DEDUP_REMOVED lines=14> */
.L_x_81:


//--------------------- .text._ZN13group_norm_v214gn_cuda_kernelI13__nv_bfloat16Li480ELi3ELi32ELi30ELi1024ELb0ELi16ELi960ELi960ELi4ELb1ELi5ELb0ELb0ENS_16CompileConditionILi1000EEEEEvPT_PKS4_S7_S7_flPfS8_Pj --------------------------
	.section	.text._ZN13group_norm_v214gn_cuda_kernelI13__nv_bfloat16Li480ELi3ELi32ELi30ELi1024ELb0ELi16ELi960ELi960ELi4ELb1ELi5ELb0ELb0ENS_16CompileConditionILi1000EEEEEvPT_PKS4_S7_S7_flPfS8_Pj,"ax",@progbits
	.align	128
        .global         _ZN13group_norm_v214gn_cuda_kernelI13__nv_bfloat16Li480ELi3ELi32ELi30ELi1024ELb0ELi16ELi960ELi960ELi4ELb1ELi5ELb0ELb0ENS_16CompileConditionILi1000EEEEEvPT_PKS4_S7_S7_flPfS8_Pj
        .type           _ZN13group_norm_v214gn_cuda_kernelI13__nv_bfloat16Li480ELi3ELi32ELi30ELi1024ELb0ELi16ELi960ELi960ELi4ELb1ELi5ELb0ELb0ENS_16CompileConditionILi1000EEEEEvPT_PKS4_S7_S7_flPfS8_Pj,@function
        .size           _ZN13group_norm_v214gn_cuda_kernelI13__nv_bfloat16Li480ELi3ELi32ELi30ELi1024ELb0ELi16ELi960ELi960ELi4ELb1ELi5ELb0ELb0ENS_16CompileConditionILi1000EEEEEvPT_PKS4_S7_S7_flPfS8_Pj,(.L_x_82 - _ZN13group_norm_v214gn_cuda_kernelI13__nv_bfloat16Li480ELi3ELi32ELi30ELi1024ELb0ELi16ELi960ELi960ELi4ELb1ELi5ELb0ELb0ENS_16CompileConditionILi1000EEEEEvPT_PKS4_S7_S7_flPfS8_Pj)
        .other          _ZN13group_norm_v214gn_cuda_kernelI13__nv_bfloat16Li480ELi3ELi32ELi30ELi1024ELb0ELi16ELi960ELi960ELi4ELb1ELi5ELb0ELb0ENS_16CompileConditionILi1000EEEEEvPT_PKS4_S7_S7_flPfS8_Pj,@"STO_CUDA_ENTRY STV_DEFAULT"
_ZN13group_norm_v214gn_cuda_kernelI13__nv_bfloat16Li480ELi3ELi32ELi30ELi1024ELb0ELi16ELi960ELi960ELi4ELb1ELi5ELb0ELb0ENS_16CompileConditionILi1000EEEEEvPT_PKS4_S7_S7_flPfS8_Pj:
.text._ZN13group_norm_v214gn_cuda_kernelI13__nv_bfloat16Li480ELi3ELi32ELi30ELi1024ELb0ELi16ELi960ELi960ELi4ELb1ELi5ELb0ELb0ENS_16CompileConditionILi1000EEEEEvPT_PKS4_S7_S7_flPfS8_Pj:
[----:B------:R-:W-:Y:S01]  /*0000*/  LDC R1, c[0x0][0x37c] ;  /* 0x0000df00ff017b82 */ /* 0x000fe20000000800 */
[----:B------:R-:W-:Y:S05]  /*0010*/  EXIT ;  /* 0x000000000000794d */ /* 0x000fea0003800000 */
.L_x_18:
        /* <DEDUP_REMOVED lines=14> */
.L_x_82:


//--------------------- .text._ZN13group_norm_v214gn_cuda_kernelI13__nv_bfloat16Li480ELi1ELi32ELi30ELi1024ELb0ELi32ELi960ELi960ELi4ELb1ELi4ELb0ELb0ENS_16CompileConditionILi1000EEEEEvPT_PKS4_S7_S7_flPfS8_Pj --------------------------
	.section	.text._ZN13group_norm_v214gn_cuda_kernelI13__nv_bfloat16Li480ELi1ELi32ELi30ELi1024ELb0ELi32ELi960ELi960ELi4ELb1ELi4ELb0ELb0ENS_16CompileConditionILi1000EEEEEvPT_PKS4_S7_S7_flPfS8_Pj,"ax",@progbits
	.align	128
        .global         _ZN13group_norm_v214gn_cuda_kernelI13__nv_bfloat16Li480ELi1ELi32ELi30ELi1024ELb0ELi32ELi960ELi960ELi4ELb1ELi4ELb0ELb0ENS_16CompileConditionILi1000EEEEEvPT_PKS4_S7_S7_flPfS8_Pj
        .type           _ZN13group_norm_v214gn_cuda_kernelI13__nv_bfloat16Li480ELi1ELi32ELi30ELi1024ELb0ELi32ELi960ELi960ELi4ELb1ELi4ELb0ELb0ENS_16CompileConditionILi1000EEEEEvPT_PKS4_S7_S7_flPfS8_Pj,@function
        .size           _ZN13group_norm_v214gn_cuda_kernelI13__nv_bfloat16Li480ELi1ELi32ELi30ELi1024ELb0ELi32ELi960ELi960ELi4ELb1ELi4ELb0ELb0ENS_16CompileConditionILi1000EEEEEvPT_PKS4_S7_S7_flPfS8_Pj,(.L_x_83 - _ZN13group_norm_v214gn_cuda_kernelI13__nv_bfloat16Li480ELi1ELi32ELi30ELi1024ELb0ELi32ELi960ELi960ELi4ELb1ELi4ELb0ELb0ENS_16CompileConditionILi1000EEEEEvPT_PKS4_S7_S7_flPfS8_Pj)
        .other          _ZN13group_norm_v214gn_cuda_kernelI13__nv_bfloat16Li480ELi1ELi32ELi30ELi1024ELb0ELi32ELi960ELi960ELi4ELb1ELi4ELb0ELb0ENS_16CompileConditionILi1000EEEEEvPT_PKS4_S7_S7_flPfS8_Pj,@"STO_CUDA_ENTRY STV_DEFAULT"
_ZN13group_norm_v214gn_cuda_kernelI13__nv_bfloat16Li480ELi1ELi32ELi30ELi1024ELb0ELi32ELi960ELi960ELi4ELb1ELi4ELb0ELb0ENS_16CompileConditionILi1000EEEEEvPT_PKS4_S7_S7_flPfS8_Pj:
.text._ZN13group_norm_v214gn_cuda_kernelI13__nv_bfloat16Li480ELi1ELi32ELi30ELi1024ELb0ELi32ELi960ELi960ELi4ELb1ELi4ELb0ELb0ENS_16CompileConditionILi1000EEEEEvPT_PKS4_S7_S7_flPfS8_Pj:
[----:B------:R-:W-:Y:S01]  /*0000*/  LDC R1, c[0x0][0x37c] ;  /* 0x0000df00ff017b82 */ /* 0x000fe20000000800 */
[----:B------:R-:W-:Y:S05]  /*0010*/  EXIT ;  /* 0x000000000000794d */ /* 0x000fea0003800000 */
.L_x_19:
        /* <DEDUP_REMOVED lines=14> */
.L_x_83:


//--------------------- .text._ZN13group_norm_v214gn_cuda_kernelI13__nv_bfloat16Li480ELi1ELi32ELi30ELi1024ELb0ELi64ELi960ELi960ELi4ELb1ELi9ELb0ELb0ENS_16CompileConditionILi1000EEEEEvPT_PKS4_S7_S7_flPfS8_Pj --------------------------
	.section	.text._ZN13group_norm_v214gn_cuda_kernelI13__nv_bfloat16Li480ELi1ELi32ELi30ELi1024ELb0ELi64ELi960ELi960ELi4ELb1ELi9ELb0ELb0ENS_16CompileConditionILi1000EEEEEvPT_PKS4_S7_S7_flPfS8_Pj,"ax",@progbits
	.align	128
        .global         _ZN13group_norm_v214gn_cuda_kernelI13__nv_bfloat16Li480ELi1ELi32ELi30ELi1024ELb0ELi64ELi960ELi960ELi4ELb1ELi9ELb0ELb0ENS_16CompileConditionILi1000EEEEEvPT_PKS4_S7_S7_flPfS8_Pj
        .type           _ZN13group_norm_v214gn_cuda_kernelI13__nv_bfloat16Li480ELi1ELi32ELi30ELi1024ELb0ELi64ELi960ELi960ELi4ELb1ELi9ELb0ELb0ENS_16CompileConditionILi1000EEEEEvPT_PKS4_S7_S7_flPfS8_Pj,@function
        .size           _ZN13group_norm_v214gn_cuda_kernelI13__nv_bfloat16Li480ELi1ELi32ELi30ELi1024ELb0ELi64ELi960ELi960ELi4ELb1ELi9ELb0ELb0ENS_16CompileConditionILi1000EEEEEvPT_PKS4_S7_S7_flPfS8_Pj,(.L_x_84 - _ZN13group_norm_v214gn_cuda_kernelI13__nv_bfloat16Li480ELi1ELi32ELi30ELi1024ELb0ELi64ELi960ELi960ELi4ELb1ELi9ELb0ELb0ENS_16CompileConditionILi1000EEEEEvPT_PKS4_S7_S7_flPfS8_Pj)
        .other          _ZN13group_norm_v214gn_cuda_kernelI13__nv_bfloat16Li480ELi1ELi32ELi30ELi1024ELb0ELi64ELi960ELi960ELi4ELb1ELi9ELb0ELb0ENS_16CompileConditionILi1000EEEEEvPT_PKS4_S7_S7_flPfS8_Pj,@"STO_CUDA_ENTRY STV_DEFAULT"
_ZN13group_norm_v214gn_cuda_kernelI13__nv_bfloat16Li480ELi1ELi32ELi30ELi1024ELb0ELi64ELi960ELi960ELi4ELb1ELi9ELb0ELb0ENS_16CompileConditionILi1000EEEEEvPT_PKS4_S7_S7_flPfS8_Pj:
.text._ZN13group_norm_v214gn_cuda_kernelI13__nv_bfloat16Li480ELi1ELi32ELi30ELi1024ELb0ELi64ELi960ELi960ELi4ELb1ELi9ELb0ELb0ENS_16CompileConditionILi1000EEEEEvPT_PKS4_S7_S7_flPfS8_Pj:
[----:B------:R-:W-:Y:S01]  /*0000*/  LDC R1, c[0x0][0x37c] ;  /* 0x0000df00ff017b82 */ /* 0x000fe20000000800 */
[----:B------:R-:W-:Y:S05]  /*0010*/  EXIT ;  /* 0x000000000000794d */ /* 0x000fea0003800000 */
.L_x_20:
        /* <DEDUP_REMOVED lines=14> */
.L_x_84:


//--------------------- .text._ZN13group_norm_v214gn_cuda_kernelI13__nv_bfloat16Li480ELi2ELi32ELi30ELi1024ELb0ELi32ELi960ELi960ELi4ELb1ELi7ELb0ELb0ENS_16CompileConditionILi1000EEEEEvPT_PKS4_S7_S7_flPfS8_Pj --------------------------
	.section	.text._ZN13group_norm_v214gn_cuda_kernelI13__nv_bfloat16Li480ELi2ELi32ELi30ELi1024ELb0ELi32ELi960ELi960ELi4ELb1ELi7ELb0ELb0ENS_16CompileConditionILi1000EEEEEvPT_PKS4_S7_S7_flPfS8_Pj,"ax",@progbits
	.align	128
        .global         _ZN13group_norm_v214gn_cuda_kernelI13__nv_bfloat16Li480ELi2ELi32ELi30ELi1024ELb0ELi32ELi960ELi960ELi4ELb1ELi7ELb0ELb0ENS_16CompileConditionILi1000EEEEEvPT_PKS4_S7_S7_flPfS8_Pj
        .type           _ZN13group_norm_v214gn_cuda_kernelI13__nv_bfloat16Li480ELi2ELi32ELi30ELi1024ELb0ELi32ELi960ELi960ELi4ELb1ELi7ELb0ELb0ENS_16CompileConditionILi1000EEEEEvPT_PKS4_S7_S7_flPfS8_Pj,@function
        .size           _ZN13group_norm_v214gn_cuda_kernelI13__nv_bfloat16Li480ELi2ELi32ELi30ELi1024ELb0ELi32ELi960ELi960ELi4ELb1ELi7ELb0ELb0ENS_16CompileConditionILi1000EEEEEvPT_PKS4_S7_S7_flPfS8_Pj,(.L_x_85 - _ZN13group_norm_v214gn_cuda_kernelI13__nv_bfloat16Li480ELi2ELi32ELi30ELi1024ELb0ELi32ELi960ELi960ELi4ELb1ELi7ELb0ELb0ENS_16CompileConditionILi1000EEEEEvPT_PKS4_S7_S7_flPfS8_Pj)
        .other          _ZN13group_norm_v214gn_cuda_kernelI13__nv_bfloat16Li480ELi2ELi32ELi30ELi1024ELb0ELi32ELi960ELi960ELi4ELb1ELi7ELb0ELb0ENS_16CompileConditionILi1000EEEEEvPT_PKS4_S7_S7_flPfS8_Pj,@"STO_CUDA_ENTRY STV_DEFAULT"
_ZN13group_norm_v214gn_cuda_kernelI13__nv_bfloat16Li480ELi2ELi32ELi30ELi1024ELb0ELi32ELi960ELi960ELi4ELb1ELi7ELb0ELb0ENS_16CompileConditionILi1000EEEEEvPT_PKS4_S7_S7_flPfS8_Pj:
.text._ZN13group_norm_v214gn_cuda_kernelI13__nv_bfloat16Li480ELi2ELi32ELi30ELi1024ELb0ELi32ELi960ELi960ELi4ELb1ELi7ELb0ELb0ENS_16CompileConditionILi1000EEEEEvPT_PKS4_S7_S7_flPfS8_Pj:
[----:B------:R-:W-:Y:S01]  /*0000*/  LDC R1, c[0x0][0x37c] ;  /* 0x0000df00ff017b82 */ /* 0x000fe20000000800 */
[----:B------:R-:W-:Y:S05]  /*0010*/  EXIT ;  /* 0x000000000000794d */ /* 0x000fea0003800000 */
.L_x_21:
        /* <DEDUP_REMOVED lines=14> */
.L_x_85:


//--------------------- .text._ZN13group_norm_v214gn_cuda_kernelI13__nv_bfloat16Li480ELi2ELi32ELi30ELi1024ELb0ELi32ELi960ELi960ELi4ELb1ELi9ELb0ELb0ENS_16CompileConditionILi1000EEEEEvPT_PKS4_S7_S7_flPfS8_Pj --------------------------
	.section	.text._ZN13group_norm_v214gn_cuda_kernelI13__nv_bfloat16Li480ELi2ELi32ELi30ELi1024ELb0ELi32ELi960ELi960ELi4ELb1ELi9ELb0ELb0ENS_16CompileConditionILi1000EEEEEvPT_PKS4_S7_S7_flPfS8_Pj,"ax",@progbits
	.align	128
        .global         _ZN13group_norm_v214gn_cuda_kernelI13__nv_bfloat16Li480ELi2ELi32ELi30ELi1024ELb0ELi32ELi960ELi960ELi4ELb1ELi9ELb0ELb0ENS_16CompileConditionILi1000EEEEEvPT_PKS4_S7_S7_flPfS8_Pj
        .type           _ZN13group_norm_v214gn_cuda_kernelI13__nv_bfloat16Li480ELi2ELi32ELi30ELi1024ELb0ELi32ELi960ELi960ELi4ELb1ELi9ELb0ELb0ENS_16CompileConditionILi1000EEEEEvPT_PKS4_S7_S7_flPfS8_Pj,@function
        .size           _ZN13group_norm_v214gn_cuda_kernelI13__nv_bfloat16Li480ELi2ELi32ELi30ELi1024ELb0ELi32ELi960ELi960ELi4ELb1ELi9ELb0ELb0ENS_16CompileConditionILi1000EEEEEvPT_PKS4_S7_S7_flPfS8_Pj,(.L_x_86 - _ZN13group_norm_v214gn_cuda_kernelI13__nv_bfloat16Li480ELi2ELi32ELi30ELi1024ELb0ELi32ELi960ELi960ELi4ELb1ELi9ELb0ELb0ENS_16CompileConditionILi1000EEEEEvPT_PKS4_S7_S7_flPfS8_Pj)
        .other          _ZN13group_norm_v214gn_cuda_kernelI13__nv_bfloat16Li480ELi2ELi32ELi30ELi1024ELb0ELi32ELi960ELi960ELi4ELb1ELi9ELb0ELb0ENS_16CompileConditionILi1000EEEEEvPT_PKS4_S7_S7_flPfS8_Pj,@"STO_CUDA_ENTRY STV_DEFAULT"
_ZN13group_norm_v214gn_cuda_kernelI13__nv_bfloat16Li480ELi2ELi32ELi30ELi1024ELb0ELi32ELi960ELi960ELi4ELb1ELi9ELb0ELb0ENS_16CompileConditionILi1000EEEEEvPT_PKS4_S7_S7_flPfS8_Pj:
.text._ZN13group_norm_v214gn_cuda_kernelI13__nv_bfloat16Li480ELi2ELi32ELi30ELi1024ELb0ELi32ELi960ELi960ELi4ELb1ELi9ELb0ELb0ENS_16CompileConditionILi1000EEEEEvPT_PKS4_S7_S7_flPfS8_Pj:
[----:B------:R-:W-:Y:S01]  /*0000*/  LDC R1, c[0x0][0x37c] ;  /* 0x0000df00ff017b82 */ /* 0x000fe20000000800 */
[----:B------:R-:W-:Y:S05]  /*0010*/  EXIT ;  /* 0x000000000000794d */ /* 0x000fea0003800000 */
.L_x_22:
        /* <DEDUP_REMOVED lines=14> */
.L_x_86:


//--------------------- .text._ZN13group_norm_v214gn_cuda_kernelI13__nv_bfloat16Li480ELi3ELi16ELi60ELi1024ELb1ELi4ELi960ELi960ELi4ELb1ELi1ELb0ELb0ENS_16CompileConditionILi1000EEEEEvPT_PKS4_S7_S7_flPfS8_Pj --------------------------
	.section	.text._ZN13group_norm_v214gn_cuda_kernelI13__nv_bfloat16Li480ELi3ELi16ELi60ELi1024ELb1ELi4ELi960ELi960ELi4ELb1ELi1ELb0ELb0ENS_16CompileConditionILi1000EEEEEvPT_PKS4_S7_S7_flPfS8_Pj,"ax",@progbits
	.align	128
        .global         _ZN13group_norm_v214gn_cuda_kernelI13__nv_bfloat16Li480ELi3ELi16ELi60ELi1024ELb1ELi4ELi960ELi960ELi4ELb1ELi1ELb0ELb0ENS_16CompileConditionILi1000EEEEEvPT_PKS4_S7_S7_flPfS8_Pj
        .type           _ZN13group_norm_v214gn_cuda_kernelI13__nv_bfloat16Li480ELi3ELi16ELi60ELi1024ELb1ELi4ELi960ELi960ELi4ELb1ELi1ELb0ELb0ENS_16CompileConditionILi1000EEEEEvPT_PKS4_S7_S7_flPfS8_Pj,@function
        .size           _ZN13group_norm_v214gn_cuda_kernelI13__nv_bfloat16Li480ELi3ELi16ELi60ELi1024ELb1ELi4ELi960ELi960ELi4ELb1ELi1ELb0ELb0ENS_16CompileConditionILi1000EEEEEvPT_PKS4_S7_S7_flPfS8_Pj,(.L_x_87 - _ZN13group_norm_v214gn_cuda_kernelI13__nv_bfloat16Li480ELi3ELi16ELi60ELi1024ELb1ELi4ELi960ELi960ELi4ELb1ELi1ELb0ELb0ENS_16CompileConditionILi1000EEEEEvPT_PKS4_S7_S7_flPfS8_Pj)
        .other          _ZN13group_norm_v214gn_cuda_kernelI13__nv_bfloat16Li480ELi3ELi16ELi60ELi1024ELb1ELi4ELi960ELi960ELi4ELb1ELi1ELb0ELb0ENS_16CompileConditionILi1000EEEEEvPT_PKS4_S7_S7_flPfS8_Pj,@"STO_CUDA_ENTRY STV_DEFAULT"
_ZN13group_norm_v214gn_cuda_kernelI13__nv_bfloat16Li480ELi3ELi16ELi60ELi1024ELb1ELi4ELi960ELi960ELi4ELb1ELi1ELb0ELb0ENS_16CompileConditionILi1000EEEEEvPT_PKS4_S7_S7_flPfS8_Pj:
.text._ZN13group_norm_v214gn_cuda_kernelI13__nv_bfloat16Li480ELi3ELi16ELi60ELi1024ELb1ELi4ELi960ELi960ELi4ELb1ELi1ELb0ELb0ENS_16CompileConditionILi1000EEEEEvPT_PKS4_S7_S7_flPfS8_Pj:
[----:B------:R-:W-:Y:S01]  /*0000*/  LDC R1, c[0x0][0x37c] ;  /* 0x0000df00ff017b82 */ /* 0x000fe20000000800 */
[----:B------:R-:W-:Y:S05]  /*0010*/  EXIT ;  /* 0x000000000000794d */ /* 0x000fea0003800000 */
.L_x_23:
        /* <DEDUP_REMOVED lines=14> */
.L_x_87:


//--------------------- .text._ZN13group_norm_v214gn_cuda_kernelI13__nv_bfloat16Li480ELi1ELi16ELi60ELi1024ELb1ELi8ELi960ELi960ELi4ELb1ELi1ELb0ELb0ENS_16CompileConditionILi1000EEEEEvPT_PKS4_S7_S7_flPfS8_Pj --------------------------
	.section	.text._ZN13group_norm_v214gn_cuda_kernelI13__nv_bfloat16Li480ELi1ELi16ELi60ELi1024ELb1ELi8ELi960ELi960ELi4ELb1ELi1ELb0ELb0ENS_16CompileConditionILi1000EEEEEvPT_PKS4_S7_S7_flPfS8_Pj,"ax",@progbits
	.align	128
        .global         _ZN13group_norm_v214gn_cuda_kernelI13__nv_bfloat16Li480ELi1ELi16ELi60ELi1024ELb1ELi8ELi960ELi960ELi4ELb1ELi1ELb0ELb0ENS_16CompileConditionILi1000EEEEEvPT_PKS4_S7_S7_flPfS8_Pj
        .type           _ZN13group_norm_v214gn_cuda_kernelI13__nv_bfloat16Li480ELi1ELi16ELi60ELi1024ELb1ELi8ELi960ELi960ELi4ELb1ELi1ELb0ELb0ENS_16CompileConditionILi1000EEEEEvPT_PKS4_S7_S7_flPfS8_Pj,@function
        .size           _ZN13group_norm_v214gn_cuda_kernelI13__nv_bfloat16Li480ELi1ELi16ELi60ELi1024ELb1ELi8ELi960ELi960ELi4ELb1ELi1ELb0ELb0ENS_16CompileConditionILi1000EEEEEvPT_PKS4_S7_S7_flPfS8_Pj,(.L_x_88 - _ZN13group_norm_v214gn_cuda_kernelI13__nv_bfloat16Li480ELi1ELi16ELi60ELi1024ELb1ELi8ELi960ELi960ELi4ELb1ELi1ELb0ELb0ENS_16CompileConditionILi1000EEEEEvPT_PKS4_S7_S7_flPfS8_Pj)
        .other          _ZN13group_norm_v214gn_cuda_kernelI13__nv_bfloat16Li480ELi1ELi16ELi60ELi1024ELb1ELi8ELi960ELi960ELi4ELb1ELi1ELb0ELb0ENS_16CompileConditionILi1000EEEEEvPT_PKS4_S7_S7_flPfS8_Pj,@"STO_CUDA_ENTRY STV_DEFAULT"
_ZN13group_norm_v214gn_cuda_kernelI13__nv_bfloat16Li480ELi1ELi16ELi60ELi1024ELb1ELi8ELi960ELi960ELi4ELb1ELi1ELb0ELb0ENS_16CompileConditionILi1000EEEEEvPT_PKS4_S7_S7_flPfS8_Pj:
.text._ZN13group_norm_v214gn_cuda_kernelI13__nv_bfloat16Li480ELi1ELi16ELi60ELi1024ELb1ELi8ELi960ELi960ELi4ELb1ELi1ELb0ELb0ENS_16CompileConditionILi1000EEEEEvPT_PKS4_S7_S7_flPfS8_Pj:
[----:B------:R-:W-:Y:S01]  /*0000*/  LDC R1, c[0x0][0x37c] ;  /* 0x0000df00ff017b82 */ /* 0x000fe20000000800 */
[----:B------:R-:W-:Y:S05]  /*0010*/  EXIT ;  /* 0x000000000000794d */ /* 0x000fea0003800000 */
.L_x_24:
        /* <DEDUP_REMOVED lines=14> */
.L_x_88:


//--------------------- .text._ZN13group_norm_v214gn_cuda_kernelI13__nv_bfloat16Li480ELi3ELi16ELi60ELi1024ELb1ELi8ELi960ELi960ELi4ELb1ELi2ELb0ELb0ENS_16CompileConditionILi1000EEEEEvPT_PKS4_S7_S7_flPfS8_Pj --------------------------
	.section	.text._ZN13group_norm_v214gn_cuda_kernelI13__nv_bfloat16Li480ELi3ELi16ELi60ELi1024ELb1ELi8ELi960ELi960ELi4ELb1ELi2ELb0ELb0ENS_16CompileConditionILi1000EEEEEvPT_PKS4_S7_S7_flPfS8_Pj,"ax",@progbits
	.align	128
        .global         _ZN13group_norm_v214gn_cuda_kernelI13__nv_bfloat16Li480ELi3ELi16ELi60ELi1024ELb1ELi8ELi960ELi960ELi4ELb1ELi2ELb0ELb0ENS_16CompileConditionILi1000EEEEEvPT_PKS4_S7_S7_flPfS8_Pj
        .type           _ZN13group_norm_v214gn_cuda_kernelI13__nv_bfloat16Li480ELi3ELi16ELi60ELi1024ELb1ELi8ELi960ELi960ELi4ELb1ELi2ELb0ELb0ENS_16CompileConditionILi1000EEEEEvPT_PKS4_S7_S7_flPfS8_Pj,@function
        .size           _ZN13group_norm_v214gn_cuda_kernelI13__nv_bfloat16Li480ELi3ELi16ELi60ELi1024ELb1ELi8ELi960ELi960ELi4ELb1ELi2ELb0ELb0ENS_16CompileConditionILi1000EEEEEvPT_PKS4_S7_S7_flPfS8_Pj,(.L_x_89 - _ZN13group_norm_v214gn_cuda_kernelI13__nv_bfloat16Li480ELi3ELi16ELi60ELi1024ELb1ELi8ELi960ELi960ELi4ELb1ELi2ELb0ELb0ENS_16CompileConditionILi1000EEEEEvPT_PKS4_S7_S7_flPfS8_Pj)
        .other          _ZN13group_norm_v214gn_cuda_kernelI13__nv_bfloat16Li480ELi3ELi16ELi60ELi1024ELb1ELi8ELi960ELi960ELi4ELb1ELi2ELb0ELb0ENS_16CompileConditionILi1000EEEEEvPT_PKS4_S7_S7_flPfS8_Pj,@"STO_CUDA_ENTRY STV_DEFAULT"
_ZN13group_norm_v214gn_cuda_kernelI13__nv_bfloat16Li480ELi3ELi16ELi60ELi1024ELb1ELi8ELi960ELi960ELi4ELb1ELi2ELb0ELb0ENS_16CompileConditionILi1000EEEEEvPT_PKS4_S7_S7_flPfS8_Pj:
.text._ZN13group_norm_v214gn_cuda_kernelI13__nv_bfloat16Li480ELi3ELi16ELi60ELi1024ELb1ELi8ELi960ELi960ELi4ELb1ELi2ELb0ELb0ENS_16CompileConditionILi1000EEEEEvPT_PKS4_S7_S7_flPfS8_Pj:
[----:B------:R-:W-:Y:S01]  /*0000*/  LDC R1, c[0x0][0x37c] ;  /* 0x0000df00ff017b82 */ /* 0x000fe20000000800 */
[----:B------:R-:W-:Y:S05]  /*0010*/  EXIT ;  /* 0x000000000000794d */ /* 0x000fea0003800000 */
.L_x_25:
        /* <DEDUP_REMOVED lines=14> */
.L_x_89:


//--------------------- .text._ZN13group_norm_v214gn_cuda_kernelI13__nv_bfloat16Li480ELi1ELi16ELi60ELi1024ELb1ELi16ELi960ELi960ELi4ELb1ELi2ELb0ELb0ENS_16CompileConditionILi1000EEEEEvPT_PKS4_S7_S7_flPfS8_Pj --------------------------
	.section	.text._ZN13group_norm_v214gn_cuda_kernelI13__nv_bfloat16Li480ELi1ELi16ELi60ELi1024ELb1ELi16ELi960ELi960ELi4ELb1ELi2ELb0ELb0ENS_16CompileConditionILi1000EEEEEvPT_PKS4_S7_S7_flPfS8_Pj,"ax",@progbits
	.align	128
        .global         _ZN13group_norm_v214gn_cuda_kernelI13__nv_bfloat16Li480ELi1ELi16ELi60ELi1024ELb1ELi16ELi960ELi960ELi4ELb1ELi2ELb0ELb0ENS_16CompileConditionILi1000EEEEEvPT_PKS4_S7_S7_flPfS8_Pj
        .type           _ZN13group_norm_v214gn_cuda_kernelI13__nv_bfloat16Li480ELi1ELi16ELi60ELi1024ELb1ELi16ELi960ELi960ELi4ELb1ELi2ELb0ELb0ENS_16CompileConditionILi1000EEEEEvPT_PKS4_S7_S7_flPfS8_Pj,@function
        .size           _ZN13group_norm_v214gn_cuda_kernelI13__nv_bfloat16Li480ELi1ELi16ELi60ELi1024ELb1ELi16ELi960ELi960ELi4ELb1ELi2ELb0ELb0ENS_16CompileConditionILi1000EEEEEvPT_PKS4_S7_S7_flPfS8_Pj,(.L_x_90 - _ZN13group_norm_v214gn_cuda_kernelI13__nv_bfloat16Li480ELi1ELi16ELi60ELi1024ELb1ELi16ELi960ELi960ELi4ELb1ELi2ELb0ELb0ENS_16CompileConditionILi1000EEEEEvPT_PKS4_S7_S7_flPfS8_Pj)
        .other          _ZN13group_norm_v214gn_cuda_kernelI13__nv_bfloat16Li480ELi1ELi16ELi60ELi1024ELb1ELi16ELi960ELi960ELi4ELb1ELi2ELb0ELb0ENS_16CompileConditionILi1000EEEEEvPT_PKS4_S7_S7_flPfS8_Pj,@"STO_CUDA_ENTRY STV_DEFAULT"
_ZN13group_norm_v214gn_cuda_kernelI13__nv_bfloat16Li480ELi1ELi16ELi60ELi1024ELb1ELi16ELi960ELi960ELi4ELb1ELi2ELb0ELb0ENS_16CompileConditionILi1000EEEEEvPT_PKS4_S7_S7_flPfS8_Pj:
.text._ZN13group_norm_v214gn_cuda_kernelI13__nv_bfloat16Li480ELi1ELi16ELi60ELi1024ELb1ELi16ELi960ELi960ELi4ELb1ELi2ELb0ELb0ENS_16CompileConditionILi1000EEEEEvPT_PKS4_S7_S7_flPfS8_Pj:
[----:B------:R-:W-:Y:S01]  /*0000*/  LDC R1, c[0x0][0x37c] ;  /* 0x0000df00ff017b82 */ /* 0x000fe20000000800 */
[----:B------:R-:W-:Y:S05]  /*0010*/  EXIT ;  /* 0x000000000000794d */ /* 0x000fea0003800000 */
.L_x_26:
        /* <DEDUP_REMOVED lines=14> */
.L_x_90:


//--------------------- .text._ZN13group_norm_v214gn_cuda_kernelI13__nv_bfloat16Li480ELi3ELi16ELi60ELi1024ELb1ELi16ELi960ELi960ELi4ELb1ELi5ELb0ELb0ENS_16CompileConditionILi1000EEEEEvPT_PKS4_S7_S7_flPfS8_Pj --------------------------
	.section	.text._ZN13group_norm_v214gn_cuda_kernelI13__nv_bfloat16Li480ELi3ELi16ELi60ELi1024ELb1ELi16ELi960ELi960ELi4ELb1ELi5ELb0ELb0ENS_16CompileConditionILi1000EEEEEvPT_PKS4_S7_S7_flPfS8_Pj,"ax",@progbits
	.align	128
        .global         _ZN13group_norm_v214gn_cuda_kernelI13__nv_bfloat16Li480ELi3ELi16ELi60ELi1024ELb1ELi16ELi960ELi960ELi4ELb1ELi5ELb0ELb0ENS_16CompileConditionILi1000EEEEEvPT_PKS4_S7_S7_flPfS8_Pj
        .type           _ZN13group_norm_v214gn_cuda_kernelI13__nv_bfloat16Li480ELi3ELi16ELi60ELi1024ELb1ELi16ELi960ELi960ELi4ELb1ELi5ELb0ELb0ENS_16CompileConditionILi1000EEEEEvPT_PKS4_S7_S7_flPfS8_Pj,@function
        .size           _ZN13group_norm_v214gn_cuda_kernelI13__nv_bfloat16Li480ELi3ELi16ELi60ELi1024ELb1ELi16ELi960ELi960ELi4ELb1ELi5ELb0ELb0ENS_16CompileConditionILi1000EEEEEvPT_PKS4_S7_S7_flPfS8_Pj,(.L_x_91 - _ZN13group_norm_v214gn_cuda_kernelI13__nv_bfloat16Li480ELi3ELi16ELi60ELi1024ELb1ELi16ELi960ELi960ELi4ELb1ELi5ELb0ELb0ENS_16CompileConditionILi1000EEEEEvPT_PKS4_S7_S7_flPfS8_Pj)
        .other          _ZN13group_norm_v214gn_cuda_kernelI13__nv_bfloat16Li480ELi3ELi16ELi60ELi1024ELb1ELi16ELi960ELi960ELi4ELb1ELi5ELb0ELb0ENS_16CompileConditionILi1000EEEEEvPT_PKS4_S7_S7_flPfS8_Pj,@"STO_CUDA_ENTRY STV_DEFAULT"
_ZN13group_norm_v214gn_cuda_kernelI13__nv_bfloat16Li480ELi3ELi16ELi60ELi1024ELb1ELi16ELi960ELi960ELi4ELb1ELi5ELb0ELb0ENS_16CompileConditionILi1000EEEEEvPT_PKS4_S7_S7_flPfS8_Pj:
.text._ZN13group_norm_v214gn_cuda_kernelI13__nv_bfloat16Li480ELi3ELi16ELi60ELi1024ELb1ELi16ELi960ELi960ELi4ELb1ELi5ELb0ELb0ENS_16CompileConditionILi1000EEEEEvPT_PKS4_S7_S7_flPfS8_Pj:
[----:B------:R-:W-:Y:S01]  /*0000*/  LDC R1, c[0x0][0x37c] ;  /* 0x0000df00ff017b82 */ /* 0x000fe20000000800 */
[----:B------:R-:W-:Y:S05]  /*0010*/  EXIT ;  /* 0x000000000000794d */ /* 0x000fea0003800000 */
.L_x_27:
        /* <DEDUP_REMOVED lines=14> */
.L_x_91:


//--------------------- .text._ZN13group_norm_v214gn_cuda_kernelI13__nv_bfloat16Li480ELi1ELi16ELi60ELi1024ELb1ELi32ELi960ELi960ELi4ELb1ELi4ELb0ELb0ENS_16CompileConditionILi1000EEEEEvPT_PKS4_S7_S7_flPfS8_Pj --------------------------
	.section	.text._ZN13group_norm_v214gn_cuda_kernelI13__nv_bfloat16Li480ELi1ELi16ELi60ELi1024ELb1ELi32ELi960ELi960ELi4ELb1ELi4ELb0ELb0ENS_16CompileConditionILi1000EEEEEvPT_PKS4_S7_S7_flPfS8_Pj,"ax",@progbits
	.align	128
        .global         _ZN13group_norm_v214gn_cuda_kernelI13__nv_bfloat16Li480ELi1ELi16ELi60ELi1024ELb1ELi32ELi960ELi960ELi4ELb1ELi4ELb0ELb0ENS_16CompileConditionILi1000EEEEEvPT_PKS4_S7_S7_flPfS8_Pj
        .type           _ZN13group_norm_v214gn_cuda_kernelI13__nv_bfloat16Li480ELi1ELi16ELi60ELi1024ELb1ELi32ELi960ELi960ELi4ELb1ELi4ELb0ELb0ENS_16CompileConditionILi1000EEEEEvPT_PKS4_S7_S7_flPfS8_Pj,@function
        .size           _ZN13group_norm_v214gn_cuda_kernelI13__nv_bfloat16Li480ELi1ELi16ELi60ELi1024ELb1ELi32ELi960ELi960ELi4ELb1ELi4ELb0ELb0ENS_16CompileConditionILi1000EEEEEvPT_PKS4_S7_S7_flPfS8_Pj,(.L_x_92 - _ZN13group_norm_v214gn_cuda_kernelI13__nv_bfloat16Li480ELi1ELi16ELi60ELi1024ELb1ELi32ELi960ELi960ELi4ELb1ELi4ELb0ELb0ENS_16CompileConditionILi1000EEEEEvPT_PKS4_S7_S7_flPfS8_Pj)
        .other          _ZN13group_norm_v214gn_cuda_kernelI13__nv_bfloat16Li480ELi1ELi16ELi60ELi1024ELb1ELi32ELi960ELi960ELi4ELb1ELi4ELb0ELb0ENS_16CompileConditionILi1000EEEEEvPT_PKS4_S7_S7_flPfS8_Pj,@"STO_CUDA_ENTRY STV_DEFAULT"
_ZN13group_norm_v214gn_cuda_kernelI13__nv_bfloat16Li480ELi1ELi16ELi60ELi1024ELb1ELi32ELi960ELi960ELi4ELb1ELi4ELb0ELb0ENS_16CompileConditionILi1000EEEEEvPT_PKS4_S7_S7_flPfS8_Pj:
.text._ZN13group_norm_v214gn_cuda_kernelI13__nv_bfloat16Li480ELi1ELi16ELi60ELi1024ELb1ELi32ELi960ELi960ELi4ELb1ELi4ELb0ELb0ENS_16CompileConditionILi1000EEEEEvPT_PKS4_S7_S7_flPfS8_Pj:
[----:B------:R-:W-:Y:S01]  /*0000*/  LDC R1, c[0x0][0x37c] ;  /* 0x0000df00ff017b82 */ /* 0x000fe20000000800 */
[----:B------:R-:W-:Y:S05]  /*0010*/  EXIT ;  /* 0x000000000000794d */ /* 0x000fea0003800000 */
.L_x_28:
        /* <DEDUP_REMOVED lines=14> */
.L_x_92:


//--------------------- .text._ZN13group_norm_v214gn_cuda_kernelI13__nv_bfloat16Li480ELi1ELi16ELi60ELi1024ELb1ELi64ELi960ELi960ELi4ELb1ELi9ELb0ELb0ENS_16CompileConditionILi1000EEEEEvPT_PKS4_S7_S7_flPfS8_Pj --------------------------
	.section	.text._ZN13group_norm_v214gn_cuda_kernelI13__nv_bfloat16Li480ELi1ELi16ELi60ELi1024ELb1ELi64ELi960ELi960ELi4ELb1ELi9ELb0ELb0ENS_16CompileConditionILi1000EEEEEvPT_PKS4_S7_S7_flPfS8_Pj,"ax",@progbits
	.align	128
        .global         _ZN13group_norm_v214gn_cuda_kernelI13__nv_bfloat16Li480ELi1ELi16ELi60ELi1024ELb1ELi64ELi960ELi960ELi4ELb1ELi9ELb0ELb0ENS_16CompileConditionILi1000EEEEEvPT_PKS4_S7_S7_flPfS8_Pj
        .type           _ZN13group_norm_v214gn_cuda_kernelI13__nv_bfloat16Li480ELi1ELi16ELi60ELi1024ELb1ELi64ELi960ELi960ELi4ELb1ELi9ELb0ELb0ENS_16CompileConditionILi1000EEEEEvPT_PKS4_S7_S7_flPfS8_Pj,@function
        .size           _ZN13group_norm_v214gn_cuda_kernelI13__nv_bfloat16Li480ELi1ELi16ELi60ELi1024ELb1ELi64ELi960ELi960ELi4ELb1ELi9ELb0ELb0ENS_16CompileConditionILi1000EEEEEvPT_PKS4_S7_S7_flPfS8_Pj,(.L_x_93 - _ZN13group_norm_v214gn_cuda_kernelI13__nv_bfloat16Li480ELi1ELi16ELi60ELi1024ELb1ELi64ELi960ELi960ELi4ELb1ELi9ELb0ELb0ENS_16CompileConditionILi1000EEEEEvPT_PKS4_S7_S7_flPfS8_Pj)
        .other          _ZN13group_norm_v214gn_cuda_kernelI13__nv_bfloat16Li480ELi1ELi16ELi60ELi1024ELb1ELi64ELi960ELi960ELi4ELb1ELi9ELb0ELb0ENS_16CompileConditionILi1000EEEEEvPT_PKS4_S7_S7_flPfS8_Pj,@"STO_CUDA_ENTRY STV_DEFAULT"
_ZN13group_norm_v214gn_cuda_kernelI13__nv_bfloat16Li480ELi1ELi16ELi60ELi1024ELb1ELi64ELi960ELi960ELi4ELb1ELi9ELb0ELb0ENS_16CompileConditionILi1000EEEEEvPT_PKS4_S7_S7_flPfS8_Pj:
.text._ZN13group_norm_v214gn_cuda_kernelI13__nv_bfloat16Li480ELi1ELi16ELi60ELi1024ELb1ELi64ELi960ELi960ELi4ELb1ELi9ELb0ELb0ENS_16CompileConditionILi1000EEEEEvPT_PKS4_S7_S7_flPfS8_Pj:
[----:B------:R-:W-:Y:S01]  /*0000*/  LDC R1, c[0x0][0x37c] ;  /* 0x0000df00ff017b82 */ /* 0x000fe20000000800 */
[----:B------:R-:W-:Y:S05]  /*0010*/  EXIT ;  /* 0x000000000000794d */ /* 0x000fea0003800000 */
.L_x_29:
        /* <DEDUP_REMOVED lines=14> */
.L_x_93:


//--------------------- .text._ZN13group_norm_v214gn_cuda_kernelI13__nv_bfloat16Li480ELi2ELi16ELi60ELi1024ELb1ELi32ELi960ELi960ELi4ELb1ELi7ELb0ELb0ENS_16CompileConditionILi1000EEEEEvPT_PKS4_S7_S7_flPfS8_Pj --------------------------
	.section	.text._ZN13group_norm_v214gn_cuda_kernelI13__nv_bfloat16Li480ELi2ELi16ELi60ELi1024ELb1ELi32ELi960ELi960ELi4ELb1ELi7ELb0ELb0ENS_16CompileConditionILi1000EEEEEvPT_PKS4_S7_S7_flPfS8_Pj,"ax",@progbits
	.align	128
        .global         _ZN13group_norm_v214gn_cuda_kernelI13__nv_bfloat16Li480ELi2ELi16ELi60ELi1024ELb1ELi32ELi960ELi960ELi4ELb1ELi7ELb0ELb0ENS_16CompileConditionILi1000EEEEEvPT_PKS4_S7_S7_flPfS8_Pj
        .type           _ZN13group_norm_v214gn_cuda_kernelI13__nv_bfloat16Li480ELi2ELi16ELi60ELi1024ELb1ELi32ELi960ELi960ELi4ELb1ELi7ELb0ELb0ENS_16CompileConditionILi1000EEEEEvPT_PKS4_S7_S7_flPfS8_Pj,@function
        .size           _ZN13group_norm_v214gn_cuda_kernelI13__nv_bfloat16Li480ELi2ELi16ELi60ELi1024ELb1ELi32ELi960ELi960ELi4ELb1ELi7ELb0ELb0ENS_16CompileConditionILi1000EEEEEvPT_PKS4_S7_S7_flPfS8_Pj,(.L_x_94 - _ZN13group_norm_v214gn_cuda_kernelI13__nv_bfloat16Li480ELi2ELi16ELi60ELi1024ELb1ELi32ELi960ELi960ELi4ELb1ELi7ELb0ELb0ENS_16CompileConditionILi1000EEEEEvPT_PKS4_S7_S7_flPfS8_Pj)
        .other          _ZN13group_norm_v214gn_cuda_kernelI13__nv_bfloat16Li480ELi2ELi16ELi60ELi1024ELb1ELi32ELi960ELi960ELi4ELb1ELi7ELb0ELb0ENS_16CompileConditionILi1000EEEEEvPT_PKS4_S7_S7_flPfS8_Pj,@"STO_CUDA_ENTRY STV_DEFAULT"
_ZN13group_norm_v214gn_cuda_kernelI13__nv_bfloat16Li480ELi2ELi16ELi60ELi1024ELb1ELi32ELi960ELi960ELi4ELb1ELi7ELb0ELb0ENS_16CompileConditionILi1000EEEEEvPT_PKS4_S7_S7_flPfS8_Pj:
.text._ZN13group_norm_v214gn_cuda_kernelI13__nv_bfloat16Li480ELi2ELi16ELi60ELi1024ELb1ELi32ELi960ELi960ELi4ELb1ELi7ELb0ELb0ENS_16CompileConditionILi1000EEEEEvPT_PKS4_S7_S7_flPfS8_Pj:
[----:B------:R-:W-:Y:S01]  /*0000*/  LDC R1, c[0x0][0x37c] ;  /* 0x0000df00ff017b82 */ /* 0x000fe20000000800 */
[----:B------:R-:W-:Y:S05]  /*0010*/  EXIT ;  /* 0x000000000000794d */ /* 0x000fea0003800000 */
.L_x_30:
        /* <DEDUP_REMOVED lines=14> */
.L_x_94:


//--------------------- .text._ZN13group_norm_v214gn_cuda_kernelI13__nv_bfloat16Li480ELi2ELi16ELi60ELi1024ELb1ELi32ELi960ELi960ELi4ELb1ELi9ELb0ELb0ENS_16CompileConditionILi1000EEEEEvPT_PKS4_S7_S7_flPfS8_Pj --------------------------
	.section	.text._ZN13group_norm_v214gn_cuda_kernelI13__nv_bfloat16Li480ELi2ELi16ELi60ELi1024ELb1ELi32ELi960ELi960ELi4ELb1ELi9ELb0ELb0ENS_16CompileConditionILi1000EEEEEvPT_PKS4_S7_S7_flPfS8_Pj,"ax",@progbits
	.align	128
        .global         _ZN13group_norm_v214gn_cuda_kernelI13__nv_bfloat16Li480ELi2ELi16ELi60ELi1024ELb1ELi32ELi960ELi960ELi4ELb1ELi9ELb0ELb0ENS_16CompileConditionILi1000EEEEEvPT_PKS4_S7_S7_flPfS8_Pj
        .type           _ZN13group_norm_v214gn_cuda_kernelI13__nv_bfloat16Li480ELi2ELi16ELi60ELi1024ELb1ELi32ELi960ELi960ELi4ELb1ELi9ELb0ELb0ENS_16CompileConditionILi1000EEEEEvPT_PKS4_S7_S7_flPfS8_Pj,@function
        .size           _ZN13group_norm_v214gn_cuda_kernelI13__nv_bfloat16Li480ELi2ELi16ELi60ELi1024ELb1ELi32ELi960ELi960ELi4ELb1ELi9ELb0ELb0ENS_16CompileConditionILi1000EEEEEvPT_PKS4_S7_S7_flPfS8_Pj,(.L_x_95 - _ZN13group_norm_v214gn_cuda_kernelI13__nv_bfloat16Li480ELi2ELi16ELi60ELi1024ELb1ELi32ELi960ELi960ELi4ELb1ELi9ELb0ELb0ENS_16CompileConditionILi1000EEEEEvPT_PKS4_S7_S7_flPfS8_Pj)
        .other          _ZN13group_norm_v214gn_cuda_kernelI13__nv_bfloat16Li480ELi2ELi16ELi60ELi1024ELb1ELi32ELi960ELi960ELi4ELb1ELi9ELb0ELb0ENS_16CompileConditionILi1000EEEEEvPT_PKS4_S7_S7_flPfS8_Pj,@"STO_CUDA_ENTRY STV_DEFAULT"
_ZN13group_norm_v214gn_cuda_kernelI13__nv_bfloat16Li480ELi2ELi16ELi60ELi1024ELb1ELi32ELi960ELi960ELi4ELb1ELi9ELb0ELb0ENS_16CompileConditionILi1000EEEEEvPT_PKS4_S7_S7_flPfS8_Pj:
.text._ZN13group_norm_v214gn_cuda_kernelI13__nv_bfloat16Li480ELi2ELi16ELi60ELi1024ELb1ELi32ELi960ELi960ELi4ELb1ELi9ELb0ELb0ENS_16CompileConditionILi1000EEEEEvPT_PKS4_S7_S7_flPfS8_Pj:
[----:B------:R-:W-:Y:S01]  /*0000*/  LDC R1, c[0x0][0x37c] ;  /* 0x0000df00ff017b82 */ /* 0x000fe20000000800 */
[----:B------:R-:W-:Y:S05]  /*0010*/  EXIT ;  /* 0x000000000000794d */ /* 0x000fea0003800000 */
.L_x_31:
        /* <DEDUP_REMOVED lines=14> */
.L_x_95:


//--------------------- .text._ZN13group_norm_v218gn_bwd_cuda_kernelI6__halfLi480ELi3ELi32ELi30ELi1024ELb0ELb1ELi4ELi960ELi960ELi4ELb1ELi1ELb0ELb0ELNS_15WgradSyncMethodE3ENS_16CompileConditionILi1000EEEEEvPT_S6_S6_PKS5_S8_S8_S8_PKfflPfPj --------------------------
	.section	.text._ZN13group_norm_v218gn_bwd_cuda_kernelI6__halfLi480ELi3ELi32ELi30ELi1024ELb0ELb1ELi4ELi960ELi960ELi4ELb1ELi1ELb0ELb0ELNS_15WgradSyncMethodE3ENS_16CompileConditionILi1000EEEEEvPT_S6_S6_PKS5_S8_S8_S8_PKfflPfPj,"ax",@progbits
	.align	128
        .global         _ZN13group_norm_v218gn_bwd_cuda_kernelI6__halfLi480ELi3ELi32ELi30ELi1024ELb0ELb1ELi4ELi960ELi960ELi4ELb1ELi1ELb0ELb0ELNS_15WgradSyncMethodE3ENS_16CompileConditionILi1000EEEEEvPT_S6_S6_PKS5_S8_S8_S8_PKfflPfPj
        .type           _ZN13group_norm_v218gn_bwd_cuda_kernelI6__halfLi480ELi3ELi32ELi30ELi1024ELb0ELb1ELi4ELi960ELi960ELi4ELb1ELi1ELb0ELb0ELNS_15WgradSyncMethodE3ENS_16CompileConditionILi1000EEEEEvPT_S6_S6_PKS5_S8_S8_S8_PKfflPfPj,@function
        .size           _ZN13group_norm_v218gn_bwd_cuda_kernelI6__halfLi480ELi3ELi32ELi30ELi1024ELb0ELb1ELi4ELi960ELi960ELi4ELb1ELi1ELb0ELb0ELNS_15WgradSyncMethodE3ENS_16CompileConditionILi1000EEEEEvPT_S6_S6_PKS5_S8_S8_S8_PKfflPfPj,(.L_x_96 - _ZN13group_norm_v218gn_bwd_cuda_kernelI6__halfLi480ELi3ELi32ELi30ELi1024ELb0ELb1ELi4ELi960ELi960ELi4ELb1ELi1ELb0ELb0ELNS_15WgradSyncMethodE3ENS_16CompileConditionILi1000EEEEEvPT_S6_S6_PKS5_S8_S8_S8_PKfflPfPj)
        .other          _ZN13group_norm_v218gn_bwd_cuda_kernelI6__halfLi480ELi3ELi32ELi30ELi1024ELb0ELb1ELi4ELi960ELi960ELi4ELb1ELi1ELb0ELb0ELNS_15WgradSyncMethodE3ENS_16CompileConditionILi1000EEEEEvPT_S6_S6_PKS5_S8_S8_S8_PKfflPfPj,@"STO_CUDA_ENTRY STV_DEFAULT"
_ZN13group_norm_v218gn_bwd_cuda_kernelI6__halfLi480ELi3ELi32ELi30ELi1024ELb0ELb1ELi4ELi960ELi960ELi4ELb1ELi1ELb0ELb0ELNS_15WgradSyncMethodE3ENS_16CompileConditionILi1000EEEEEvPT_S6_S6_PKS5_S8_S8_S8_PKfflPfPj:
.text._ZN13group_norm_v218gn_bwd_cuda_kernelI6__halfLi480ELi3ELi32ELi30ELi1024ELb0ELb1ELi4ELi960ELi960ELi4ELb1ELi1ELb0ELb0ELNS_15WgradSyncMethodE3ENS_16CompileConditionILi1000EEEEEvPT_S6_S6_PKS5_S8_S8_S8_PKfflPfPj:
[----:B------:R-:W-:Y:S01]  /*0000*/  LDC R1, c[0x0][0x37c] ;  /* 0x0000df00ff017b82 */ /* 0x000fe20000000800 */
[----:B------:R-:W-:Y:S05]  /*0010*/  EXIT ;  /* 0x000000000000794d */ /* 0x000fea0003800000 */
.L_x_32:
        /* <DEDUP_REMOVED lines=14> */
.L_x_96:


//--------------------- .text._ZN13group_norm_v218gn_bwd_cuda_kernelI6__halfLi480ELi1ELi32ELi30ELi1024ELb0ELb1ELi8ELi960ELi960ELi4ELb1ELi1ELb0ELb0ELNS_15WgradSyncMethodE3ENS_16CompileConditionILi1000EEEEEvPT_S6_S6_PKS5_S8_S8_S8_PKfflPfPj --------------------------
	.section	.text._ZN13group_norm_v218gn_bwd_cuda_kernelI6__halfLi480ELi1ELi32ELi30ELi1024ELb0ELb1ELi8ELi960ELi960ELi4ELb1ELi1ELb0ELb0ELNS_15WgradSyncMethodE3ENS_16CompileConditionILi1000EEEEEvPT_S6_S6_PKS5_S8_S8_S8_PKfflPfPj,"ax",@progbits
	.align	128
        .global         _ZN13group_norm_v218gn_bwd_cuda_kernelI6__halfLi480ELi1ELi32ELi30ELi1024ELb0ELb1ELi8ELi960ELi960ELi4ELb1ELi1ELb0ELb0ELNS_15WgradSyncMethodE3ENS_16CompileConditionILi1000EEEEEvPT_S6_S6_PKS5_S8_S8_S8_PKfflPfPj
        .type           _ZN13group_norm_v218gn_bwd_cuda_kernelI6__halfLi480ELi1ELi32ELi30ELi1024ELb0ELb1ELi8ELi960ELi960ELi4ELb1ELi1ELb0ELb0ELNS_15WgradSyncMethodE3ENS_16CompileConditionILi1000EEEEEvPT_S6_S6_PKS5_S8_S8_S8_PKfflPfPj,@function
        .size           _ZN13group_norm_v218gn_bwd_cuda_kernelI6__halfLi480ELi1ELi32ELi30ELi1024ELb0ELb1ELi8ELi960ELi960ELi4ELb1ELi1ELb0ELb0ELNS_15WgradSyncMethodE3ENS_16CompileConditionILi1000EEEEEvPT_S6_S6_PKS5_S8_S8_S8_PKfflPfPj,(.L_x_97 - _ZN13group_norm_v218gn_bwd_cuda_kernelI6__halfLi480ELi1ELi32ELi30ELi1024ELb0ELb1ELi8ELi960ELi960ELi4ELb1ELi1ELb0ELb0ELNS_15WgradSyncMethodE3ENS_16CompileConditionILi1000EEEEEvPT_S6_S6_PKS5_S8_S8_S8_PKfflPfPj)
        .other          _ZN13group_norm_v218gn_bwd_cuda_kernelI6__halfLi480ELi1ELi32ELi30ELi1024ELb0ELb1ELi8ELi960ELi960ELi4ELb1ELi1ELb0ELb0ELNS_15WgradSyncMethodE3ENS_16CompileConditionILi1000EEEEEvPT_S6_S6_PKS5_S8_S8_S8_PKfflPfPj,@"STO_CUDA_ENTRY STV_DEFAULT"
_ZN13group_norm_v218gn_bwd_cuda_kernelI6__halfLi480ELi1ELi32ELi30ELi1024ELb0ELb1ELi8ELi960ELi960ELi4ELb1ELi1ELb0ELb0ELNS_15WgradSyncMethodE3ENS_16CompileConditionILi1000EEEEEvPT_S6_S6_PKS5_S8_S8_S8_PKfflPfPj:
.text._ZN13group_norm_v218gn_bwd_cuda_kernelI6__halfLi480ELi1ELi32ELi30ELi1024ELb0ELb1ELi8ELi960ELi960ELi4ELb1ELi1ELb0ELb0ELNS_15WgradSyncMethodE3ENS_16CompileConditionILi1000EEEEEvPT_S6_S6_PKS5_S8_S8_S8_PKfflPfPj:
[----:B------:R-:W-:Y:S01]  /*0000*/  LDC R1, c[0x0][0x37c] ;  /* 0x0000df00ff017b82 */ /* 0x000fe20000000800 */
[----:B------:R-:W-:Y:S05]  /*0010*/  EXIT ;  /* 0x000000000000794d */ /* 0x000fea0003800000 */
.L_x_33:
        /* <DEDUP_REMOVED lines=14> */
.L_x_97:


//--------------------- .text._ZN13group_norm_v218gn_bwd_cuda_kernelI6__halfLi480ELi3ELi32ELi30ELi1024ELb0ELb1ELi8ELi960ELi960ELi4ELb1ELi2ELb0ELb0ELNS_15WgradSyncMethodE3ENS_16CompileConditionILi1000EEEEEvPT_S6_S6_PKS5_S8_S8_S8_PKfflPfPj --------------------------
	.section	.text._ZN13group_norm_v218gn_bwd_cuda_kernelI6__halfLi480ELi3ELi32ELi30ELi1024ELb0ELb1ELi8ELi960ELi960ELi4ELb1ELi2ELb0ELb0ELNS_15WgradSyncMethodE3ENS_16CompileConditionILi1000EEEEEvPT_S6_S6_PKS5_S8_S8_S8_PKfflPfPj,"ax",@progbits
	.align	128
        .global         _ZN13group_norm_v218gn_bwd_cuda_kernelI6__halfLi480ELi3ELi32ELi30ELi1024ELb0ELb1ELi8ELi960ELi960ELi4ELb1ELi2ELb0ELb0ELNS_15WgradSyncMethodE3ENS_16CompileConditionILi1000EEEEEvPT_S6_S6_PKS5_S8_S8_S8_PKfflPfPj
        .type           _ZN13group_norm_v218gn_bwd_cuda_kernelI6__halfLi480ELi3ELi32ELi30ELi1024ELb0ELb1ELi8ELi960ELi960ELi4ELb1ELi2ELb0ELb0ELNS_15WgradSyncMethodE3ENS_16CompileConditionILi1000EEEEEvPT_S6_S6_PKS5_S8_S8_S8_PKfflPfPj,@function
        .size           _ZN13group_norm_v218gn_bwd_cuda_kernelI6__halfLi480ELi3ELi32ELi30ELi1024ELb0ELb1ELi8ELi960ELi960ELi4ELb1ELi2ELb0ELb0ELNS_15WgradSyncMethodE3ENS_16CompileConditionILi1000EEEEEvPT_S6_S6_PKS5_S8_S8_S8_PKfflPfPj,(.L_x_98 - _ZN13group_norm_v218gn_bwd_cuda_kernelI6__halfLi480ELi3ELi32ELi30ELi1024ELb0ELb1ELi8ELi960ELi960ELi4ELb1ELi2ELb0ELb0ELNS_15WgradSyncMethodE3ENS_16CompileConditionILi1000EEEEEvPT_S6_S6_PKS5_S8_S8_S8_PKfflPfPj)
        .other          _ZN13group_norm_v218gn_bwd_cuda_kernelI6__halfLi480ELi3ELi32ELi30ELi1024ELb0ELb1ELi8ELi960ELi960ELi4ELb1ELi2ELb0ELb0ELNS_15WgradSyncMethodE3ENS_16CompileConditionILi1000EEEEEvPT_S6_S6_PKS5_S8_S8_S8_PKfflPfPj,@"STO_CUDA_ENTRY STV_DEFAULT"
_ZN13group_norm_v218gn_bwd_cuda_kernelI6__halfLi480ELi3ELi32ELi30ELi1024ELb0ELb1ELi8ELi960ELi960ELi4ELb1ELi2ELb0ELb0ELNS_15WgradSyncMethodE3ENS_16CompileConditionILi1000EEEEEvPT_S6_S6_PKS5_S8_S8_S8_PKfflPfPj:
.text._ZN13group_norm_v218gn_bwd_cuda_kernelI6__halfLi480ELi3ELi32ELi30ELi1024ELb0ELb1ELi8ELi960ELi960ELi4ELb1ELi2ELb0ELb0ELNS_15WgradSyncMethodE3ENS_16CompileConditionILi1000EEEEEvPT_S6_S6_PKS5_S8_S8_S8_PKfflPfPj:
[----:B------:R-:W-:Y:S01]  /*0000*/  LDC R1, c[0x0][0x37c] ;  /* 0x0000df00ff017b82 */ /* 0x000fe20000000800 */
[----:B------:R-:W-:Y:S05]  /*0010*/  EXIT ;  /* 0x000000000000794d */ /* 0x000fea0003800000 */
.L_x_34:
        /* <DEDUP_REMOVED lines=14> */
.L_x_98:


//--------------------- .text._ZN13group_norm_v218gn_bwd_cuda_kernelI6__halfLi480ELi1ELi32ELi30ELi1024ELb0ELb1ELi16ELi960ELi960ELi4ELb1ELi2ELb0ELb0ELNS_15WgradSyncMethodE3ENS_16CompileConditionILi1000EEEEEvPT_S6_S6_PKS5_S8_S8_S8_PKfflPfPj --------------------------
	.section	.text._ZN13group_norm_v218gn_bwd_cuda_kernelI6__halfLi480ELi1ELi32ELi30ELi1024ELb0ELb1ELi16ELi960ELi960ELi4ELb1ELi2ELb0ELb0ELNS_15WgradSyncMethodE3ENS_16CompileConditionILi1000EEEEEvPT_S6_S6_PKS5_S8_S8_S8_PKfflPfPj,"ax",@progbits
	.align	128
        .global         _ZN13group_norm_v218gn_bwd_cuda_kernelI6__halfLi480ELi1ELi32ELi30ELi1024ELb0ELb1ELi16ELi960ELi960ELi4ELb1ELi2ELb0ELb0ELNS_15WgradSyncMethodE3ENS_16CompileConditionILi1000EEEEEvPT_S6_S6_PKS5_S8_S8_S8_PKfflPfPj
        .type           _ZN13group_norm_v218gn_bwd_cuda_kernelI6__halfLi480ELi1ELi32ELi30ELi1024ELb0ELb1ELi16ELi960ELi960ELi4ELb1ELi2ELb0ELb0ELNS_15WgradSyncMethodE3ENS_16CompileConditionILi1000EEEEEvPT_S6_S6_PKS5_S8_S8_S8_PKfflPfPj,@function
        .size           _ZN13group_norm_v218gn_bwd_cuda_kernelI6__halfLi480ELi1ELi32ELi30ELi1024ELb0ELb1ELi16ELi960ELi960ELi4ELb1ELi2ELb0ELb0ELNS_15WgradSyncMethodE3ENS_16CompileConditionILi1000EEEEEvPT_S6_S6_PKS5_S8_S8_S8_PKfflPfPj,(.L_x_99 - _ZN13group_norm_v218gn_bwd_cuda_kernelI6__halfLi480ELi1ELi32ELi30ELi1024ELb0ELb1ELi16ELi960ELi960ELi4ELb1ELi2ELb0ELb0ELNS_15WgradSyncMethodE3ENS_16CompileConditionILi1000EEEEEvPT_S6_S6_PKS5_S8_S8_S8_PKfflPfPj)
        .other          _ZN13group_norm_v218gn_bwd_cuda_kernelI6__halfLi480ELi1ELi32ELi30ELi1024ELb0ELb1ELi16ELi960ELi960ELi4ELb1ELi2ELb0ELb0ELNS_15WgradSyncMethodE3ENS_16CompileConditionILi1000EEEEEvPT_S6_S6_PKS5_S8_S8_S8_PKfflPfPj,@"STO_CUDA_ENTRY STV_DEFAULT"
_ZN13group_norm_v218gn_bwd_cuda_kernelI6__halfLi480ELi1ELi32ELi30ELi1024ELb0ELb1ELi16ELi960ELi960ELi4ELb1ELi2ELb0ELb0ELNS_15WgradSyncMethodE3ENS_16CompileConditionILi1000EEEEEvPT_S6_S6_PKS5_S8_S8_S8_PKfflPfPj:
.text._ZN13group_norm_v218gn_bwd_cuda_kernelI6__halfLi480ELi1ELi32ELi30ELi1024ELb0ELb1ELi16ELi960ELi960ELi4ELb1ELi2ELb0ELb0ELNS_15WgradSyncMethodE3ENS_16CompileConditionILi1000EEEEEvPT_S6_S6_PKS5_S8_S8_S8_PKfflPfPj:
[----:B------:R-:W-:Y:S01]  /*0000*/  LDC R1, c[0x0][0x37c] ;  /* 0x0000df00ff017b82 */ /* 0x000fe20000000800 */
[----:B------:R-:W-:Y:S05]  /*0010*/  EXIT ;  /* 0x000000000000794d */ /* 0x000fea0003800000 */
.L_x_35:
        /* <DEDUP_REMOVED lines=14> */
.L_x_99:


//--------------------- .text._ZN13group_norm_v218gn_bwd_cuda_kernelI6__halfLi480ELi1ELi32ELi30ELi1024ELb0ELb1ELi32ELi960ELi960ELi4ELb1ELi4ELb0ELb0ELNS_15WgradSyncMethodE3ENS_16CompileConditionILi1000EEEEEvPT_S6_S6_PKS5_S8_S8_S8_PKfflPfPj --------------------------
	.section	.text._ZN13group_norm_v218gn_bwd_cuda_kernelI6__halfLi480ELi1ELi32ELi30ELi1024ELb0ELb1ELi32ELi960ELi960ELi4ELb1ELi4ELb0ELb0ELNS_15WgradSyncMethodE3ENS_16CompileConditionILi1000EEEEEvPT_S6_S6_PKS5_S8_S8_S8_PKfflPfPj,"ax",@progbits
	.align	128
        .global         _ZN13group_norm_v218gn_bwd_cuda_kernelI6__halfLi480ELi1ELi32ELi30ELi1024ELb0ELb1ELi32ELi960ELi960ELi4ELb1ELi4ELb0ELb0ELNS_15WgradSyncMethodE3ENS_16CompileConditionILi1000EEEEEvPT_S6_S6_PKS5_S8_S8_S8_PKfflPfPj
        .type           _ZN13group_norm_v218gn_bwd_cuda_kernelI6__halfLi480ELi1ELi32ELi30ELi1024ELb0ELb1ELi32ELi960ELi960ELi4ELb1ELi4ELb0ELb0ELNS_15WgradSyncMethodE3ENS_16CompileConditionILi1000EEEEEvPT_S6_S6_PKS5_S8_S8_S8_PKfflPfPj,@function
        .size           _ZN13group_norm_v218gn_bwd_cuda_kernelI6__halfLi480ELi1ELi32ELi30ELi1024ELb0ELb1ELi32ELi960ELi960ELi4ELb1ELi4ELb0ELb0ELNS_15WgradSyncMethodE3ENS_16CompileConditionILi1000EEEEEvPT_S6_S6_PKS5_S8_S8_S8_PKfflPfPj,(.L_x_100 - _ZN13group_norm_v218gn_bwd_cuda_kernelI6__halfLi480ELi1ELi32ELi30ELi1024ELb0ELb1ELi32ELi960ELi960ELi4ELb1ELi4ELb0ELb0ELNS_15WgradSyncMethodE3ENS_16CompileConditionILi1000EEEEEvPT_S6_S6_PKS5_S8_S8_S8_PKfflPfPj)
        .other          _ZN13group_norm_v218gn_bwd_cuda_kernelI6__halfLi480ELi1ELi32ELi30ELi1024ELb0ELb1ELi32ELi960ELi960ELi4ELb1ELi4ELb0ELb0ELNS_15WgradSyncMethodE3ENS_16CompileConditionILi1000EEEEEvPT_S6_S6_PKS5_S8_S8_S8_PKfflPfPj,@"STO_CUDA_ENTRY STV_DEFAULT"
_ZN13group_norm_v218gn_bwd_cuda_kernelI6__halfLi480ELi1ELi32ELi30ELi1024ELb0ELb1ELi32ELi960ELi960ELi4ELb1ELi4ELb0ELb0ELNS_15WgradSyncMethodE3ENS_16CompileConditionILi1000EEEEEvPT_S6_S6_PKS5_S8_S8_S8_PKfflPfPj:
.text._ZN13group_norm_v218gn_bwd_cuda_kernelI6__halfLi480ELi1ELi32ELi30ELi1024ELb0ELb1ELi32ELi960ELi960ELi4ELb1ELi4ELb0ELb0ELNS_15WgradSyncMethodE3ENS_16CompileConditionILi1000EEEEEvPT_S6_S6_PKS5_S8_S8_S8_PKfflPfPj:
[----:B------:R-:W-:Y:S01]  /*0000*/  LDC R1, c[0x0][0x37c] ;  /* 0x0000df00ff017b82 */ /* 0x000fe20000000800 */
[----:B------:R-:W-:Y:S05]  /*0010*/  EXIT ;  /* 0x000000000000794d */ /* 0x000fea0003800000 */
.L_x_36:
        /* <DEDUP_REMOVED lines=14> */
.L_x_100:


//--------------------- .text._ZN13group_norm_v218gn_bwd_cuda_kernelI6__halfLi480ELi2ELi32ELi30ELi1024ELb0ELb1ELi16ELi960ELi960ELi4ELb1ELi3ELb0ELb0ELNS_15WgradSyncMethodE3ENS_16CompileConditionILi1000EEEEEvPT_S6_S6_PKS5_S8_S8_S8_PKfflPfPj --------------------------
	.section	.text._ZN13group_norm_v218gn_bwd_cuda_kernelI6__halfLi480ELi2ELi32ELi30ELi1024ELb0ELb1ELi16ELi960ELi960ELi4ELb1ELi3ELb0ELb0ELNS_15WgradSyncMethodE3ENS_16CompileConditionILi1000EEEEEvPT_S6_S6_PKS5_S8_S8_S8_PKfflPfPj,"ax",@progbits
	.align	128
        .global         _ZN13group_norm_v218gn_bwd_cuda_kernelI6__halfLi480ELi2ELi32ELi30ELi1024ELb0ELb1ELi16ELi960ELi960ELi4ELb1ELi3ELb0ELb0ELNS_15WgradSyncMethodE3ENS_16CompileConditionILi1000EEEEEvPT_S6_S6_PKS5_S8_S8_S8_PKfflPfPj
        .type           _ZN13group_norm_v218gn_bwd_cuda_kernelI6__halfLi480ELi2ELi32ELi30ELi1024ELb0ELb1ELi16ELi960ELi960ELi4ELb1ELi3ELb0ELb0ELNS_15WgradSyncMethodE3ENS_16CompileConditionILi1000EEEEEvPT_S6_S6_PKS5_S8_S8_S8_PKfflPfPj,@function
        .size           _ZN13group_norm_v218gn_bwd_cuda_kernelI6__halfLi480ELi2ELi32ELi30ELi1024ELb0ELb1ELi16ELi960ELi960ELi4ELb1ELi3ELb0ELb0ELNS_15WgradSyncMethodE3ENS_16CompileConditionILi1000EEEEEvPT_S6_S6_PKS5_S8_S8_S8_PKfflPfPj,(.L_x_101 - _ZN13group_norm_v218gn_bwd_cuda_kernelI6__halfLi480ELi2ELi32ELi30ELi1024ELb0ELb1ELi16ELi960ELi960ELi4ELb1ELi3ELb0ELb0ELNS_15WgradSyncMethodE3ENS_16CompileConditionILi1000EEEEEvPT_S6_S6_PKS5_S8_S8_S8_PKfflPfPj)
        .other          _ZN13group_norm_v218gn_bwd_cuda_kernelI6__halfLi480ELi2ELi32ELi30ELi1024ELb0ELb1ELi16ELi960ELi960ELi4ELb1ELi3ELb0ELb0ELNS_15WgradSyncMethodE3ENS_16CompileConditionILi1000EEEEEvPT_S6_S6_PKS5_S8_S8_S8_PKfflPfPj,@"STO_CUDA_ENTRY STV_DEFAULT"
_ZN13group_norm_v218gn_bwd_cuda_kernelI6__halfLi480ELi2ELi32ELi30ELi1024ELb0ELb1ELi16ELi960ELi960ELi4ELb1ELi3ELb0ELb0ELNS_15WgradSyncMethodE3ENS_16CompileConditionILi1000EEEEEvPT_S6_S6_PKS5_S8_S8_S8_PKfflPfPj:
.text._ZN13group_norm_v218gn_bwd_cuda_kernelI6__halfLi480ELi2ELi32ELi30ELi1024ELb0ELb1ELi16ELi960ELi960ELi4ELb1ELi3ELb0ELb0ELNS_15WgradSyncMethodE3ENS_16CompileConditionILi1000EEEEEvPT_S6_S6_PKS5_S8_S8_S8_PKfflPfPj:
[----:B------:R-:W-:Y:S01]  /*0000*/  LDC R1, c[0x0][0x37c] ;  /* 0x0000df00ff017b82 */ /* 0x000fe20000000800 */
[----:B------:R-:W-:Y:S05]  /*0010*/  EXIT ;  /* 0x000000000000794d */ /* 0x000fea0003800000 */
.L_x_37:
        /* <DEDUP_REMOVED lines=14> */
.L_x_101:


//--------------------- .text._ZN13group_norm_v218gn_bwd_cuda_kernelI6__halfLi480ELi2ELi32ELi30ELi1024ELb0ELb1ELi16ELi960ELi960ELi4ELb1ELi4ELb0ELb0ELNS_15WgradSyncMethodE3ENS_16CompileConditionILi1000EEEEEvPT_S6_S6_PKS5_S8_S8_S8_PKfflPfPj --------------------------
	.section	.text._ZN13group_norm_v218gn_bwd_cuda_kernelI6__halfLi480ELi2ELi32ELi30ELi1024ELb0ELb1ELi16ELi960ELi960ELi4ELb1ELi4ELb0ELb0ELNS_15WgradSyncMethodE3ENS_16CompileConditionILi1000EEEEEvPT_S6_S6_PKS5_S8_S8_S8_PKfflPfPj,"ax",@progbits
	.align	128
        .global         _ZN13group_norm_v218gn_bwd_cuda_kernelI6__halfLi480ELi2ELi32ELi30ELi1024ELb0ELb1ELi16ELi960ELi960ELi4ELb1ELi4ELb0ELb0ELNS_15WgradSyncMethodE3ENS_16CompileConditionILi1000EEEEEvPT_S6_S6_PKS5_S8_S8_S8_PKfflPfPj
        .type           _ZN13group_norm_v218gn_bwd_cuda_kernelI6__halfLi480ELi2ELi32ELi30ELi1024ELb0ELb1ELi16ELi960ELi960ELi4ELb1ELi4ELb0ELb0ELNS_15WgradSyncMethodE3ENS_16CompileConditionILi1000EEEEEvPT_S6_S6_PKS5_S8_S8_S8_PKfflPfPj,@function
        .size           _ZN13group_norm_v218gn_bwd_cuda_kernelI6__halfLi480ELi2ELi32ELi30ELi1024ELb0ELb1ELi16ELi960ELi960ELi4ELb1ELi4ELb0ELb0ELNS_15WgradSyncMethodE3ENS_16CompileConditionILi1000EEEEEvPT_S6_S6_PKS5_S8_S8_S8_PKfflPfPj,(.L_x_102 - _ZN13group_norm_v218gn_bwd_cuda_kernelI6__halfLi480ELi2ELi32ELi30ELi1024ELb0ELb1ELi16ELi960ELi960ELi4ELb1ELi4ELb0ELb0ELNS_15WgradSyncMethodE3ENS_16CompileConditionILi1000EEEEEvPT_S6_S6_PKS5_S8_S8_S8_PKfflPfPj)
        .other          _ZN13group_norm_v218gn_bwd_cuda_kernelI6__halfLi480ELi2ELi32ELi30ELi1024ELb0ELb1ELi16ELi960ELi960ELi4ELb1ELi4ELb0ELb0ELNS_15WgradSyncMethodE3ENS_16CompileConditionILi1000EEEEEvPT_S6_S6_PKS5_S8_S8_S8_PKfflPfPj,@"STO_CUDA_ENTRY STV_DEFAULT"
_ZN13group_norm_v218gn_bwd_cuda_kernelI6__halfLi480ELi2ELi32ELi30ELi1024ELb0ELb1ELi16ELi960ELi960ELi4ELb1ELi4ELb0ELb0ELNS_15WgradSyncMethodE3ENS_16CompileConditionILi1000EEEEEvPT_S6_S6_PKS5_S8_S8_S8_PKfflPfPj:
.text._ZN13group_norm_v218gn_bwd_cuda_kernelI6__halfLi480ELi2ELi32ELi30ELi1024ELb0ELb1ELi16ELi960ELi960ELi4ELb1ELi4ELb0ELb0ELNS_15WgradSyncMethodE3ENS_16CompileConditionILi1000EEEEEvPT_S6_S6_PKS5_S8_S8_S8_PKfflPfPj:
[----:B------:R-:W-:Y:S01]  /*0000*/  LDC R1, c[0x0][0x37c] ;  /* 0x0000df00ff017b82 */ /* 0x000fe20000000800 */
[----:B------:R-:W-:Y:S05]  /*0010*/  EXIT ;  /* 0x000000000000794d */ /* 0x000fea0003800000 */
.L_x_38:
        /* <DEDUP_REMOVED lines=14> */
.L_x_102:


//--------------------- .text._ZN13group_norm_v218gn_bwd_cuda_kernelI6__halfLi480ELi3ELi16ELi60ELi1024ELb1ELb1ELi4ELi960ELi960ELi4ELb1ELi1ELb0ELb0ELNS_15WgradSyncMethodE3ENS_16CompileConditionILi1000EEEEEvPT_S6_S6_PKS5_S8_S8_S8_PKfflPfPj --------------------------
	.section	.text._ZN13group_norm_v218gn_bwd_cuda_kernelI6__halfLi480ELi3ELi16ELi60ELi1024ELb1ELb1ELi4ELi960ELi960ELi4ELb1ELi1ELb0ELb0ELNS_15WgradSyncMethodE3ENS_16CompileConditionILi1000EEEEEvPT_S6_S6_PKS5_S8_S8_S8_PKfflPfPj,"ax",@progbits
	.align	128
        .global         _ZN13group_norm_v218gn_bwd_cuda_kernelI6__halfLi480ELi3ELi16ELi60ELi1024ELb1ELb1ELi4ELi960ELi960ELi4ELb1ELi1ELb0ELb0ELNS_15WgradSyncMethodE3ENS_16CompileConditionILi1000EEEEEvPT_S6_S6_PKS5_S8_S8_S8_PKfflPfPj
        .type           _ZN13group_norm_v218gn_bwd_cuda_kernelI6__halfLi480ELi3ELi16ELi60ELi1024ELb1ELb1ELi4ELi960ELi960ELi4ELb1ELi1ELb0ELb0ELNS_15WgradSyncMethodE3ENS_16CompileConditionILi1000EEEEEvPT_S6_S6_PKS5_S8_S8_S8_PKfflPfPj,@function
        .size           _ZN13group_norm_v218gn_bwd_cuda_kernelI6__halfLi480ELi3ELi16ELi60ELi1024ELb1ELb1ELi4ELi960ELi960ELi4ELb1ELi1ELb0ELb0ELNS_15WgradSyncMethodE3ENS_16CompileConditionILi1000EEEEEvPT_S6_S6_PKS5_S8_S8_S8_PKfflPfPj,(.L_x_103 - _ZN13group_norm_v218gn_bwd_cuda_kernelI6__halfLi480ELi3ELi16ELi60ELi1024ELb1ELb1ELi4ELi960ELi960ELi4ELb1ELi1ELb0ELb0ELNS_15WgradSyncMethodE3ENS_16CompileConditionILi1000EEEEEvPT_S6_S6_PKS5_S8_S8_S8_PKfflPfPj)
        .other          _ZN13group_norm_v218gn_bwd_cuda_kernelI6__halfLi480ELi3ELi16ELi60ELi1024ELb1ELb1ELi4ELi960ELi960ELi4ELb1ELi1ELb0ELb0ELNS_15WgradSyncMethodE3ENS_16CompileConditionILi1000EEEEEvPT_S6_S6_PKS5_S8_S8_S8_PKfflPfPj,@"STO_CUDA_ENTRY STV_DEFAULT"
_ZN13group_norm_v218gn_bwd_cuda_kernelI6__halfLi480ELi3ELi16ELi60ELi1024ELb1ELb1ELi4ELi960ELi960ELi4ELb1ELi1ELb0ELb0ELNS_15WgradSyncMethodE3ENS_16CompileConditionILi1000EEEEEvPT_S6_S6_PKS5_S8_S8_S8_PKfflPfPj:
.text._ZN13group_norm_v218gn_bwd_cuda_kernelI6__halfLi480ELi3ELi16ELi60ELi1024ELb1ELb1ELi4ELi960ELi960ELi4ELb1ELi1ELb0ELb0ELNS_15WgradSyncMethodE3ENS_16CompileConditionILi1000EEEEEvPT_S6_S6_PKS5_S8_S8_S8_PKfflPfPj:
[----:B------:R-:W-:Y:S01]  /*0000*/  LDC R1, c[0x0][0x37c] ;  /* 0x0000df00ff017b82 */ /* 0x000fe20000000800 */
[----:B------:R-:W-:Y:S05]  /*0010*/  EXIT ;  /* 0x000000000000794d */ /* 0x000fea0003800000 */
.L_x_39:
        /* <DEDUP_REMOVED lines=14> */
.L_x_103:


//--------------------- .text._ZN13group_norm_v218gn_bwd_cuda_kernelI6__halfLi480ELi1ELi16ELi60ELi1024ELb1ELb1ELi8ELi960ELi960ELi4ELb1ELi1ELb0ELb0ELNS_15WgradSyncMethodE3ENS_16CompileConditionILi1000EEEEEvPT_S6_S6_PKS5_S8_S8_S8_PKfflPfPj --------------------------
	.section	.text._ZN13group_norm_v218gn_bwd_cuda_kernelI6__halfLi480ELi1ELi16ELi60ELi1024ELb1ELb1ELi8ELi960ELi960ELi4ELb1ELi1ELb0ELb0ELNS_15WgradSyncMethodE3ENS_16CompileConditionILi1000EEEEEvPT_S6_S6_PKS5_S8_S8_S8_PKfflPfPj,"ax",@progbits
	.align	128
        .global         _ZN13group_norm_v218gn_bwd_cuda_kernelI6__halfLi480ELi1ELi16ELi60ELi1024ELb1ELb1ELi8ELi960ELi960ELi4ELb1ELi1ELb0ELb0ELNS_15WgradSyncMethodE3ENS_16CompileConditionILi1000EEEEEvPT_S6_S6_PKS5_S8_S8_S8_PKfflPfPj
        .type           _ZN13group_norm_v218gn_bwd_cuda_kernelI6__halfLi480ELi1ELi16ELi60ELi1024ELb1ELb1ELi8ELi960ELi960ELi4ELb1ELi1ELb0ELb0ELNS_15WgradSyncMethodE3ENS_16CompileConditionILi1000EEEEEvPT_S6_S6_PKS5_S8_S8_S8_PKfflPfPj,@function
        .size           _ZN13group_norm_v218gn_bwd_cuda_kernelI6__halfLi480ELi1ELi16ELi60ELi1024ELb1ELb1ELi8ELi960ELi960ELi4ELb1ELi1ELb0ELb0ELNS_15WgradSyncMethodE3ENS_16CompileConditionILi1000EEEEEvPT_S6_S6_PKS5_S8_S8_S8_PKfflPfPj,(.L_x_104 - _ZN13group_norm_v218gn_bwd_cuda_kernelI6__halfLi480ELi1ELi16ELi60ELi1024ELb1ELb1ELi8ELi960ELi960ELi4ELb1ELi1ELb0ELb0ELNS_15WgradSyncMethodE3ENS_16CompileConditionILi1000EEEEEvPT_S6_S6_PKS5_S8_S8_S8_PKfflPfPj)
        .other          _ZN13group_norm_v218gn_bwd_cuda_kernelI6__halfLi480ELi1ELi16ELi60ELi1024ELb1ELb1ELi8ELi960ELi960ELi4ELb1ELi1ELb0ELb0ELNS_15WgradSyncMethodE3ENS_16CompileConditionILi1000EEEEEvPT_S6_S6_PKS5_S8_S8_S8_PKfflPfPj,@"STO_CUDA_ENTRY STV_DEFAULT"
_ZN13group_norm_v218gn_bwd_cuda_kernelI6__halfLi480ELi1ELi16ELi60ELi1024ELb1ELb1ELi8ELi960ELi960ELi4ELb1ELi1ELb0ELb0ELNS_15WgradSyncMethodE3ENS_16CompileConditionILi1000EEEEEvPT_S6_S6_PKS5_S8_S8_S8_PKfflPfPj:
.text._ZN13group_norm_v218gn_bwd_cuda_kernelI6__halfLi480ELi1ELi16ELi60ELi1024ELb1ELb1ELi8ELi960ELi960ELi4ELb1ELi1ELb0ELb0ELNS_15WgradSyncMethodE3ENS_16CompileConditionILi1000EEEEEvPT_S6_S6_PKS5_S8_S8_S8_PKfflPfPj:
[----:B------:R-:W-:Y:S01]  /*0000*/  LDC R1, c[0x0][0x37c] ;  /* 0x0000df00ff017b82 */ /* 0x000fe20000000800 */
[----:B------:R-:W-:Y:S05]  /*0010*/  EXIT ;  /* 0x000000000000794d */ /* 0x000fea0003800000 */
.L_x_40:
        /* <DEDUP_REMOVED lines=14> */
.L_x_104:


//--------------------- .text._ZN13group_norm_v218gn_bwd_cuda_kernelI6__halfLi480ELi3ELi16ELi60ELi1024ELb1ELb1ELi8ELi960ELi960ELi4ELb1ELi2ELb0ELb0ELNS_15WgradSyncMethodE3ENS_16CompileConditionILi1000EEEEEvPT_S6_S6_PKS5_S8_S8_S8_PKfflPfPj --------------------------
	.section	.text._ZN13group_norm_v218gn_bwd_cuda_kernelI6__halfLi480ELi3ELi16ELi60ELi1024ELb1ELb1ELi8ELi960ELi960ELi4ELb1ELi2ELb0ELb0ELNS_15WgradSyncMethodE3ENS_16CompileConditionILi1000EEEEEvPT_S6_S6_PKS5_S8_S8_S8_PKfflPfPj,"ax",@progbits
	.align	128
        .global         _ZN13group_norm_v218gn_bwd_cuda_kernelI6__halfLi480ELi3ELi16ELi60ELi1024ELb1ELb1ELi8ELi960ELi960ELi4ELb1ELi2ELb0ELb0ELNS_15WgradSyncMethodE3ENS_16CompileConditionILi1000EEEEEvPT_S6_S6_PKS5_S8_S8_S8_PKfflPfPj
        .type           _ZN13group_norm_v218gn_bwd_cuda_kernelI6__halfLi480ELi3ELi16ELi60ELi1024ELb1ELb1ELi8ELi960ELi960ELi4ELb1ELi2ELb0ELb0ELNS_15WgradSyncMethodE3ENS_16CompileConditionILi1000EEEEEvPT_S6_S6_PKS5_S8_S8_S8_PKfflPfPj,@function
        .size           _ZN13group_norm_v218gn_bwd_cuda_kernelI6__halfLi480ELi3ELi16ELi60ELi1024ELb1ELb1ELi8ELi960ELi960ELi4ELb1ELi2ELb0ELb0ELNS_15WgradSyncMethodE3ENS_16CompileConditionILi1000EEEEEvPT_S6_S6_PKS5_S8_S8_S8_PKfflPfPj,(.L_x_105 - _ZN13group_norm_v218gn_bwd_cuda_kernelI6__halfLi480ELi3ELi16ELi60ELi1024ELb1ELb1ELi8ELi960ELi960ELi4ELb1ELi2ELb0ELb0ELNS_15WgradSyncMethodE3ENS_16CompileConditionILi1000EEEEEvPT_S6_S6_PKS5_S8_S8_S8_PKfflPfPj)
        .other          _ZN13group_norm_v218gn_bwd_cuda_kernelI6__halfLi480ELi3ELi16ELi60ELi1024ELb1ELb1ELi8ELi960ELi960ELi4ELb1ELi2ELb0ELb0ELNS_15WgradSyncMethodE3ENS_16CompileConditionILi1000EEEEEvPT_S6_S6_PKS5_S8_S8_S8_PKfflPfPj,@"STO_CUDA_ENTRY STV_DEFAULT"
_ZN13group_norm_v218gn_bwd_cuda_kernelI6__halfLi480ELi3ELi16ELi60ELi1024ELb1ELb1ELi8ELi960ELi960ELi4ELb1ELi2ELb0ELb0ELNS_15WgradSyncMethodE3ENS_16CompileConditionILi1000EEEEEvPT_S6_S6_PKS5_S8_S8_S8_PKfflPfPj:
.text._ZN13group_norm_v218gn_bwd_cuda_kernelI6__halfLi480ELi3ELi16ELi60ELi1024ELb1ELb1ELi8ELi960ELi960ELi4ELb1ELi2ELb0ELb0ELNS_15WgradSyncMethodE3ENS_16CompileConditionILi1000EEEEEvPT_S6_S6_PKS5_S8_S8_S8_PKfflPfPj:
[----:B------:R-:W-:Y:S01]  /*0000*/  LDC R1, c[0x0][0x37c] ;  /* 0x0000df00ff017b82 */ /* 0x000fe20000000800 */
[----:B------:R-:W-:Y:S05]  /*0010*/  EXIT ;  /* 0x000000000000794d */ /* 0x000fea0003800000 */
.L_x_41:
        /* <DEDUP_REMOVED lines=14> */
.L_x_105:


//--------------------- .text._ZN13group_norm_v218gn_bwd_cuda_kernelI6__halfLi480ELi1ELi16ELi60ELi1024ELb1ELb1ELi16ELi960ELi960ELi4ELb1ELi2ELb0ELb0ELNS_15WgradSyncMethodE3ENS_16CompileConditionILi1000EEEEEvPT_S6_S6_PKS5_S8_S8_S8_PKfflPfPj --------------------------
	.section	.text._ZN13group_norm_v218gn_bwd_cuda_kernelI6__halfLi480ELi1ELi16ELi60ELi1024ELb1ELb1ELi16ELi960ELi960ELi4ELb1ELi2ELb0ELb0ELNS_15WgradSyncMethodE3ENS_16CompileConditionILi1000EEEEEvPT_S6_S6_PKS5_S8_S8_S8_PKfflPfPj,"ax",@progbits
	.align	128
        .global         _ZN13group_norm_v218gn_bwd_cuda_kernelI6__halfLi480ELi1ELi16ELi60ELi1024ELb1ELb1ELi16ELi960ELi960ELi4ELb1ELi2ELb0ELb0ELNS_15WgradSyncMethodE3ENS_16CompileConditionILi1000EEEEEvPT_S6_S6_PKS5_S8_S8_S8_PKfflPfPj
        .type           _ZN13group_norm_v218gn_bwd_cuda_kernelI6__halfLi480ELi1ELi16ELi60ELi1024ELb1ELb1ELi16ELi960ELi960ELi4ELb1ELi2ELb0ELb0ELNS_15WgradSyncMethodE3ENS_16CompileConditionILi1000EEEEEvPT_S6_S6_PKS5_S8_S8_S8_PKfflPfPj,@function
        .size           _ZN13group_norm_v218gn_bwd_cuda_kernelI6__halfLi480ELi1ELi16ELi60ELi1024ELb1ELb1ELi16ELi960ELi960ELi4ELb1ELi2ELb0ELb0ELNS_15WgradSyncMethodE3ENS_16CompileConditionILi1000EEEEEvPT_S6_S6_PKS5_S8_S8_S8_PKfflPfPj,(.L_x_106 - _ZN13group_norm_v218gn_bwd_cuda_kernelI6__halfLi480ELi1ELi16ELi60ELi1024ELb1ELb1ELi16ELi960ELi960ELi4ELb1ELi2ELb0ELb0ELNS_15WgradSyncMethodE3ENS_16CompileConditionILi1000EEEEEvPT_S6_S6_PKS5_S8_S8_S8_PKfflPfPj)
        .other          _ZN13group_norm_v218gn_bwd_cuda_kernelI6__halfLi480ELi1ELi16ELi60ELi1024ELb1ELb1ELi16ELi960ELi960ELi4ELb1ELi2ELb0ELb0ELNS_15WgradSyncMethodE3ENS_16CompileConditionILi1000EEEEEvPT_S6_S6_PKS5_S8_S8_S8_PKfflPfPj,@"STO_CUDA_ENTRY STV_DEFAULT"
_ZN13group_norm_v218gn_bwd_cuda_kernelI6__halfLi480ELi1ELi16ELi60ELi1024ELb1ELb1ELi16ELi960ELi960ELi4ELb1ELi2ELb0ELb0ELNS_15WgradSyncMethodE3ENS_16CompileConditionILi1000EEEEEvPT_S6_S6_PKS5_S8_S8_S8_PKfflPfPj:
.text._ZN13group_norm_v218gn_bwd_cuda_kernelI6__halfLi480ELi1ELi16ELi60ELi1024ELb1ELb1ELi16ELi960ELi960ELi4ELb1ELi2ELb0ELb0ELNS_15WgradSyncMethodE3ENS_16CompileConditionILi1000EEEEEvPT_S6_S6_PKS5_S8_S8_S8_PKfflPfPj:
[----:B------:R-:W-:Y:S01]  /*0000*/  LDC R1, c[0x0][0x37c] ;  /* 0x0000df00ff017b82 */ /* 0x000fe20000000800 */
[----:B------:R-:W-:Y:S05]  /*0010*/  EXIT ;  /* 0x000000000000794d */ /* 0x000fea0003800000 */
.L_x_42:
        /* <DEDUP_REMOVED lines=14> */
.L_x_106:


//--------------------- .text._ZN13group_norm_v218gn_bwd_cuda_kernelI6__halfLi480ELi1ELi16ELi60ELi1024ELb1ELb1ELi32ELi960ELi960ELi4ELb1ELi4ELb0ELb0ELNS_15WgradSyncMethodE3ENS_16CompileConditionILi1000EEEEEvPT_S6_S6_PKS5_S8_S8_S8_PKfflPfPj --------------------------
	.section	.text._ZN13group_norm_v218gn_bwd_cuda_kernelI6__halfLi480ELi1ELi16ELi60ELi1024ELb1ELb1ELi32ELi960ELi960ELi4ELb1ELi4ELb0ELb0ELNS_15WgradSyncMethodE3ENS_16CompileConditionILi1000EEEEEvPT_S6_S6_PKS5_S8_S8_S8_PKfflPfPj,"ax",@progbits
	.align	128
        .global         _ZN13group_norm_v218gn_bwd_cuda_kernelI6__halfLi480ELi1ELi16ELi60ELi1024ELb1ELb1ELi32ELi960ELi960ELi4ELb1ELi4ELb0ELb0ELNS_15WgradSyncMethodE3ENS_16CompileConditionILi1000EEEEEvPT_S6_S6_PKS5_S8_S8_S8_PKfflPfPj
        .type           _ZN13group_norm_v218gn_bwd_cuda_kernelI6__halfLi480ELi1ELi16ELi60ELi1024ELb1ELb1ELi32ELi960ELi960ELi4ELb1ELi4ELb0ELb0ELNS_15WgradSyncMethodE3ENS_16CompileConditionILi1000EEEEEvPT_S6_S6_PKS5_S8_S8_S8_PKfflPfPj,@function
        .size           _ZN13group_norm_v218gn_bwd_cuda_kernelI6__halfLi480ELi1ELi16ELi60ELi1024ELb1ELb1ELi32ELi960ELi960ELi4ELb1ELi4ELb0ELb0ELNS_15WgradSyncMethodE3ENS_16CompileConditionILi1000EEEEEvPT_S6_S6_PKS5_S8_S8_S8_PKfflPfPj,(.L_x_107 - _ZN13group_norm_v218gn_bwd_cuda_kernelI6__halfLi480ELi1ELi16ELi60ELi1024ELb1ELb1ELi32ELi960ELi960ELi4ELb1ELi4ELb0ELb0ELNS_15WgradSyncMethodE3ENS_16CompileConditionILi1000EEEEEvPT_S6_S6_PKS5_S8_S8_S8_PKfflPfPj)
        .other          _ZN13group_norm_v218gn_bwd_cuda_kernelI6__halfLi480ELi1ELi16ELi60ELi1024ELb1ELb1ELi32ELi960ELi960ELi4ELb1ELi4ELb0ELb0ELNS_15WgradSyncMethodE3ENS_16CompileConditionILi1000EEEEEvPT_S6_S6_PKS5_S8_S8_S8_PKfflPfPj,@"STO_CUDA_ENTRY STV_DEFAULT"
_ZN13group_norm_v218gn_bwd_cuda_kernelI6__halfLi480ELi1ELi16ELi60ELi1024ELb1ELb1ELi32ELi960ELi960ELi4ELb1ELi4ELb0ELb0ELNS_15WgradSyncMethodE3ENS_16CompileConditionILi1000EEEEEvPT_S6_S6_PKS5_S8_S8_S8_PKfflPfPj:
.text._ZN13group_norm_v218gn_bwd_cuda_kernelI6__halfLi480ELi1ELi16ELi60ELi1024ELb1ELb1ELi32ELi960ELi960ELi4ELb1ELi4ELb0ELb0ELNS_15WgradSyncMethodE3ENS_16CompileConditionILi1000EEEEEvPT_S6_S6_PKS5_S8_S8_S8_PKfflPfPj:
[----:B------:R-:W-:Y:S01]  /*0000*/  LDC R1, c[0x0][0x37c] ;  /* 0x0000df00ff017b82 */ /* 0x000fe20000000800 */
[----:B------:R-:W-:Y:S05]  /*0010*/  EXIT ;  /* 0x000000000000794d */ /* 0x000fea0003800000 */
.L_x_43:
        /* <DEDUP_REMOVED lines=14> */
.L_x_107:


//--------------------- .text._ZN13group_norm_v218gn_bwd_cuda_kernelI6__halfLi480ELi2ELi16ELi60ELi1024ELb1ELb1ELi16ELi960ELi960ELi4ELb1ELi3ELb0ELb0ELNS_15WgradSyncMethodE3ENS_16CompileConditionILi1000EEEEEvPT_S6_S6_PKS5_S8_S8_S8_PKfflPfPj --------------------------
	.section	.text._ZN13group_norm_v218gn_bwd_cuda_kernelI6__halfLi480ELi2ELi16ELi60ELi1024ELb1ELb1ELi16ELi960ELi960ELi4ELb1ELi3ELb0ELb0ELNS_15WgradSyncMethodE3ENS_16CompileConditionILi1000EEEEEvPT_S6_S6_PKS5_S8_S8_S8_PKfflPfPj,"ax",@progbits
	.align	128
        .global         _ZN13group_norm_v218gn_bwd_cuda_kernelI6__halfLi480ELi2ELi16ELi60ELi1024ELb1ELb1ELi16ELi960ELi960ELi4ELb1ELi3ELb0ELb0ELNS_15WgradSyncMethodE3ENS_16CompileConditionILi1000EEEEEvPT_S6_S6_PKS5_S8_S8_S8_PKfflPfPj
        .type           _ZN13group_norm_v218gn_bwd_cuda_kernelI6__halfLi480ELi2ELi16ELi60ELi1024ELb1ELb1ELi16ELi960ELi960ELi4ELb1ELi3ELb0ELb0ELNS_15WgradSyncMethodE3ENS_16CompileConditionILi1000EEEEEvPT_S6_S6_PKS5_S8_S8_S8_PKfflPfPj,@function
        .size           _ZN13group_norm_v218gn_bwd_cuda_kernelI6__halfLi480ELi2ELi16ELi60ELi1024ELb1ELb1ELi16ELi960ELi960ELi4ELb1ELi3ELb0ELb0ELNS_15WgradSyncMethodE3ENS_16CompileConditionILi1000EEEEEvPT_S6_S6_PKS5_S8_S8_S8_PKfflPfPj,(.L_x_108 - _ZN13group_norm_v218gn_bwd_cuda_kernelI6__halfLi480ELi2ELi16ELi60ELi1024ELb1ELb1ELi16ELi960ELi960ELi4ELb1ELi3ELb0ELb0ELNS_15WgradSyncMethodE3ENS_16CompileConditionILi1000EEEEEvPT_S6_S6_PKS5_S8_S8_S8_PKfflPfPj)
        .other          _ZN13group_norm_v218gn_bwd_cuda_kernelI6__halfLi480ELi2ELi16ELi60ELi1024ELb1ELb1ELi16ELi960ELi960ELi4ELb1ELi3ELb0ELb0ELNS_15WgradSyncMethodE3ENS_16CompileConditionILi1000EEEEEvPT_S6_S6_PKS5_S8_S8_S8_PKfflPfPj,@"STO_CUDA_ENTRY STV_DEFAULT"
_ZN13group_norm_v218gn_bwd_cuda_kernelI6__halfLi480ELi2ELi16ELi60ELi1024ELb1ELb1ELi16ELi960ELi960ELi4ELb1ELi3ELb0ELb0ELNS_15WgradSyncMethodE3ENS_16CompileConditionILi1000EEEEEvPT_S6_S6_PKS5_S8_S8_S8_PKfflPfPj:
.text._ZN13group_norm_v218gn_bwd_cuda_kernelI6__halfLi480ELi2ELi16ELi60ELi1024ELb1ELb1ELi16ELi960ELi960ELi4ELb1ELi3ELb0ELb0ELNS_15WgradSyncMethodE3ENS_16CompileConditionILi1000EEEEEvPT_S6_S6_PKS5_S8_S8_S8_PKfflPfPj:
[----:B------:R-:W-:Y:S01]  /*0000*/  LDC R1, c[0x0][0x37c] ;  /* 0x0000df00ff017b82 */ /* 0x000fe20000000800 */
[----:B------:R-:W-:Y:S05]  /*0010*/  EXIT ;  /* 0x000000000000794d */ /* 0x000fea0003800000 */
.L_x_44:
        /* <DEDUP_REMOVED lines=14> */
.L_x_108:


//--------------------- .text._ZN13group_norm_v218gn_bwd_cuda_kernelI6__halfLi480ELi2ELi16ELi60ELi1024ELb1ELb1ELi16ELi960ELi960ELi4ELb1ELi4ELb0ELb0ELNS_15WgradSyncMethodE3ENS_16CompileConditionILi1000EEEEEvPT_S6_S6_PKS5_S8_S8_S8_PKfflPfPj --------------------------
	.section	.text._ZN13group_norm_v218gn_bwd_cuda_kernelI6__halfLi480ELi2ELi16ELi60ELi1024ELb1ELb1ELi16ELi960ELi960ELi4ELb1ELi4ELb0ELb0ELNS_15WgradSyncMethodE3ENS_16CompileConditionILi1000EEEEEvPT_S6_S6_PKS5_S8_S8_S8_PKfflPfPj,"ax",@progbits
	.align	128
        .global         _ZN13group_norm_v218gn_bwd_cuda_kernelI6__halfLi480ELi2ELi16ELi60ELi1024ELb1ELb1ELi16ELi960ELi960ELi4ELb1ELi4ELb0ELb0ELNS_15WgradSyncMethodE3ENS_16CompileConditionILi1000EEEEEvPT_S6_S6_PKS5_S8_S8_S8_PKfflPfPj
        .type           _ZN13group_norm_v218gn_bwd_cuda_kernelI6__halfLi480ELi2ELi16ELi60ELi1024ELb1ELb1ELi16ELi960ELi960ELi4ELb1ELi4ELb0ELb0ELNS_15WgradSyncMethodE3ENS_16CompileConditionILi1000EEEEEvPT_S6_S6_PKS5_S8_S8_S8_PKfflPfPj,@function
        .size           _ZN13group_norm_v218gn_bwd_cuda_kernelI6__halfLi480ELi2ELi16ELi60ELi1024ELb1ELb1ELi16ELi960ELi960ELi4ELb1ELi4ELb0ELb0ELNS_15WgradSyncMethodE3ENS_16CompileConditionILi1000EEEEEvPT_S6_S6_PKS5_S8_S8_S8_PKfflPfPj,(.L_x_109 - _ZN13group_norm_v218gn_bwd_cuda_kernelI6__halfLi480ELi2ELi16ELi60ELi1024ELb1ELb1ELi16ELi960ELi960ELi4ELb1ELi4ELb0ELb0ELNS_15WgradSyncMethodE3ENS_16CompileConditionILi1000EEEEEvPT_S6_S6_PKS5_S8_S8_S8_PKfflPfPj)
        .other          _ZN13group_norm_v218gn_bwd_cuda_kernelI6__halfLi480ELi2ELi16ELi60ELi1024ELb1ELb1ELi16ELi960ELi960ELi4ELb1ELi4ELb0ELb0ELNS_15WgradSyncMethodE3ENS_16CompileConditionILi1000EEEEEvPT_S6_S6_PKS5_S8_S8_S8_PKfflPfPj,@"STO_CUDA_ENTRY STV_DEFAULT"
_ZN13group_norm_v218gn_bwd_cuda_kernelI6__halfLi480ELi2ELi16ELi60ELi1024ELb1ELb1ELi16ELi960ELi960ELi4ELb1ELi4ELb0ELb0ELNS_15WgradSyncMethodE3ENS_16CompileConditionILi1000EEEEEvPT_S6_S6_PKS5_S8_S8_S8_PKfflPfPj:
.text._ZN13group_norm_v218gn_bwd_cuda_kernelI6__halfLi480ELi2ELi16ELi60ELi1024ELb1ELb1ELi16ELi960ELi960ELi4ELb1ELi4ELb0ELb0ELNS_15WgradSyncMethodE3ENS_16CompileConditionILi1000EEEEEvPT_S6_S6_PKS5_S8_S8_S8_PKfflPfPj:
[----:B------:R-:W-:Y:S01]  /*0000*/  LDC R1, c[0x0][0x37c] ;  /* 0x0000df00ff017b82 */ /* 0x000fe20000000800 */
[----:B------:R-:W-:Y:S05]  /*0010*/  EXIT ;  /* 0x000000000000794d */ /* 0x000fea0003800000 */
.L_x_45:
        /* <DEDUP_REMOVED lines=14> */
.L_x_109:


//--------------------- .text._ZN13group_norm_v214gn_cuda_kernelI6__halfLi480ELi3ELi32ELi30ELi1024ELb0ELi4ELi960ELi960ELi4ELb1ELi1ELb0ELb0ENS_16CompileConditionILi1000EEEEEvPT_PKS4_S7_S7_flPfS8_Pj --------------------------
	.section	.text._ZN13group_norm_v214gn_cuda_kernelI6__halfLi480ELi3ELi32ELi30ELi1024ELb0ELi4ELi960ELi960ELi4ELb1ELi1ELb0ELb0ENS_16CompileConditionILi1000EEEEEvPT_PKS4_S7_S7_flPfS8_Pj,"ax",@progbits
	.align	128
        .global         _ZN13group_norm_v214gn_cuda_kernelI6__halfLi480ELi3ELi32ELi30ELi1024ELb0ELi4ELi960ELi960ELi4ELb1ELi1ELb0ELb0ENS_16CompileConditionILi1000EEEEEvPT_PKS4_S7_S7_flPfS8_Pj
        .type           _ZN13group_norm_v214gn_cuda_kernelI6__halfLi480ELi3ELi32ELi30ELi1024ELb0ELi4ELi960ELi960ELi4ELb1ELi1ELb0ELb0ENS_16CompileConditionILi1000EEEEEvPT_PKS4_S7_S7_flPfS8_Pj,@function
        .size           _ZN13group_norm_v214gn_cuda_kernelI6__halfLi480ELi3ELi32ELi30ELi1024ELb0ELi4ELi960ELi960ELi4ELb1ELi1ELb0ELb0ENS_16CompileConditionILi1000EEEEEvPT_PKS4_S7_S7_flPfS8_Pj,(.L_x_110 - _ZN13group_norm_v214gn_cuda_kernelI6__halfLi480ELi3ELi32ELi30ELi1024ELb0ELi4ELi960ELi960ELi4ELb1ELi1ELb0ELb0ENS_16CompileConditionILi1000EEEEEvPT_PKS4_S7_S7_flPfS8_Pj)
        .other          _ZN13group_norm_v214gn_cuda_kernelI6__halfLi480ELi3ELi32ELi30ELi1024ELb0ELi4ELi960ELi960ELi4ELb1ELi1ELb0ELb0ENS_16CompileConditionILi1000EEEEEvPT_PKS4_S7_S7_flPfS8_Pj,@"STO_CUDA_ENTRY STV_DEFAULT"
_ZN13group_norm_v214gn_cuda_kernelI6__halfLi480ELi3ELi32ELi30ELi1024ELb0ELi4ELi960ELi960ELi4ELb1ELi1ELb0ELb0ENS_16CompileConditionILi1000EEEEEvPT_PKS4_S7_S7_flPfS8_Pj:
.text._ZN13group_norm_v214gn_cuda_kernelI6__halfLi480ELi3ELi32ELi30ELi1024ELb0ELi4ELi960ELi960ELi4ELb1ELi1ELb0ELb0ENS_16CompileConditionILi1000EEEEEvPT_PKS4_S7_S7_flPfS8_Pj:
[----:B------:R-:W-:Y:S01]  /*0000*/  LDC R1, c[0x0][0x37c] ;  /* 0x0000df00ff017b82 */ /* 0x000fe20000000800 */
[----:B------:R-:W-:Y:S05]  /*0010*/  EXIT ;  /* 0x000000000000794d */ /* 0x000fea0003800000 */
.L_x_46:
        /* <DEDUP_REMOVED lines=14> */
.L_x_110:


//--------------------- .text._ZN13group_norm_v214gn_cuda_kernelI6__halfLi480ELi1ELi32ELi30ELi1024ELb0ELi8ELi960ELi960ELi4ELb1ELi1ELb0ELb0ENS_16CompileConditionILi1000EEEEEvPT_PKS4_S7_S7_flPfS8_Pj --------------------------
	.section	.text._ZN13group_norm_v214gn_cuda_kernelI6__halfLi480ELi1ELi32ELi30ELi1024ELb0ELi8ELi960ELi960ELi4ELb1ELi1ELb0ELb0ENS_16CompileConditionILi1000EEEEEvPT_PKS4_S7_S7_flPfS8_Pj,"ax",@progbits
	.align	128
        .global         _ZN13group_norm_v214gn_cuda_kernelI6__halfLi480ELi1ELi32ELi30ELi1024ELb0ELi8ELi960ELi960ELi4ELb1ELi1ELb0ELb0ENS_16CompileConditionILi1000EEEEEvPT_PKS4_S7_S7_flPfS8_Pj
        .type           _ZN13group_norm_v214gn_cuda_kernelI6__halfLi480ELi1ELi32ELi30ELi1024ELb0ELi8ELi960ELi960ELi4ELb1ELi1ELb0ELb0ENS_16CompileConditionILi1000EEEEEvPT_PKS4_S7_S7_flPfS8_Pj,@function
        .size           _ZN13group_norm_v214gn_cuda_kernelI6__halfLi480ELi1ELi32ELi30ELi1024ELb0ELi8ELi960ELi960ELi4ELb1ELi1ELb0ELb0ENS_16CompileConditionILi1000EEEEEvPT_PKS4_S7_S7_flPfS8_Pj,(.L_x_111 - _ZN13group_norm_v214gn_cuda_kernelI6__halfLi480ELi1ELi32ELi30ELi1024ELb0ELi8ELi960ELi960ELi4ELb1ELi1ELb0ELb0ENS_16CompileConditionILi1000EEEEEvPT_PKS4_S7_S7_flPfS8_Pj)
        .other          _ZN13group_norm_v214gn_cuda_kernelI6__halfLi480ELi1ELi32ELi30ELi1024ELb0ELi8ELi960ELi960ELi4ELb1ELi1ELb0ELb0ENS_16CompileConditionILi1000EEEEEvPT_PKS4_S7_S7_flPfS8_Pj,@"STO_CUDA_ENTRY STV_DEFAULT"
_ZN13group_norm_v214gn_cuda_kernelI6__halfLi480ELi1ELi32ELi30ELi1024ELb0ELi8ELi960ELi960ELi4ELb1ELi1ELb0ELb0ENS_16CompileConditionILi1000EEEEEvPT_PKS4_S7_S7_flPfS8_Pj:
.text._ZN13group_norm_v214gn_cuda_kernelI6__halfLi480ELi1ELi32ELi30ELi1024ELb0ELi8ELi960ELi960ELi4ELb1ELi1ELb0ELb0ENS_16CompileConditionILi1000EEEEEvPT_PKS4_S7_S7_flPfS8_Pj:
[----:B------:R-:W-:Y:S01]  /*0000*/  LDC R1, c[0x0][0x37c] ;  /* 0x0000df00ff017b82 */ /* 0x000fe20000000800 */
[----:B------:R-:W-:Y:S05]  /*0010*/  EXIT ;  /* 0x000000000000794d */ /* 0x000fea0003800000 */
.L_x_47:
        /* <DEDUP_REMOVED lines=14> */
.L_x_111:


//--------------------- .text._ZN13group_norm_v214gn_cuda_kernelI6__halfLi480ELi3ELi32ELi30ELi1024ELb0ELi8ELi960ELi960ELi4ELb1ELi2ELb0ELb0ENS_16CompileConditionILi1000EEEEEvPT_PKS4_S7_S7_flPfS8_Pj --------------------------
	.section	.text._ZN13group_norm_v214gn_cuda_kernelI6__halfLi480ELi3ELi32ELi30ELi1024ELb0ELi8ELi960ELi960ELi4ELb1ELi2ELb0ELb0ENS_16CompileConditionILi1000EEEEEvPT_PKS4_S7_S7_flPfS8_Pj,"ax",@progbits
	.align	128
        .global         _ZN13group_norm_v214gn_cuda_kernelI6__halfLi480ELi3ELi32ELi30ELi1024ELb0ELi8ELi960ELi960ELi4ELb1ELi2ELb0ELb0ENS_16CompileConditionILi1000EEEEEvPT_PKS4_S7_S7_flPfS8_Pj
        .type           _ZN13group_norm_v214gn_cuda_kernelI6__halfLi480ELi3ELi32ELi30ELi1024ELb0ELi8ELi960ELi960ELi4ELb1ELi2ELb0ELb0ENS_16CompileConditionILi1000EEEEEvPT_PKS4_S7_S7_flPfS8_Pj,@function
        .size           _ZN13group_norm_v214gn_cuda_kernelI6__halfLi480ELi3ELi32ELi30ELi1024ELb0ELi8ELi960ELi960ELi4ELb1ELi2ELb0ELb0ENS_16CompileConditionILi1000EEEEEvPT_PKS4_S7_S7_flPfS8_Pj,(.L_x_112 - _ZN13group_norm_v214gn_cuda_kernelI6__halfLi480ELi3ELi32ELi30ELi1024ELb0ELi8ELi960ELi960ELi4ELb1ELi2ELb0ELb0ENS_16CompileConditionILi1000EEEEEvPT_PKS4_S7_S7_flPfS8_Pj)
        .other          _ZN13group_norm_v214gn_cuda_kernelI6__halfLi480ELi3ELi32ELi30ELi1024ELb0ELi8ELi960ELi960ELi4ELb1ELi2ELb0ELb0ENS_16CompileConditionILi1000EEEEEvPT_PKS4_S7_S7_flPfS8_Pj,@"STO_CUDA_ENTRY STV_DEFAULT"
_ZN13group_norm_v214gn_cuda_kernelI6__halfLi480ELi3ELi32ELi30ELi1024ELb0ELi8ELi960ELi960ELi4ELb1ELi2ELb0ELb0ENS_16CompileConditionILi1000EEEEEvPT_PKS4_S7_S7_flPfS8_Pj:
.text._ZN13group_norm_v214gn_cuda_kernelI6__halfLi480ELi3ELi32ELi30ELi1024ELb0ELi8ELi960ELi960ELi4ELb1ELi2ELb0ELb0ENS_16CompileConditionILi1000EEEEEvPT_PKS4_S7_S7_flPfS8_Pj:
[----:B------:R-:W-:Y:S01]  /*0000*/  LDC R1, c[0x0][0x37c] ;  /* 0x0000df00ff017b82 */ /* 0x000fe20000000800 */
[----:B------:R-:W-:Y:S05]  /*0010*/  EXIT ;  /* 0x000000000000794d */ /* 0x000fea0003800000 */
.L_x_48:
        /* <DEDUP_REMOVED lines=14> */
.L_x_112:


//--------------------- .text._ZN13group_norm_v214gn_cuda_kernelI6__halfLi480ELi1ELi32ELi30ELi1024ELb0ELi16ELi960ELi960ELi4ELb1ELi2ELb0ELb0ENS_16CompileConditionILi1000EEEEEvPT_PKS4_S7_S7_flPfS8_Pj --------------------------
	.section	.text._ZN13group_norm_v214gn_cuda_kernelI6__halfLi480ELi1ELi32ELi30ELi1024ELb0ELi16ELi960ELi960ELi4ELb1ELi2ELb0ELb0ENS_16CompileConditionILi1000EEEEEvPT_PKS4_S7_S7_flPfS8_Pj,"ax",@progbits
	.align	128
        .global         _ZN13group_norm_v214gn_cuda_kernelI6__halfLi480ELi1ELi32ELi30ELi1024ELb0ELi16ELi960ELi960ELi4ELb1ELi2ELb0ELb0ENS_16CompileConditionILi1000EEEEEvPT_PKS4_S7_S7_flPfS8_Pj
        .type           _ZN13group_norm_v214gn_cuda_kernelI6__halfLi480ELi1ELi32ELi30ELi1024ELb0ELi16ELi960ELi960ELi4ELb1ELi2ELb0ELb0ENS_16CompileConditionILi1000EEEEEvPT_PKS4_S7_S7_flPfS8_Pj,@function
        .size           _ZN13group_norm_v214gn_cuda_kernelI6__halfLi480ELi1ELi32ELi30ELi1024ELb0ELi16ELi960ELi960ELi4ELb1ELi2ELb0ELb0ENS_16CompileConditionILi1000EEEEEvPT_PKS4_S7_S7_flPfS8_Pj,(.L_x_113 - _ZN13group_norm_v214gn_cuda_kernelI6__halfLi480ELi1ELi32ELi30ELi1024ELb0ELi16ELi960ELi960ELi4ELb1ELi2ELb0ELb0ENS_16CompileConditionILi1000EEEEEvPT_PKS4_S7_S7_flPfS8_Pj)
        .other          _ZN13group_norm_v214gn_cuda_kernelI6__halfLi480ELi1ELi32ELi30ELi1024ELb0ELi16ELi960ELi960ELi4ELb1ELi2ELb0ELb0ENS_16CompileConditionILi1000EEEEEvPT_PKS4_S7_S7_flPfS8_Pj,@"STO_CUDA_ENTRY STV_DEFAULT"
_ZN13group_norm_v214gn_cuda_kernelI6__halfLi480ELi1ELi32ELi30ELi1024ELb0ELi16ELi960ELi960ELi4ELb1ELi2ELb0ELb0ENS_16CompileConditionILi1000EEEEEvPT_PKS4_S7_S7_flPfS8_Pj:
.text._ZN13group_norm_v214gn_cuda_kernelI6__halfLi480ELi1ELi32ELi30ELi1024ELb0ELi16ELi960ELi960ELi4ELb1ELi2ELb0ELb0ENS_16CompileConditionILi1000EEEEEvPT_PKS4_S7_S7_flPfS8_Pj:
[----:B------:R-:W-:Y:S01]  /*0000*/  LDC R1, c[0x0][0x37c] ;  /* 0x0000df00ff017b82 */ /* 0x000fe20000000800 */
[----:B------:R-:W-:Y:S05]  /*0010*/  EXIT ;  /* 0x000000000000794d */ /* 0x000fea0003800000 */
.L_x_49:
        /* <DEDUP_REMOVED lines=14> */
.L_x_113:


//--------------------- .text._ZN13group_norm_v214gn_cuda_kernelI6__halfLi480ELi3ELi32ELi30ELi1024ELb0ELi16ELi960ELi960ELi4ELb1ELi5ELb0ELb0ENS_16CompileConditionILi1000EEEEEvPT_PKS4_S7_S7_flPfS8_Pj --------------------------
	.section	.text._ZN13group_norm_v214gn_cuda_kernelI6__halfLi480ELi3ELi32ELi30ELi1024ELb0ELi16ELi960ELi960ELi4ELb1ELi5ELb0ELb0ENS_16CompileConditionILi1000EEEEEvPT_PKS4_S7_S7_flPfS8_Pj,"ax",@progbits
	.align	128
        .global         _ZN13group_norm_v214gn_cuda_kernelI6__halfLi480ELi3ELi32ELi30ELi1024ELb0ELi16ELi960ELi960ELi4ELb1ELi5ELb0ELb0ENS_16CompileConditionILi1000EEEEEvPT_PKS4_S7_S7_flPfS8_Pj
        .type           _ZN13group_norm_v214gn_cuda_kernelI6__halfLi480ELi3ELi32ELi30ELi1024ELb0ELi16ELi960ELi960ELi4ELb1ELi5ELb0ELb0ENS_16CompileConditionILi1000EEEEEvPT_PKS4_S7_S7_flPfS8_Pj,@function
        .size           _ZN13group_norm_v214gn_cuda_kernelI6__halfLi480ELi3ELi32ELi30ELi1024ELb0ELi16ELi960ELi960ELi4ELb1ELi5ELb0ELb0ENS_16CompileConditionILi1000EEEEEvPT_PKS4_S7_S7_flPfS8_Pj,(.L_x_114 - _ZN13group_norm_v214gn_cuda_kernelI6__halfLi480ELi3ELi32ELi30ELi1024ELb0ELi16ELi960ELi960ELi4ELb1ELi5ELb0ELb0ENS_16CompileConditionILi1000EEEEEvPT_PKS4_S7_S7_flPfS8_Pj)
        .other          _ZN13group_norm_v214gn_cuda_kernelI6__halfLi480ELi3ELi32ELi30ELi1024ELb0ELi16ELi960ELi960ELi4ELb1ELi5ELb0ELb0ENS_16CompileConditionILi1000EEEEEvPT_PKS4_S7_S7_flPfS8_Pj,@"STO_CUDA_ENTRY STV_DEFAULT"
_ZN13group_norm_v214gn_cuda_kernelI6__halfLi480ELi3ELi32ELi30ELi1024ELb0ELi16ELi960ELi960ELi4ELb1ELi5ELb0ELb0ENS_16CompileConditionILi1000EEEEEvPT_PKS4_S7_S7_flPfS8_Pj:
.text._ZN13group_norm_v214gn_cuda_kernelI6__halfLi480ELi3ELi32ELi30ELi1024ELb0ELi16ELi960ELi960ELi4ELb1ELi5ELb0ELb0ENS_16CompileConditionILi1000EEEEEvPT_PKS4_S7_S7_flPfS8_Pj:
[----:B------:R-:W-:Y:S01]  /*0000*/  LDC R1, c[0x0][0x37c] ;  /* 0x0000df00ff017b82 */ /* 0x000fe20000000800 */
[----:B------:R-:W-:Y:S05]  /*0010*/  EXIT ;  /* 0x000000000000794d */ /* 0x000fea0003800000 */
.L_x_50:
        /* <DEDUP_REMOVED lines=14> */
.L_x_114:


//--------------------- .text._ZN13group_norm_v214gn_cuda_kernelI6__halfLi480ELi1ELi32ELi30ELi1024ELb0ELi32ELi960ELi960ELi4ELb1ELi4ELb0ELb0ENS_16CompileConditionILi1000EEEEEvPT_PKS4_S7_S7_flPfS8_Pj --------------------------
	.section	.text._ZN13group_norm_v214gn_cuda_kernelI6__halfLi480ELi1ELi32ELi30ELi1024ELb0ELi32ELi960ELi960ELi4ELb1ELi4ELb0ELb0ENS_16CompileConditionILi1000EEEEEvPT_PKS4_S7_S7_flPfS8_Pj,"ax",@progbits
	.align	128
        .global         _ZN13group_norm_v214gn_cuda_kernelI6__halfLi480ELi1ELi32ELi30ELi1024ELb0ELi32ELi960ELi960ELi4ELb1ELi4ELb0ELb0ENS_16CompileConditionILi1000EEEEEvPT_PKS4_S7_S7_flPfS8_Pj
        .type           _ZN13group_norm_v214gn_cuda_kernelI6__halfLi480ELi1ELi32ELi30ELi1024ELb0ELi32ELi960ELi960ELi4ELb1ELi4ELb0ELb0ENS_16CompileConditionILi1000EEEEEvPT_PKS4_S7_S7_flPfS8_Pj,@function
        .size           _ZN13group_norm_v214gn_cuda_kernelI6__halfLi480ELi1ELi32ELi30ELi1024ELb0ELi32ELi960ELi960ELi4ELb1ELi4ELb0ELb0ENS_16CompileConditionILi1000EEEEEvPT_PKS4_S7_S7_flPfS8_Pj,(.L_x_115 - _ZN13group_norm_v214gn_cuda_kernelI6__halfLi480ELi1ELi32ELi30ELi1024ELb0ELi32ELi960ELi960ELi4ELb1ELi4ELb0ELb0ENS_16CompileConditionILi1000EEEEEvPT_PKS4_S7_S7_flPfS8_Pj)
        .other          _ZN13group_norm_v214gn_cuda_kernelI6__halfLi480ELi1ELi32ELi30ELi1024ELb0ELi32ELi960ELi960ELi4ELb1ELi4ELb0ELb0ENS_16CompileConditionILi1000EEEEEvPT_PKS4_S7_S7_flPfS8_Pj,@"STO_CUDA_ENTRY STV_DEFAULT"
_ZN13group_norm_v214gn_cuda_kernelI6__halfLi480ELi1ELi32ELi30ELi1024ELb0ELi32ELi960ELi960ELi4ELb1ELi4ELb0ELb0ENS_16CompileConditionILi1000EEEEEvPT_PKS4_S7_S7_flPfS8_Pj:
.text._ZN13group_norm_v214gn_cuda_kernelI6__halfLi480ELi1ELi32ELi30ELi1024ELb0ELi32ELi960ELi960ELi4ELb1ELi4ELb0ELb0ENS_16CompileConditionILi1000EEEEEvPT_PKS4_S7_S7_flPfS8_Pj:
[----:B------:R-:W-:Y:S01]  /*0000*/  LDC R1, c[0x0][0x37c] ;  /* 0x0000df00ff017b82 */ /* 0x000fe20000000800 */
[----:B------:R-:W-:Y:S05]  /*0010*/  EXIT ;  /* 0x000000000000794d */ /* 0x000fea0003800000 */
.L_x_51:
        /* <DEDUP_REMOVED lines=14> */
.L_x_115:


//--------------------- .text._ZN13group_norm_v214gn_cuda_kernelI6__halfLi480ELi1ELi32ELi30ELi1024ELb0ELi64ELi960ELi960ELi4ELb1ELi9ELb0ELb0ENS_16CompileConditionILi1000EEEEEvPT_PKS4_S7_S7_flPfS8_Pj --------------------------
	.section	.text._ZN13group_norm_v214gn_cuda_kernelI6__halfLi480ELi1ELi32ELi30ELi1024ELb0ELi64ELi960ELi960ELi4ELb1ELi9ELb0ELb0ENS_16CompileConditionILi1000EEEEEvPT_PKS4_S7_S7_flPfS8_Pj,"ax",@progbits
	.align	128
        .global         _ZN13group_norm_v214gn_cuda_kernelI6__halfLi480ELi1ELi32ELi30ELi1024ELb0ELi64ELi960ELi960ELi4ELb1ELi9ELb0ELb0ENS_16CompileConditionILi1000EEEEEvPT_PKS4_S7_S7_flPfS8_Pj
        .type           _ZN13group_norm_v214gn_cuda_kernelI6__halfLi480ELi1ELi32ELi30ELi1024ELb0ELi64ELi960ELi960ELi4ELb1ELi9ELb0ELb0ENS_16CompileConditionILi1000EEEEEvPT_PKS4_S7_S7_flPfS8_Pj,@function
        .size           _ZN13group_norm_v214gn_cuda_kernelI6__halfLi480ELi1ELi32ELi30ELi1024ELb0ELi64ELi960ELi960ELi4ELb1ELi9ELb0ELb0ENS_16CompileConditionILi1000EEEEEvPT_PKS4_S7_S7_flPfS8_Pj,(.L_x_116 - _ZN13group_norm_v214gn_cuda_kernelI6__halfLi480ELi1ELi32ELi30ELi1024ELb0ELi64ELi960ELi960ELi4ELb1ELi9ELb0ELb0ENS_16CompileConditionILi1000EEEEEvPT_PKS4_S7_S7_flPfS8_Pj)
        .other          _ZN13group_norm_v214gn_cuda_kernelI6__halfLi480ELi1ELi32ELi30ELi1024ELb0ELi64ELi960ELi960ELi4ELb1ELi9ELb0ELb0ENS_16CompileConditionILi1000EEEEEvPT_PKS4_S7_S7_flPfS8_Pj,@"STO_CUDA_ENTRY STV_DEFAULT"
_ZN13group_norm_v214gn_cuda_kernelI6__halfLi480ELi1ELi32ELi30ELi1024ELb0ELi64ELi960ELi960ELi4ELb1ELi9ELb0ELb0ENS_16CompileConditionILi1000EEEEEvPT_PKS4_S7_S7_flPfS8_Pj:
.text._ZN13group_norm_v214gn_cuda_kernelI6__halfLi480ELi1ELi32ELi30ELi1024ELb0ELi64ELi960ELi960ELi4ELb1ELi9ELb0ELb0ENS_16CompileConditionILi1000EEEEEvPT_PKS4_S7_S7_flPfS8_Pj:
[----:B------:R-:W-:Y:S01]  /*0000*/  LDC R1, c[0x0][0x37c] ;  /* 0x0000df00ff017b82 */ /* 0x000fe20000000800 */
[----:B------:R-:W-:Y:S05]  /*0010*/  EXIT ;  /* 0x000000000000794d */ /* 0x000fea0003800000 */
.L_x_52:
        /* <DEDUP_REMOVED lines=14> */
.L_x_116:


//--------------------- .text._ZN13group_norm_v214gn_cuda_kernelI6__halfLi480ELi2ELi32ELi30ELi1024ELb0ELi32ELi960ELi960ELi4ELb1ELi7ELb0ELb0ENS_16CompileConditionILi1000EEEEEvPT_PKS4_S7_S7_flPfS8_Pj --------------------------
	.section	.text._ZN13group_norm_v214gn_cuda_kernelI6__halfLi480ELi2ELi32ELi30ELi1024ELb0ELi32ELi960ELi960ELi4ELb1ELi7ELb0ELb0ENS_16CompileConditionILi1000EEEEEvPT_PKS4_S7_S7_flPfS8_Pj,"ax",@progbits
	.align	128
        .global         _ZN13group_norm_v214gn_cuda_kernelI6__halfLi480ELi2ELi32ELi30ELi1024ELb0ELi32ELi960ELi960ELi4ELb1ELi7ELb0ELb0ENS_16CompileConditionILi1000EEEEEvPT_PKS4_S7_S7_flPfS8_Pj
        .type           _ZN13group_norm_v214gn_cuda_kernelI6__halfLi480ELi2ELi32ELi30ELi1024ELb0ELi32ELi960ELi960ELi4ELb1ELi7ELb0ELb0ENS_16CompileConditionILi1000EEEEEvPT_PKS4_S7_S7_flPfS8_Pj,@function
        .size           _ZN13group_norm_v214gn_cuda_kernelI6__halfLi480ELi2ELi32ELi30ELi1024ELb0ELi32ELi960ELi960ELi4ELb1ELi7ELb0ELb0ENS_16CompileConditionILi1000EEEEEvPT_PKS4_S7_S7_flPfS8_Pj,(.L_x_117 - _ZN13group_norm_v214gn_cuda_kernelI6__halfLi480ELi2ELi32ELi30ELi1024ELb0ELi32ELi960ELi960ELi4ELb1ELi7ELb0ELb0ENS_16CompileConditionILi1000EEEEEvPT_PKS4_S7_S7_flPfS8_Pj)
        .other          _ZN13group_norm_v214gn_cuda_kernelI6__halfLi480ELi2ELi32ELi30ELi1024ELb0ELi32ELi960ELi960ELi4ELb1ELi7ELb0ELb0ENS_16CompileConditionILi1000EEEEEvPT_PKS4_S7_S7_flPfS8_Pj,@"STO_CUDA_ENTRY STV_DEFAULT"
_ZN13group_norm_v214gn_cuda_kernelI6__halfLi480ELi2ELi32ELi30ELi1024ELb0ELi32ELi960ELi960ELi4ELb1ELi7ELb0ELb0ENS_16CompileConditionILi1000EEEEEvPT_PKS4_S7_S7_flPfS8_Pj:
.text._ZN13group_norm_v214gn_cuda_kernelI6__halfLi480ELi2ELi32ELi30ELi1024ELb0ELi32ELi960ELi960ELi4ELb1ELi7ELb0ELb0ENS_16CompileConditionILi1000EEEEEvPT_PKS4_S7_S7_flPfS8_Pj:
[----:B------:R-:W-:Y:S01]  /*0000*/  LDC R1, c[0x0][0x37c] ;  /* 0x0000df00ff017b82 */ /* 0x000fe20000000800 */
[----:B------:R-:W-:Y:S05]  /*0010*/  EXIT ;  /* 0x000000000000794d */ /* 0x000fea0003800000 */
.L_x_53:
        /* <DEDUP_REMOVED lines=14> */
.L_x_117:


//--------------------- .text._ZN13group_norm_v214gn_cuda_kernelI6__halfLi480ELi2ELi32ELi30ELi1024ELb0ELi32ELi960ELi960ELi4ELb1ELi9ELb0ELb0ENS_16CompileConditionILi1000EEEEEvPT_PKS4_S7_S7_flPfS8_Pj --------------------------
	.section	.text._ZN13group_norm_v214gn_cuda_kernelI6__halfLi480ELi2ELi32ELi30ELi1024ELb0ELi32ELi960ELi960ELi4ELb1ELi9ELb0ELb0ENS_16CompileConditionILi1000EEEEEvPT_PKS4_S7_S7_flPfS8_Pj,"ax",@progbits
	.align	128
        .global         _ZN13group_norm_v214gn_cuda_kernelI6__halfLi480ELi2ELi32ELi30ELi1024ELb0ELi32ELi960ELi960ELi4ELb1ELi9ELb0ELb0ENS_16CompileConditionILi1000EEEEEvPT_PKS4_S7_S7_flPfS8_Pj
        .type           _ZN13group_norm_v214gn_cuda_kernelI6__halfLi480ELi2ELi32ELi30ELi1024ELb0ELi32ELi960ELi960ELi4ELb1ELi9ELb0ELb0ENS_16CompileConditionILi1000EEEEEvPT_PKS4_S7_S7_flPfS8_Pj,@function
        .size           _ZN13group_norm_v214gn_cuda_kernelI6__halfLi480ELi2ELi32ELi30ELi1024ELb0ELi32ELi960ELi960ELi4ELb1ELi9ELb0ELb0ENS_16CompileConditionILi1000EEEEEvPT_PKS4_S7_S7_flPfS8_Pj,(.L_x_118 - _ZN13group_norm_v214gn_cuda_kernelI6__halfLi480ELi2ELi32ELi30ELi1024ELb0ELi32ELi960ELi960ELi4ELb1ELi9ELb0ELb0ENS_16CompileConditionILi1000EEEEEvPT_PKS4_S7_S7_flPfS8_Pj)
        .other          _ZN13group_norm_v214gn_cuda_kernelI6__halfLi480ELi2ELi32ELi30ELi1024ELb0ELi32ELi960ELi960ELi4ELb1ELi9ELb0ELb0ENS_16CompileConditionILi1000EEEEEvPT_PKS4_S7_S7_flPfS8_Pj,@"STO_CUDA_ENTRY STV_DEFAULT"
_ZN13group_norm_v214gn_cuda_kernelI6__halfLi480ELi2ELi32ELi30ELi1024ELb0ELi32ELi960ELi960ELi4ELb1ELi9ELb0ELb0ENS_16CompileConditionILi1000EEEEEvPT_PKS4_S7_S7_flPfS8_Pj:
.text._ZN13group_norm_v214gn_cuda_kernelI6__halfLi480ELi2ELi32ELi30ELi1024ELb0ELi32ELi960ELi960ELi4ELb1ELi9ELb0ELb0ENS_16CompileConditionILi1000EEEEEvPT_PKS4_S7_S7_flPfS8_Pj:
[----:B------:R-:W-:Y:S01]  /*0000*/  LDC R1, c[0x0][0x37c] ;  /* 0x0000df00ff017b82 */ /* 0x000fe20000000800 */
[----:B------:R-:W-:Y:S05]  /*0010*/  EXIT ;  /* 0x000000000000794d */ /* 0x000fea0003800000 */
.L_x_54:
        /* <DEDUP_REMOVED lines=14> */
.L_x_118:


//--------------------- .text._ZN13group_norm_v214gn_cuda_kernelI6__halfLi480ELi3ELi16ELi60ELi1024ELb1ELi4ELi960ELi960ELi4ELb1ELi1ELb0ELb0ENS_16CompileConditionILi1000EEEEEvPT_PKS4_S7_S7_flPfS8_Pj --------------------------
	.section	.text._ZN13group_norm_v214gn_cuda_kernelI6__halfLi480ELi3ELi16ELi60ELi1024ELb1ELi4ELi960ELi960ELi4ELb1ELi1ELb0ELb0ENS_16CompileConditionILi1000EEEEEvPT_PKS4_S7_S7_flPfS8_Pj,"ax",@progbits
	.align	128
        .global         _ZN13group_norm_v214gn_cuda_kernelI6__halfLi480ELi3ELi16ELi60ELi1024ELb1ELi4ELi960ELi960ELi4ELb1ELi1ELb0ELb0ENS_16CompileConditionILi1000EEEEEvPT_PKS4_S7_S7_flPfS8_Pj
        .type           _ZN13group_norm_v214gn_cuda_kernelI6__halfLi480ELi3ELi16ELi60ELi1024ELb1ELi4ELi960ELi960ELi4ELb1ELi1ELb0ELb0ENS_16CompileConditionILi1000EEEEEvPT_PKS4_S7_S7_flPfS8_Pj,@function
        .size           _ZN13group_norm_v214gn_cuda_kernelI6__halfLi480ELi3ELi16ELi60ELi1024ELb1ELi4ELi960ELi960ELi4ELb1ELi1ELb0ELb0ENS_16CompileConditionILi1000EEEEEvPT_PKS4_S7_S7_flPfS8_Pj,(.L_x_119 - _ZN13group_norm_v214gn_cuda_kernelI6__halfLi480ELi3ELi16ELi60ELi1024ELb1ELi4ELi960ELi960ELi4ELb1ELi1ELb0ELb0ENS_16CompileConditionILi1000EEEEEvPT_PKS4_S7_S7_flPfS8_Pj)
        .other          _ZN13group_norm_v214gn_cuda_kernelI6__halfLi480ELi3ELi16ELi60ELi1024ELb1ELi4ELi960ELi960ELi4ELb1ELi1ELb0ELb0ENS_16CompileConditionILi1000EEEEEvPT_PKS4_S7_S7_flPfS8_Pj,@"STO_CUDA_ENTRY STV_DEFAULT"
_ZN13group_norm_v214gn_cuda_kernelI6__halfLi480ELi3ELi16ELi60ELi1024ELb1ELi4ELi960ELi960ELi4ELb1ELi1ELb0ELb0ENS_16CompileConditionILi1000EEEEEvPT_PKS4_S7_S7_flPfS8_Pj:
.text._ZN13group_norm_v214gn_cuda_kernelI6__halfLi480ELi3ELi16ELi60ELi1024ELb1ELi4ELi960ELi960ELi4ELb1ELi1ELb0ELb0ENS_16CompileConditionILi1000EEEEEvPT_PKS4_S7_S7_flPfS8_Pj:
[----:B------:R-:W-:Y:S01]  /*0000*/  LDC R1, c[0x0][0x37c] ;  /* 0x0000df00ff017b82 */ /* 0x000fe20000000800 */
[----:B------:R-:W-:Y:S05]  /*0010*/  EXIT ;  /* 0x000000000000794d */ /* 0x000fea0003800000 */
.L_x_55:
        /* <DEDUP_REMOVED lines=14> */
.L_x_119:


//--------------------- .text._ZN13group_norm_v214gn_cuda_kernelI6__halfLi480ELi1ELi16ELi60ELi1024ELb1ELi8ELi960ELi960ELi4ELb1ELi1ELb0ELb0ENS_16CompileConditionILi1000EEEEEvPT_PKS4_S7_S7_flPfS8_Pj --------------------------
	.section	.text._ZN13group_norm_v214gn_cuda_kernelI6__halfLi480ELi1ELi16ELi60ELi1024ELb1ELi8ELi960ELi960ELi4ELb1ELi1ELb0ELb0ENS_16CompileConditionILi1000EEEEEvPT_PKS4_S7_S7_flPfS8_Pj,"ax",@progbits
	.align	128
        .global         _ZN13group_norm_v214gn_cuda_kernelI6__halfLi480ELi1ELi16ELi60ELi1024ELb1ELi8ELi960ELi960ELi4ELb1ELi1ELb0ELb0ENS_16CompileConditionILi1000EEEEEvPT_PKS4_S7_S7_flPfS8_Pj
        .type           _ZN13group_norm_v214gn_cuda_kernelI6__halfLi480ELi1ELi16ELi60ELi1024ELb1ELi8ELi960ELi960ELi4ELb1ELi1ELb0ELb0ENS_16CompileConditionILi1000EEEEEvPT_PKS4_S7_S7_flPfS8_Pj,@function
        .size           _ZN13group_norm_v214gn_cuda_kernelI6__halfLi480ELi1ELi16ELi60ELi1024ELb1ELi8ELi960ELi960ELi4ELb1ELi1ELb0ELb0ENS_16CompileConditionILi1000EEEEEvPT_PKS4_S7_S7_flPfS8_Pj,(.L_x_120 - _ZN13group_norm_v214gn_cuda_kernelI6__halfLi480ELi1ELi16ELi60ELi1024ELb1ELi8ELi960ELi960ELi4ELb1ELi1ELb0ELb0ENS_16CompileConditionILi1000EEEEEvPT_PKS4_S7_S7_flPfS8_Pj)
        .other          _ZN13group_norm_v214gn_cuda_kernelI6__halfLi480ELi1ELi16ELi60ELi1024ELb1ELi8ELi960ELi960ELi4ELb1ELi1ELb0ELb0ENS_16CompileConditionILi1000EEEEEvPT_PKS4_S7_S7_flPfS8_Pj,@"STO_CUDA_ENTRY STV_DEFAULT"
_ZN13group_norm_v214gn_cuda_kernelI6__halfLi480ELi1ELi16ELi60ELi1024ELb1ELi8ELi960ELi960ELi4ELb1ELi1ELb0ELb0ENS_16CompileConditionILi1000EEEEEvPT_PKS4_S7_S7_flPfS8_Pj:
.text._ZN13group_norm_v214gn_cuda_kernelI6__halfLi480ELi1ELi16ELi60ELi1024ELb1ELi8ELi960ELi960ELi4ELb1ELi1ELb0ELb0ENS_16CompileConditionILi1000EEEEEvPT_PKS4_S7_S7_flPfS8_Pj:
[----:B------:R-:W-:Y:S01]  /*0000*/  LDC R1, c[0x0][0x37c] ;  /* 0x0000df00ff017b82 */ /* 0x000fe20000000800 */
[----:B------:R-:W-:Y:S05]  /*0010*/  EXIT ;  /* 0x000000000000794d */ /* 0x000fea0003800000 */
.L_x_56:
        /* <DEDUP_REMOVED lines=14> */
.L_x_120:


//--------------------- .text._ZN13group_norm_v214gn_cuda_kernelI6__halfLi480ELi3ELi16ELi60ELi1024ELb1ELi8ELi960ELi960ELi4ELb1ELi2ELb0ELb0ENS_16CompileConditionILi1000EEEEEvPT_PKS4_S7_S7_flPfS8_Pj --------------------------
	.section	.text._ZN13group_norm_v214gn_cuda_kernelI6__halfLi480ELi3ELi16ELi60ELi1024ELb1ELi8ELi960ELi960ELi4ELb1ELi2ELb0ELb0ENS_16CompileConditionILi1000EEEEEvPT_PKS4_S7_S7_flPfS8_Pj,"ax",@progbits
	.align	128
        .global         _ZN13group_norm_v214gn_cuda_kernelI6__halfLi480ELi3ELi16ELi60ELi1024ELb1ELi8ELi960ELi960ELi4ELb1ELi2ELb0ELb0ENS_16CompileConditionILi1000EEEEEvPT_PKS4_S7_S7_flPfS8_Pj
        .type           _ZN13group_norm_v214gn_cuda_kernelI6__halfLi480ELi3ELi16ELi60ELi1024ELb1ELi8ELi960ELi960ELi4ELb1ELi2ELb0ELb0ENS_16CompileConditionILi1000EEEEEvPT_PKS4_S7_S7_flPfS8_Pj,@function
        .size           _ZN13group_norm_v214gn_cuda_kernelI6__halfLi480ELi3ELi16ELi60ELi1024ELb1ELi8ELi960ELi960ELi4ELb1ELi2ELb0ELb0ENS_16CompileConditionILi1000EEEEEvPT_PKS4_S7_S7_flPfS8_Pj,(.L_x_121 - _ZN13group_norm_v214gn_cuda_kernelI6__halfLi480ELi3ELi16ELi60ELi1024ELb1ELi8ELi960ELi960ELi4ELb1ELi2ELb0ELb0ENS_16CompileConditionILi1000EEEEEvPT_PKS4_S7_S7_flPfS8_Pj)
        .other          _ZN13group_norm_v214gn_cuda_kernelI6__halfLi480ELi3ELi16ELi60ELi1024ELb1ELi8ELi960ELi960ELi4ELb1ELi2ELb0ELb0ENS_16CompileConditionILi1000EEEEEvPT_PKS4_S7_S7_flPfS8_Pj,@"STO_CUDA_ENTRY STV_DEFAULT"
_ZN13group_norm_v214gn_cuda_kernelI6__halfLi480ELi3ELi16ELi60ELi1024ELb1ELi8ELi960ELi960ELi4ELb1ELi2ELb0ELb0ENS_16CompileConditionILi1000EEEEEvPT_PKS4_S7_S7_flPfS8_Pj:
.text._ZN13group_norm_v214gn_cuda_kernelI6__halfLi480ELi3ELi16ELi60ELi1024ELb1ELi8ELi960ELi960ELi4ELb1ELi2ELb0ELb0ENS_16CompileConditionILi1000EEEEEvPT_PKS4_S7_S7_flPfS8_Pj:
[----:B------:R-:W-:Y:S01]  /*0000*/  LDC R1, c[0x0][0x37c] ;  /* 0x0000df00ff017b82 */ /* 0x000fe20000000800 */
[----:B------:R-:W-:Y:S05]  /*0010*/  EXIT ;  /* 0x000000000000794d */ /* 0x000fea0003800000 */
.L_x_57:
        /* <DEDUP_REMOVED lines=14> */
.L_x_121:


//--------------------- .text._ZN13group_norm_v214gn_cuda_kernelI6__halfLi480ELi1ELi16ELi60ELi1024ELb1ELi16ELi960ELi960ELi4ELb1ELi2ELb0ELb0ENS_16CompileConditionILi1000EEEEEvPT_PKS4_S7_S7_flPfS8_Pj --------------------------
	.section	.text._ZN13group_norm_v214gn_cuda_kernelI6__halfLi480ELi1ELi16ELi60ELi1024ELb1ELi16ELi960ELi960ELi4ELb1ELi2ELb0ELb0ENS_16CompileConditionILi1000EEEEEvPT_PKS4_S7_S7_flPfS8_Pj,"ax",@progbits
	.align	128
        .global         _ZN13group_norm_v214gn_cuda_kernelI6__halfLi480ELi1ELi16ELi60ELi1024ELb1ELi16ELi960ELi960ELi4ELb1ELi2ELb0ELb0ENS_16CompileConditionILi1000EEEEEvPT_PKS4_S7_S7_flPfS8_Pj
        .type           _ZN13group_norm_v214gn_cuda_kernelI6__halfLi480ELi1ELi16ELi60ELi1024ELb1ELi16ELi960ELi960ELi4ELb1ELi2ELb0ELb0ENS_16CompileConditionILi1000EEEEEvPT_PKS4_S7_S7_flPfS8_Pj,@function
        .size           _ZN13group_norm_v214gn_cuda_kernelI6__halfLi480ELi1ELi16ELi60ELi1024ELb1ELi16ELi960ELi960ELi4ELb1ELi2ELb0ELb0ENS_16CompileConditionILi1000EEEEEvPT_PKS4_S7_S7_flPfS8_Pj,(.L_x_122 - _ZN13group_norm_v214gn_cuda_kernelI6__halfLi480ELi1ELi16ELi60ELi1024ELb1ELi16ELi960ELi960ELi4ELb1ELi2ELb0ELb0ENS_16CompileConditionILi1000EEEEEvPT_PKS4_S7_S7_flPfS8_Pj)
        .other          _ZN13group_norm_v214gn_cuda_kernelI6__halfLi480ELi1ELi16ELi60ELi1024ELb1ELi16ELi960ELi960ELi4ELb1ELi2ELb0ELb0ENS_16CompileConditionILi1000EEEEEvPT_PKS4_S7_S7_flPfS8_Pj,@"STO_CUDA_ENTRY STV_DEFAULT"
_ZN13group_norm_v214gn_cuda_kernelI6__halfLi480ELi1ELi16ELi60ELi1024ELb1ELi16ELi960ELi960ELi4ELb1ELi2ELb0ELb0ENS_16CompileConditionILi1000EEEEEvPT_PKS4_S7_S7_flPfS8_Pj:
.text._ZN13group_norm_v214gn_cuda_kernelI6__halfLi480ELi1ELi16ELi60ELi1024ELb1ELi16ELi960ELi960ELi4ELb1ELi2ELb0ELb0ENS_16CompileConditionILi1000EEEEEvPT_PKS4_S7_S7_flPfS8_Pj:
[----:B------:R-:W-:Y:S01]  /*0000*/  LDC R1, c[0x0][0x37c] ;  /* 0x0000df00ff017b82 */ /* 0x000fe20000000800 */
[----:B------:R-:W-:Y:S05]  /*0010*/  EXIT ;  /* 0x000000000000794d */ /* 0x000fea0003800000 */
.L_x_58:
        /* <DEDUP_REMOVED lines=14> */
.L_x_122:


//--------------------- .text._ZN13group_norm_v214gn_cuda_kernelI6__halfLi480ELi3ELi16ELi60ELi1024ELb1ELi16ELi960ELi960ELi4ELb1ELi5ELb0ELb0ENS_16CompileConditionILi1000EEEEEvPT_PKS4_S7_S7_flPfS8_Pj --------------------------
	.section	.text._ZN13group_norm_v214gn_cuda_kernelI6__halfLi480ELi3ELi16ELi60ELi1024ELb1ELi16ELi960ELi960ELi4ELb1ELi5ELb0ELb0ENS_16CompileConditionILi1000EEEEEvPT_PKS4_S7_S7_flPfS8_Pj,"ax",@progbits
	.align	128
        .global         _ZN13group_norm_v214gn_cuda_kernelI6__halfLi480ELi3ELi16ELi60ELi1024ELb1ELi16ELi960ELi960ELi4ELb1ELi5ELb0ELb0ENS_16CompileConditionILi1000EEEEEvPT_PKS4_S7_S7_flPfS8_Pj
        .type           _ZN13group_norm_v214gn_cuda_kernelI6__halfLi480ELi3ELi16ELi60ELi1024ELb1ELi16ELi960ELi960ELi4ELb1ELi5ELb0ELb0ENS_16CompileConditionILi1000EEEEEvPT_PKS4_S7_S7_flPfS8_Pj,@function
        .size           _ZN13group_norm_v214gn_cuda_kernelI6__halfLi480ELi3ELi16ELi60ELi1024ELb1ELi16ELi960ELi960ELi4ELb1ELi5ELb0ELb0ENS_16CompileConditionILi1000EEEEEvPT_PKS4_S7_S7_flPfS8_Pj,(.L_x_123 - _ZN13group_norm_v214gn_cuda_kernelI6__halfLi480ELi3ELi16ELi60ELi1024ELb1ELi16ELi960ELi960ELi4ELb1ELi5ELb0ELb0ENS_16CompileConditionILi1000EEEEEvPT_PKS4_S7_S7_flPfS8_Pj)
        .other          _ZN13group_norm_v214gn_cuda_kernelI6__halfLi480ELi3ELi16ELi60ELi1024ELb1ELi16ELi960ELi960ELi4ELb1ELi5ELb0ELb0ENS_16CompileConditionILi1000EEEEEvPT_PKS4_S7_S7_flPfS8_Pj,@"STO_CUDA_ENTRY STV_DEFAULT"
_ZN13group_norm_v214gn_cuda_kernelI6__halfLi480ELi3ELi16ELi60ELi1024ELb1ELi16ELi960ELi960ELi4ELb1ELi5ELb0ELb0ENS_16CompileConditionILi1000EEEEEvPT_PKS4_S7_S7_flPfS8_Pj:
.text._ZN13group_norm_v214gn_cuda_kernelI6__halfLi480ELi3ELi16ELi60ELi1024ELb1ELi16ELi960ELi960ELi4ELb1ELi5ELb0ELb0ENS_16CompileConditionILi1000EEEEEvPT_PKS4_S7_S7_flPfS8_Pj:
[----:B------:R-:W-:Y:S01]  /*0000*/  LDC R1, c[0x0][0x37c] ;  /* 0x0000df00ff017b82 */ /* 0x000fe20000000800 */
[----:B------:R-:W-:Y:S05]  /*0010*/  EXIT ;  /* 0x000000000000794d */ /* 0x000fea0003800000 */
.L_x_59:
        /* <DEDUP_REMOVED lines=14> */
.L_x_123:


//--------------------- .text._ZN13group_norm_v214gn_cuda_kernelI6__halfLi480ELi1ELi16ELi60ELi1024ELb1ELi32ELi960ELi960ELi4ELb1ELi4ELb0ELb0ENS_16CompileConditionILi1000EEEEEvPT_PKS4_S7_S7_flPfS8_Pj --------------------------
	.section	.text._ZN13group_norm_v214gn_cuda_kernelI6__halfLi480ELi1ELi16ELi60ELi1024ELb1ELi32ELi960ELi960ELi4ELb1ELi4ELb0ELb0ENS_16CompileConditionILi1000EEEEEvPT_PKS4_S7_S7_flPfS8_Pj,"ax",@progbits
	.align	128
        .global         _ZN13group_norm_v214gn_cuda_kernelI6__halfLi480ELi1ELi16ELi60ELi1024ELb1ELi32ELi960ELi960ELi4ELb1ELi4ELb0ELb0ENS_16CompileConditionILi1000EEEEEvPT_PKS4_S7_S7_flPfS8_Pj
        .type           _ZN13group_norm_v214gn_cuda_kernelI6__halfLi480ELi1ELi16ELi60ELi1024ELb1ELi32ELi960ELi960ELi4ELb1ELi4ELb0ELb0ENS_16CompileConditionILi1000EEEEEvPT_PKS4_S7_S7_flPfS8_Pj,@function
        .size           _ZN13group_norm_v214gn_cuda_kernelI6__halfLi480ELi1ELi16ELi60ELi1024ELb1ELi32ELi960ELi960ELi4ELb1ELi4ELb0ELb0ENS_16CompileConditionILi1000EEEEEvPT_PKS4_S7_S7_flPfS8_Pj,(.L_x_124 - _ZN13group_norm_v214gn_cuda_kernelI6__halfLi480ELi1ELi16ELi60ELi1024ELb1ELi32ELi960ELi960ELi4ELb1ELi4ELb0ELb0ENS_16CompileConditionILi1000EEEEEvPT_PKS4_S7_S7_flPfS8_Pj)
        .other          _ZN13group_norm_v214gn_cuda_kernelI6__halfLi480ELi1ELi16ELi60ELi1024ELb1ELi32ELi960ELi960ELi4ELb1ELi4ELb0ELb0ENS_16CompileConditionILi1000EEEEEvPT_PKS4_S7_S7_flPfS8_Pj,@"STO_CUDA_ENTRY STV_DEFAULT"
_ZN13group_norm_v214gn_cuda_kernelI6__halfLi480ELi1ELi16ELi60ELi1024ELb1ELi32ELi960ELi960ELi4ELb1ELi4ELb0ELb0ENS_16CompileConditionILi1000EEEEEvPT_PKS4_S7_S7_flPfS8_Pj:
.text._ZN13group_norm_v214gn_cuda_kernelI6__halfLi480ELi1ELi16ELi60ELi1024ELb1ELi32ELi960ELi960ELi4ELb1ELi4ELb0ELb0ENS_16CompileConditionILi1000EEEEEvPT_PKS4_S7_S7_flPfS8_Pj:
[----:B------:R-:W-:Y:S01]  /*0000*/  LDC R1, c[0x0][0x37c] ;  /* 0x0000df00ff017b82 */ /* 0x000fe20000000800 */
[----:B------:R-:W-:Y:S05]  /*0010*/  EXIT ;  /* 0x000000000000794d */ /* 0x000fea0003800000 */
.L_x_60:
        /* <DEDUP_REMOVED lines=14> */
.L_x_124:


//--------------------- .text._ZN13group_norm_v214gn_cuda_kernelI6__halfLi480ELi1ELi16ELi60ELi1024ELb1ELi64ELi960ELi960ELi4ELb1ELi9ELb0ELb0ENS_16CompileConditionILi1000EEEEEvPT_PKS4_S7_S7_flPfS8_Pj --------------------------
	.section	.text._ZN13group_norm_v214gn_cuda_kernelI6__halfLi480ELi1ELi16ELi60ELi1024ELb1ELi64ELi960ELi960ELi4ELb1ELi9ELb0ELb0ENS_16CompileConditionILi1000EEEEEvPT_PKS4_S7_S7_flPfS8_Pj,"ax",@progbits
	.align	128
        .global         _ZN13group_norm_v214gn_cuda_kernelI6__halfLi480ELi1ELi16ELi60ELi1024ELb1ELi64ELi960ELi960ELi4ELb1ELi9ELb0ELb0ENS_16CompileConditionILi1000EEEEEvPT_PKS4_S7_S7_flPfS8_Pj
        .type           _ZN13group_norm_v214gn_cuda_kernelI6__halfLi480ELi1ELi16ELi60ELi1024ELb1ELi64ELi960ELi960ELi4ELb1ELi9ELb0ELb0ENS_16CompileConditionILi1000EEEEEvPT_PKS4_S7_S7_flPfS8_Pj,@function
        .size           _ZN13group_norm_v214gn_cuda_kernelI6__halfLi480ELi1ELi16ELi60ELi1024ELb1ELi64ELi960ELi960ELi4ELb1ELi9ELb0ELb0ENS_16CompileConditionILi1000EEEEEvPT_PKS4_S7_S7_flPfS8_Pj,(.L_x_125 - _ZN13group_norm_v214gn_cuda_kernelI6__halfLi480ELi1ELi16ELi60ELi1024ELb1ELi64ELi960ELi960ELi4ELb1ELi9ELb0ELb0ENS_16CompileConditionILi1000EEEEEvPT_PKS4_S7_S7_flPfS8_Pj)
        .other          _ZN13group_norm_v214gn_cuda_kernelI6__halfLi480ELi1ELi16ELi60ELi1024ELb1ELi64ELi960ELi960ELi4ELb1ELi9ELb0ELb0ENS_16CompileConditionILi1000EEEEEvPT_PKS4_S7_S7_flPfS8_Pj,@"STO_CUDA_ENTRY STV_DEFAULT"
_ZN13group_norm_v214gn_cuda_kernelI6__halfLi480ELi1ELi16ELi60ELi1024ELb1ELi64ELi960ELi960ELi4ELb1ELi9ELb0ELb0ENS_16CompileConditionILi1000EEEEEvPT_PKS4_S7_S7_flPfS8_Pj:
.text._ZN13group_norm_v214gn_cuda_kernelI6__halfLi480ELi1ELi16ELi60ELi1024ELb1ELi64ELi960ELi960ELi4ELb1ELi9ELb0ELb0ENS_16CompileConditionILi1000EEEEEvPT_PKS4_S7_S7_flPfS8_Pj:
[----:B------:R-:W-:Y:S01]  /*0000*/  LDC R1, c[0x0][0x37c] ;  /* 0x0000df00ff017b82 */ /* 0x000fe20000000800 */
[----:B------:R-:W-:Y:S05]  /*0010*/  EXIT ;  /* 0x000000000000794d */ /* 0x000fea0003800000 */
.L_x_61:
        /* <DEDUP_REMOVED lines=14> */
.L_x_125:


//--------------------- .text._ZN13group_norm_v214gn_cuda_kernelI6__halfLi480ELi2ELi16ELi60ELi1024ELb1ELi32ELi960ELi960ELi4ELb1ELi7ELb0ELb0ENS_16CompileConditionILi1000EEEEEvPT_PKS4_S7_S7_flPfS8_Pj --------------------------
	.section	.text._ZN13group_norm_v214gn_cuda_kernelI6__halfLi480ELi2ELi16ELi60ELi1024ELb1ELi32ELi960ELi960ELi4ELb1ELi7ELb0ELb0ENS_16CompileConditionILi1000EEEEEvPT_PKS4_S7_S7_flPfS8_Pj,"ax",@progbits
	.align	128
        .global         _ZN13group_norm_v214gn_cuda_kernelI6__halfLi480ELi2ELi16ELi60ELi1024ELb1ELi32ELi960ELi960ELi4ELb1ELi7ELb0ELb0ENS_16CompileConditionILi1000EEEEEvPT_PKS4_S7_S7_flPfS8_Pj
        .type           _ZN13group_norm_v214gn_cuda_kernelI6__halfLi480ELi2ELi16ELi60ELi1024ELb1ELi32ELi960ELi960ELi4ELb1ELi7ELb0ELb0ENS_16CompileConditionILi1000EEEEEvPT_PKS4_S7_S7_flPfS8_Pj,@function
        .size           _ZN13group_norm_v214gn_cuda_kernelI6__halfLi480ELi2ELi16ELi60ELi1024ELb1ELi32ELi960ELi960ELi4ELb1ELi7ELb0ELb0ENS_16CompileConditionILi1000EEEEEvPT_PKS4_S7_S7_flPfS8_Pj,(.L_x_126 - _ZN13group_norm_v214gn_cuda_kernelI6__halfLi480ELi2ELi16ELi60ELi1024ELb1ELi32ELi960ELi960ELi4ELb1ELi7ELb0ELb0ENS_16CompileConditionILi1000EEEEEvPT_PKS4_S7_S7_flPfS8_Pj)
        .other          _ZN13group_norm_v214gn_cuda_kernelI6__halfLi480ELi2ELi16ELi60ELi1024ELb1ELi32ELi960ELi960ELi4ELb1ELi7ELb0ELb0ENS_16CompileConditionILi1000EEEEEvPT_PKS4_S7_S7_flPfS8_Pj,@"STO_CUDA_ENTRY STV_DEFAULT"
_ZN13group_norm_v214gn_cuda_kernelI6__halfLi480ELi2ELi16ELi60ELi1024ELb1ELi32ELi960ELi960ELi4ELb1ELi7ELb0ELb0ENS_16CompileConditionILi1000EEEEEvPT_PKS4_S7_S7_flPfS8_Pj:
.text._ZN13group_norm_v214gn_cuda_kernelI6__halfLi480ELi2ELi16ELi60ELi1024ELb1ELi32ELi960ELi960ELi4ELb1ELi7ELb0ELb0ENS_16CompileConditionILi1000EEEEEvPT_PKS4_S7_S7_flPfS8_Pj:
[----:B------:R-:W-:Y:S01]  /*0000*/  LDC R1, c[0x0][0x37c] ;  /* 0x0000df00ff017b82 */ /* 0x000fe20000000800 */
[----:B------:R-:W-:Y:S05]  /*0010*/  EXIT ;  /* 0x000000000000794d */ /* 0x000fea0003800000 */
.L_x_62:
        /* <DEDUP_REMOVED lines=14> */
.L_x_126:


//--------------------- .text._ZN13group_norm_v214gn_cuda_kernelI6__halfLi480ELi2ELi16ELi60ELi1024ELb1ELi32ELi960ELi960ELi4ELb1ELi9ELb0ELb0ENS_16CompileConditionILi1000EEEEEvPT_PKS4_S7_S7_flPfS8_Pj --------------------------
	.section	.text._ZN13group_norm_v214gn_cuda_kernelI6__halfLi480ELi2ELi16ELi60ELi1024ELb1ELi32ELi960ELi960ELi4ELb1ELi9ELb0ELb0ENS_16CompileConditionILi1000EEEEEvPT_PKS4_S7_S7_flPfS8_Pj,"ax",@progbits
	.align	128
        .global         _ZN13group_norm_v214gn_cuda_kernelI6__halfLi480ELi2ELi16ELi60ELi1024ELb1ELi32ELi960ELi960ELi4ELb1ELi9ELb0ELb0ENS_16CompileConditionILi1000EEEEEvPT_PKS4_S7_S7_flPfS8_Pj
        .type           _ZN13group_norm_v214gn_cuda_kernelI6__halfLi480ELi2ELi16ELi60ELi1024ELb1ELi32ELi960ELi960ELi4ELb1ELi9ELb0ELb0ENS_16CompileConditionILi1000EEEEEvPT_PKS4_S7_S7_flPfS8_Pj,@function
        .size           _ZN13group_norm_v214gn_cuda_kernelI6__halfLi480ELi2ELi16ELi60ELi1024ELb1ELi32ELi960ELi960ELi4ELb1ELi9ELb0ELb0ENS_16CompileConditionILi1000EEEEEvPT_PKS4_S7_S7_flPfS8_Pj,(.L_x_127 - _ZN13group_norm_v214gn_cuda_kernelI6__halfLi480ELi2ELi16ELi60ELi1024ELb1ELi32ELi960ELi960ELi4ELb1ELi9ELb0ELb0ENS_16CompileConditionILi1000EEEEEvPT_PKS4_S7_S7_flPfS8_Pj)
        .other          _ZN13group_norm_v214gn_cuda_kernelI6__halfLi480ELi2ELi16ELi60ELi1024ELb1ELi32ELi960ELi960ELi4ELb1ELi9ELb0ELb0ENS_16CompileConditionILi1000EEEEEvPT_PKS4_S7_S7_flPfS8_Pj,@"STO_CUDA_ENTRY STV_DEFAULT"
_ZN13group_norm_v214gn_cuda_kernelI6__halfLi480ELi2ELi16ELi60ELi1024ELb1ELi32ELi960ELi960ELi4ELb1ELi9ELb0ELb0ENS_16CompileConditionILi1000EEEEEvPT_PKS4_S7_S7_flPfS8_Pj:
.text._ZN13group_norm_v214gn_cuda_kernelI6__halfLi480ELi2ELi16ELi60ELi1024ELb1ELi32ELi960ELi960ELi4ELb1ELi9ELb0ELb0ENS_16CompileConditionILi1000EEEEEvPT_PKS4_S7_S7_flPfS8_Pj:
[----:B------:R-:W-:Y:S01]  /*0000*/  LDC R1, c[0x0][0x37c] ;  /* 0x0000df00ff017b82 */ /* 0x000fe20000000800 */
[----:B------:R-:W-:Y:S05]  /*0010*/  EXIT ;  /* 0x000000000000794d */ /* 0x000fea0003800000 */
.L_x_63:
        /* <DEDUP_REMOVED lines=14> */
.L_x_127:


//--------------------- .nv.shared.reserved.0     --------------------------
	.section	.nv.shared.reserved.0,"aw",@nobits
	.weak		__nv_reservedSMEM_offset_0_alias
	.size		__nv_reservedSMEM_offset_0_alias, 0, 64
	.other		__nv_reservedSMEM_offset_0_alias,@"STO_CUDA_RESERVED_SHARED STV_DEFAULT"
__nv_reservedSMEM_offset_0_alias:
	.zero		0
	.zero		64


//--------------------- .nv.constant0._ZN13group_norm_v218gn_bwd_cuda_kernelI13__nv_bfloat16Li480ELi3ELi32ELi30ELi1024ELb0ELb1ELi4ELi960ELi960ELi4ELb1ELi1ELb0ELb0ELNS_15WgradSyncMethodE3ENS_16CompileConditionILi1000EEEEEvPT_S6_S6_PKS5_S8_S8_S8_PKfflPfPj --------------------------
	.section	.nv.constant0._ZN13group_norm_v218gn_bwd_cuda_kernelI13__nv_bfloat16Li480ELi3ELi32ELi30ELi1024ELb0ELb1ELi4ELi960ELi960ELi4ELb1ELi1ELb0ELb0ELNS_15WgradSyncMethodE3ENS_16CompileConditionILi1000EEEEEvPT_S6_S6_PKS5_S8_S8_S8_PKfflPfPj,"a",@progbits
	.sectionflags	@""
	.align	4
.nv.constant0._ZN13group_norm_v218gn_bwd_cuda_kernelI13__nv_bfloat16Li480ELi3ELi32ELi30ELi1024ELb0ELb1ELi4ELi960ELi960ELi4ELb1ELi1ELb0ELb0ELNS_15WgradSyncMethodE3ENS_16CompileConditionILi1000EEEEEvPT_S6_S6_PKS5_S8_S8_S8_PKfflPfPj:
	.zero		992


//--------------------- .nv.constant0._ZN13group_norm_v218gn_bwd_cuda_kernelI13__nv_bfloat16Li480ELi1ELi32ELi30ELi1024ELb0ELb1ELi8ELi960ELi960ELi4ELb1ELi1ELb0ELb0ELNS_15WgradSyncMethodE3ENS_16CompileConditionILi1000EEEEEvPT_S6_S6_PKS5_S8_S8_S8_PKfflPfPj --------------------------
	.section	.nv.constant0._ZN13group_norm_v218gn_bwd_cuda_kernelI13__nv_bfloat16Li480ELi1ELi32ELi30ELi1024ELb0ELb1ELi8ELi960ELi960ELi4ELb1ELi1ELb0ELb0ELNS_15WgradSyncMethodE3ENS_16CompileConditionILi1000EEEEEvPT_S6_S6_PKS5_S8_S8_S8_PKfflPfPj,"a",@progbits
	.sectionflags	@""
	.align	4
.nv.constant0._ZN13group_norm_v218gn_bwd_cuda_kernelI13__nv_bfloat16Li480ELi1ELi32ELi30ELi1024ELb0ELb1ELi8ELi960ELi960ELi4ELb1ELi1ELb0ELb0ELNS_15WgradSyncMethodE3ENS_16CompileConditionILi1000EEEEEvPT_S6_S6_PKS5_S8_S8_S8_PKfflPfPj:
	.zero		992


//--------------------- .nv.constant0._ZN13group_norm_v218gn_bwd_cuda_kernelI13__nv_bfloat16Li480ELi3ELi32ELi30ELi1024ELb0ELb1ELi8ELi960ELi960ELi4ELb1ELi2ELb0ELb0ELNS_15WgradSyncMethodE3ENS_16CompileConditionILi1000EEEEEvPT_S6_S6_PKS5_S8_S8_S8_PKfflPfPj --------------------------
	.section	.nv.constant0._ZN13group_norm_v218gn_bwd_cuda_kernelI13__nv_bfloat16Li480ELi3ELi32ELi30ELi1024ELb0ELb1ELi8ELi960ELi960ELi4ELb1ELi2ELb0ELb0ELNS_15WgradSyncMethodE3ENS_16CompileConditionILi1000EEEEEvPT_S6_S6_PKS5_S8_S8_S8_PKfflPfPj,"a",@progbits
	.sectionflags	@""
	.align	4
.nv.constant0._ZN13group_norm_v218gn_bwd_cuda_kernelI13__nv_bfloat16Li480ELi3ELi32ELi30ELi1024ELb0ELb1ELi8ELi960ELi960ELi4ELb1ELi2ELb0ELb0ELNS_15WgradSyncMethodE3ENS_16CompileConditionILi1000EEEEEvPT_S6_S6_PKS5_S8_S8_S8_PKfflPfPj:
	.zero		992


//--------------------- .nv.constant0._ZN13group_norm_v218gn_bwd_cuda_kernelI13__nv_bfloat16Li480ELi1ELi32ELi30ELi1024ELb0ELb1ELi16ELi960ELi960ELi4ELb1ELi2ELb0ELb0ELNS_15WgradSyncMethodE3ENS_16CompileConditionILi1000EEEEEvPT_S6_S6_PKS5_S8_S8_S8_PKfflPfPj --------------------------
	.section	.nv.constant0._ZN13group_norm_v218gn_bwd_cuda_kernelI13__nv_bfloat16Li480ELi1ELi32ELi30ELi1024ELb0ELb1ELi16ELi960ELi960ELi4ELb1ELi2ELb0ELb0ELNS_15WgradSyncMethodE3ENS_16CompileConditionILi1000EEEEEvPT_S6_S6_PKS5_S8_S8_S8_PKfflPfPj,"a",@progbits
	.sectionflags	@""
	.align	4
.nv.constant0._ZN13group_norm_v218gn_bwd_cuda_kernelI13__nv_bfloat16Li480ELi1ELi32ELi30ELi1024ELb0ELb1ELi16ELi960ELi960ELi4ELb1ELi2ELb0ELb0ELNS_15WgradSyncMethodE3ENS_16CompileConditionILi1000EEEEEvPT_S6_S6_PKS5_S8_S8_S8_PKfflPfPj:
	.zero		992


//--------------------- .nv.constant0._ZN13group_norm_v218gn_bwd_cuda_kernelI13__nv_bfloat16Li480ELi1ELi32ELi30ELi1024ELb0ELb1ELi32ELi960ELi960ELi4ELb1ELi4ELb0ELb0ELNS_15WgradSyncMethodE3ENS_16CompileConditionILi1000EEEEEvPT_S6_S6_PKS5_S8_S8_S8_PKfflPfPj --------------------------
	.section	.nv.constant0._ZN13group_norm_v218gn_bwd_cuda_kernelI13__nv_bfloat16Li480ELi1ELi32ELi30ELi1024ELb0ELb1ELi32ELi960ELi960ELi4ELb1ELi4ELb0ELb0ELNS_15WgradSyncMethodE3ENS_16CompileConditionILi1000EEEEEvPT_S6_S6_PKS5_S8_S8_S8_PKfflPfPj,"a",@progbits
	.sectionflags	@""
	.align	4
.nv.constant0._ZN13group_norm_v218gn_bwd_cuda_kernelI13__nv_bfloat16Li480ELi1ELi32ELi30ELi1024ELb0ELb1ELi32ELi960ELi960ELi4ELb1ELi4ELb0ELb0ELNS_15WgradSyncMethodE3ENS_16CompileConditionILi1000EEEEEvPT_S6_S6_PKS5_S8_S8_S8_PKfflPfPj:
	.zero		992


//--------------------- .nv.constant0._ZN13group_norm_v218gn_bwd_cuda_kernelI13__nv_bfloat16Li480ELi2ELi32ELi30ELi1024ELb0ELb1ELi16ELi960ELi960ELi4ELb1ELi3ELb0ELb0ELNS_15WgradSyncMethodE3ENS_16CompileConditionILi1000EEEEEvPT_S6_S6_PKS5_S8_S8_S8_PKfflPfPj --------------------------
	.section	.nv.constant0._ZN13group_norm_v218gn_bwd_cuda_kernelI13__nv_bfloat16Li480ELi2ELi32ELi30ELi1024ELb0ELb1ELi16ELi960ELi960ELi4ELb1ELi3ELb0ELb0ELNS_15WgradSyncMethodE3ENS_16CompileConditionILi1000EEEEEvPT_S6_S6_PKS5_S8_S8_S8_PKfflPfPj,"a",@progbits
	.sectionflags	@""
	.align	4
.nv.constant0._ZN13group_norm_v218gn_bwd_cuda_kernelI13__nv_bfloat16Li480ELi2ELi32ELi30ELi1024ELb0ELb1ELi16ELi960ELi960ELi4ELb1ELi3ELb0ELb0ELNS_15WgradSyncMethodE3ENS_16CompileConditionILi1000EEEEEvPT_S6_S6_PKS5_S8_S8_S8_PKfflPfPj:
	.zero		992


//--------------------- .nv.constant0._ZN13group_norm_v218gn_bwd_cuda_kernelI13__nv_bfloat16Li480ELi2ELi32ELi30ELi1024ELb0ELb1ELi16ELi960ELi960ELi4ELb1ELi4ELb0ELb0ELNS_15WgradSyncMethodE3ENS_16CompileConditionILi1000EEEEEvPT_S6_S6_PKS5_S8_S8_S8_PKfflPfPj --------------------------
	.section	.nv.constant0._ZN13group_norm_v218gn_bwd_cuda_kernelI13__nv_bfloat16Li480ELi2ELi32ELi30ELi1024ELb0ELb1ELi16ELi960ELi960ELi4ELb1ELi4ELb0ELb0ELNS_15WgradSyncMethodE3ENS_16CompileConditionILi1000EEEEEvPT_S6_S6_PKS5_S8_S8_S8_PKfflPfPj,"a",@progbits
	.sectionflags	@""
	.align	4
.nv.constant0._ZN13group_norm_v218gn_bwd_cuda_kernelI13__nv_bfloat16Li480ELi2ELi32ELi30ELi1024ELb0ELb1ELi16ELi960ELi960ELi4ELb1ELi4ELb0ELb0ELNS_15WgradSyncMethodE3ENS_16CompileConditionILi1000EEEEEvPT_S6_S6_PKS5_S8_S8_S8_PKfflPfPj:
	.zero		992


//--------------------- .nv.constant0._ZN13group_norm_v218gn_bwd_cuda_kernelI13__nv_bfloat16Li480ELi3ELi16ELi60ELi1024ELb1ELb1ELi4ELi960ELi960ELi4ELb1ELi1ELb0ELb0ELNS_15WgradSyncMethodE3ENS_16CompileConditionILi1000EEEEEvPT_S6_S6_PKS5_S8_S8_S8_PKfflPfPj --------------------------
	.section	.nv.constant0._ZN13group_norm_v218gn_bwd_cuda_kernelI13__nv_bfloat16Li480ELi3ELi16ELi60ELi1024ELb1ELb1ELi4ELi960ELi960ELi4ELb1ELi1ELb0ELb0ELNS_15WgradSyncMethodE3ENS_16CompileConditionILi1000EEEEEvPT_S6_S6_PKS5_S8_S8_S8_PKfflPfPj,"a",@progbits
	.sectionflags	@""
	.align	4
.nv.constant0._ZN13group_norm_v218gn_bwd_cuda_kernelI13__nv_bfloat16Li480ELi3ELi16ELi60ELi1024ELb1ELb1ELi4ELi960ELi960ELi4ELb1ELi1ELb0ELb0ELNS_15WgradSyncMethodE3ENS_16CompileConditionILi1000EEEEEvPT_S6_S6_PKS5_S8_S8_S8_PKfflPfPj:
	.zero		992


//--------------------- .nv.constant0._ZN13group_norm_v218gn_bwd_cuda_kernelI13__nv_bfloat16Li480ELi1ELi16ELi60ELi1024ELb1ELb1ELi8ELi960ELi960ELi4ELb1ELi1ELb0ELb0ELNS_15WgradSyncMethodE3ENS_16CompileConditionILi1000EEEEEvPT_S6_S6_PKS5_S8_S8_S8_PKfflPfPj --------------------------
	.section	.nv.constant0._ZN13group_norm_v218gn_bwd_cuda_kernelI13__nv_bfloat16Li480ELi1ELi16ELi60ELi1024ELb1ELb1ELi8ELi960ELi960ELi4ELb1ELi1ELb0ELb0ELNS_15WgradSyncMethodE3ENS_16CompileConditionILi1000EEEEEvPT_S6_S6_PKS5_S8_S8_S8_PKfflPfPj,"a",@progbits
	.sectionflags	@""
	.align	4
.nv.constant0._ZN13group_norm_v218gn_bwd_cuda_kernelI13__nv_bfloat16Li480ELi1ELi16ELi60ELi1024ELb1ELb1ELi8ELi960ELi960ELi4ELb1ELi1ELb0ELb0ELNS_15WgradSyncMethodE3ENS_16CompileConditionILi1000EEEEEvPT_S6_S6_PKS5_S8_S8_S8_PKfflPfPj:
	.zero		992


//--------------------- .nv.constant0._ZN13group_norm_v218gn_bwd_cuda_kernelI13__nv_bfloat16Li480ELi3ELi16ELi60ELi1024ELb1ELb1ELi8ELi960ELi960ELi4ELb1ELi2ELb0ELb0ELNS_15WgradSyncMethodE3ENS_16CompileConditionILi1000EEEEEvPT_S6_S6_PKS5_S8_S8_S8_PKfflPfPj --------------------------
	.section	.nv.constant0._ZN13group_norm_v218gn_bwd_cuda_kernelI13__nv_bfloat16Li480ELi3ELi16ELi60ELi1024ELb1ELb1ELi8ELi960ELi960ELi4ELb1ELi2ELb0ELb0ELNS_15WgradSyncMethodE3ENS_16CompileConditionILi1000EEEEEvPT_S6_S6_PKS5_S8_S8_S8_PKfflPfPj,"a",@progbits
	.sectionflags	@""
	.align	4
.nv.constant0._ZN13group_norm_v218gn_bwd_cuda_kernelI13__nv_bfloat16Li480ELi3ELi16ELi60ELi1024ELb1ELb1ELi8ELi960ELi960ELi4ELb1ELi2ELb0ELb0ELNS_15WgradSyncMethodE3ENS_16CompileConditionILi1000EEEEEvPT_S6_S6_PKS5_S8_S8_S8_PKfflPfPj:
	.zero		992


//--------------------- .nv.constant0._ZN13group_norm_v218gn_bwd_cuda_kernelI13__nv_bfloat16Li480ELi1ELi16ELi60ELi1024ELb1ELb1ELi16ELi960ELi960ELi4ELb1ELi2ELb0ELb0ELNS_15WgradSyncMethodE3ENS_16CompileConditionILi1000EEEEEvPT_S6_S6_PKS5_S8_S8_S8_PKfflPfPj --------------------------
	.section	.nv.constant0._ZN13group_norm_v218gn_bwd_cuda_kernelI13__nv_bfloat16Li480ELi1ELi16ELi60ELi1024ELb1ELb1ELi16ELi960ELi960ELi4ELb1ELi2ELb0ELb0ELNS_15WgradSyncMethodE3ENS_16CompileConditionILi1000EEEEEvPT_S6_S6_PKS5_S8_S8_S8_PKfflPfPj,"a",@progbits
	.sectionflags	@""
	.align	4
.nv.constant0._ZN13group_norm_v218gn_bwd_cuda_kernelI13__nv_bfloat16Li480ELi1ELi16ELi60ELi1024ELb1ELb1ELi16ELi960ELi960ELi4ELb1ELi2ELb0ELb0ELNS_15WgradSyncMethodE3ENS_16CompileConditionILi1000EEEEEvPT_S6_S6_PKS5_S8_S8_S8_PKfflPfPj:
	.zero		992


//--------------------- .nv.constant0._ZN13group_norm_v218gn_bwd_cuda_kernelI13__nv_bfloat16Li480ELi1ELi16ELi60ELi1024ELb1ELb1ELi32ELi960ELi960ELi4ELb1ELi4ELb0ELb0ELNS_15WgradSyncMethodE3ENS_16CompileConditionILi1000EEEEEvPT_S6_S6_PKS5_S8_S8_S8_PKfflPfPj --------------------------
	.section	.nv.constant0._ZN13group_norm_v218gn_bwd_cuda_kernelI13__nv_bfloat16Li480ELi1ELi16ELi60ELi1024ELb1ELb1ELi32ELi960ELi960ELi4ELb1ELi4ELb0ELb0ELNS_15WgradSyncMethodE3ENS_16CompileConditionILi1000EEEEEvPT_S6_S6_PKS5_S8_S8_S8_PKfflPfPj,"a",@progbits
	.sectionflags	@""
	.align	4
.nv.constant0._ZN13group_norm_v218gn_bwd_cuda_kernelI13__nv_bfloat16Li480ELi1ELi16ELi60ELi1024ELb1ELb1ELi32ELi960ELi960ELi4ELb1ELi4ELb0ELb0ELNS_15WgradSyncMethodE3ENS_16CompileConditionILi1000EEEEEvPT_S6_S6_PKS5_S8_S8_S8_PKfflPfPj:
	.zero		992


//--------------------- .nv.constant0._ZN13group_norm_v218gn_bwd_cuda_kernelI13__nv_bfloat16Li480ELi2ELi16ELi60ELi1024ELb1ELb1ELi16ELi960ELi960ELi4ELb1ELi3ELb0ELb0ELNS_15WgradSyncMethodE3ENS_16CompileConditionILi1000EEEEEvPT_S6_S6_PKS5_S8_S8_S8_PKfflPfPj --------------------------
	.section	.nv.constant0._ZN13group_norm_v218gn_bwd_cuda_kernelI13__nv_bfloat16Li480ELi2ELi16ELi60ELi1024ELb1ELb1ELi16ELi960ELi960ELi4ELb1ELi3ELb0ELb0ELNS_15WgradSyncMethodE3ENS_16CompileConditionILi1000EEEEEvPT_S6_S6_PKS5_S8_S8_S8_PKfflPfPj,"a",@progbits
	.sectionflags	@""
	.align	4
.nv.constant0._ZN13group_norm_v218gn_bwd_cuda_kernelI13__nv_bfloat16Li480ELi2ELi16ELi60ELi1024ELb1ELb1ELi16ELi960ELi960ELi4ELb1ELi3ELb0ELb0ELNS_15WgradSyncMethodE3ENS_16CompileConditionILi1000EEEEEvPT_S6_S6_PKS5_S8_S8_S8_PKfflPfPj:
	.zero		992


//--------------------- .nv.constant0._ZN13group_norm_v218gn_bwd_cuda_kernelI13__nv_bfloat16Li480ELi2ELi16ELi60ELi1024ELb1ELb1ELi16ELi960ELi960ELi4ELb1ELi4ELb0ELb0ELNS_15WgradSyncMethodE3ENS_16CompileConditionILi1000EEEEEvPT_S6_S6_PKS5_S8_S8_S8_PKfflPfPj --------------------------
	.section	.nv.constant0._ZN13group_norm_v218gn_bwd_cuda_kernelI13__nv_bfloat16Li480ELi2ELi16ELi60ELi1024ELb1ELb1ELi16ELi960ELi960ELi4ELb1ELi4ELb0ELb0ELNS_15WgradSyncMethodE3ENS_16CompileConditionILi1000EEEEEvPT_S6_S6_PKS5_S8_S8_S8_PKfflPfPj,"a",@progbits
	.sectionflags	@""
	.align	4
.nv.constant0._ZN13group_norm_v218gn_bwd_cuda_kernelI13__nv_bfloat16Li480ELi2ELi16ELi60ELi1024ELb1ELb1ELi16ELi960ELi960ELi4ELb1ELi4ELb0ELb0ELNS_15WgradSyncMethodE3ENS_16CompileConditionILi1000EEEEEvPT_S6_S6_PKS5_S8_S8_S8_PKfflPfPj:
	.zero		992


//--------------------- .nv.constant0._ZN13group_norm_v214gn_cuda_kernelI13__nv_bfloat16Li480ELi3ELi32ELi30ELi1024ELb0ELi4ELi960ELi960ELi4ELb1ELi1ELb0ELb0ENS_16CompileConditionILi1000EEEEEvPT_PKS4_S7_S7_flPfS8_Pj --------------------------
	.section	.nv.constant0._ZN13group_norm_v214gn_cuda_kernelI13__nv_bfloat16Li480ELi3ELi32ELi30ELi1024ELb0ELi4ELi960ELi960ELi4ELb1ELi1ELb0ELb0ENS_16CompileConditionILi1000EEEEEvPT_PKS4_S7_S7_flPfS8_Pj,"a",@progbits
	.sectionflags	@""
	.align	4
.nv.constant0._ZN13group_norm_v214gn_cuda_kernelI13__nv_bfloat16Li480ELi3ELi32ELi30ELi1024ELb0ELi4ELi960ELi960ELi4ELb1ELi1ELb0ELb0ENS_16CompileConditionILi1000EEEEEvPT_PKS4_S7_S7_flPfS8_Pj:
	.zero		968


//--------------------- .nv.constant0._ZN13group_norm_v214gn_cuda_kernelI13__nv_bfloat16Li480ELi1ELi32ELi30ELi1024ELb0ELi8ELi960ELi960ELi4ELb1ELi1ELb0ELb0ENS_16CompileConditionILi1000EEEEEvPT_PKS4_S7_S7_flPfS8_Pj --------------------------
	.section	.nv.constant0._ZN13group_norm_v214gn_cuda_kernelI13__nv_bfloat16Li480ELi1ELi32ELi30ELi1024ELb0ELi8ELi960ELi960ELi4ELb1ELi1ELb0ELb0ENS_16CompileConditionILi1000EEEEEvPT_PKS4_S7_S7_flPfS8_Pj,"a",@progbits
	.sectionflags	@""
	.align	4
.nv.constant0._ZN13group_norm_v214gn_cuda_kernelI13__nv_bfloat16Li480ELi1ELi32ELi30ELi1024ELb0ELi8ELi960ELi960ELi4ELb1ELi1ELb0ELb0ENS_16CompileConditionILi1000EEEEEvPT_PKS4_S7_S7_flPfS8_Pj:
	.zero		968


//--------------------- .nv.constant0._ZN13group_norm_v214gn_cuda_kernelI13__nv_bfloat16Li480ELi3ELi32ELi30ELi1024ELb0ELi8ELi960ELi960ELi4ELb1ELi2ELb0ELb0ENS_16CompileConditionILi1000EEEEEvPT_PKS4_S7_S7_flPfS8_Pj --------------------------
	.section	.nv.constant0._ZN13group_norm_v214gn_cuda_kernelI13__nv_bfloat16Li480ELi3ELi32ELi30ELi1024ELb0ELi8ELi960ELi960ELi4ELb1ELi2ELb0ELb0ENS_16CompileConditionILi1000EEEEEvPT_PKS4_S7_S7_flPfS8_Pj,"a",@progbits
	.sectionflags	@""
	.align	4
.nv.constant0._ZN13group_norm_v214gn_cuda_kernelI13__nv_bfloat16Li480ELi3ELi32ELi30ELi1024ELb0ELi8ELi960ELi960ELi4ELb1ELi2ELb0ELb0ENS_16CompileConditionILi1000EEEEEvPT_PKS4_S7_S7_flPfS8_Pj:
	.zero		968


//--------------------- .nv.constant0._ZN13group_norm_v214gn_cuda_kernelI13__nv_bfloat16Li480ELi1ELi32ELi30ELi1024ELb0ELi16ELi960ELi960ELi4ELb1ELi2ELb0ELb0ENS_16CompileConditionILi1000EEEEEvPT_PKS4_S7_S7_flPfS8_Pj --------------------------
	.section	.nv.constant0._ZN13group_norm_v214gn_cuda_kernelI13__nv_bfloat16Li480ELi1ELi32ELi30ELi1024ELb0ELi16ELi960ELi960ELi4ELb1ELi2ELb0ELb0ENS_16CompileConditionILi1000EEEEEvPT_PKS4_S7_S7_flPfS8_Pj,"a",@progbits
	.sectionflags	@""
	.align	4
.nv.constant0._ZN13group_norm_v214gn_cuda_kernelI13__nv_bfloat16Li480ELi1ELi32ELi30ELi1024ELb0ELi16ELi960ELi960ELi4ELb1ELi2ELb0ELb0ENS_16CompileConditionILi1000EEEEEvPT_PKS4_S7_S7_flPfS8_Pj:
	.zero		968


//--------------------- .nv.constant0._ZN13group_norm_v214gn_cuda_kernelI13__nv_bfloat16Li480ELi3ELi32ELi30ELi1024ELb0ELi16ELi960ELi960ELi4ELb1ELi5ELb0ELb0ENS_16CompileConditionILi1000EEEEEvPT_PKS4_S7_S7_flPfS8_Pj --------------------------
	.section	.nv.constant0._ZN13group_norm_v214gn_cuda_kernelI13__nv_bfloat16Li480ELi3ELi32ELi30ELi1024ELb0ELi16ELi960ELi960ELi4ELb1ELi5ELb0ELb0ENS_16CompileConditionILi1000EEEEEvPT_PKS4_S7_S7_flPfS8_Pj,"a",@progbits
	.sectionflags	@""
	.align	4
.nv.constant0._ZN13group_norm_v214gn_cuda_kernelI13__nv_bfloat16Li480ELi3ELi32ELi30ELi1024ELb0ELi16ELi960ELi960ELi4ELb1ELi5ELb0ELb0ENS_16CompileConditionILi1000EEEEEvPT_PKS4_S7_S7_flPfS8_Pj:
	.zero		968


//--------------------- .nv.constant0._ZN13group_norm_v214gn_cuda_kernelI13__nv_bfloat16Li480ELi1ELi32ELi30ELi1024ELb0ELi32ELi960ELi960ELi4ELb1ELi4ELb0ELb0ENS_16CompileConditionILi1000EEEEEvPT_PKS4_S7_S7_flPfS8_Pj --------------------------
	.section	.nv.constant0._ZN13group_norm_v214gn_cuda_kernelI13__nv_bfloat16Li480ELi1ELi32ELi30ELi1024ELb0ELi32ELi960ELi960ELi4ELb1ELi4ELb0ELb0ENS_16CompileConditionILi1000EEEEEvPT_PKS4_S7_S7_flPfS8_Pj,"a",@progbits
	.sectionflags	@""
	.align	4
.nv.constant0._ZN13group_norm_v214gn_cuda_kernelI13__nv_bfloat16Li480ELi1ELi32ELi30ELi1024ELb0ELi32ELi960ELi960ELi4ELb1ELi4ELb0ELb0ENS_16CompileConditionILi1000EEEEEvPT_PKS4_S7_S7_flPfS8_Pj:
	.zero		968


//--------------------- .nv.constant0._ZN13group_norm_v214gn_cuda_kernelI13__nv_bfloat16Li480ELi1ELi32ELi30ELi1024ELb0ELi64ELi960ELi960ELi4ELb1ELi9ELb0ELb0ENS_16CompileConditionILi1000EEEEEvPT_PKS4_S7_S7_flPfS8_Pj --------------------------
	.section	.nv.constant0._ZN13group_norm_v214gn_cuda_kernelI13__nv_bfloat16Li480ELi1ELi32ELi30ELi1024ELb0ELi64ELi960ELi960ELi4ELb1ELi9ELb0ELb0ENS_16CompileConditionILi1000EEEEEvPT_PKS4_S7_S7_flPfS8_Pj,"a",@progbits
	.sectionflags	@""
	.align	4
.nv.constant0._ZN13group_norm_v214gn_cuda_kernelI13__nv_bfloat16Li480ELi1ELi32ELi30ELi1024ELb0ELi64ELi960ELi960ELi4ELb1ELi9ELb0ELb0ENS_16CompileConditionILi1000EEEEEvPT_PKS4_S7_S7_flPfS8_Pj:
	.zero		968


//--------------------- .nv.constant0._ZN13group_norm_v214gn_cuda_kernelI13__nv_bfloat16Li480ELi2ELi32ELi30ELi1024ELb0ELi32ELi960ELi960ELi4ELb1ELi7ELb0ELb0ENS_16CompileConditionILi1000EEEEEvPT_PKS4_S7_S7_flPfS8_Pj --------------------------
	.section	.nv.constant0._ZN13group_norm_v214gn_cuda_kernelI13__nv_bfloat16Li480ELi2ELi32ELi30ELi1024ELb0ELi32ELi960ELi960ELi4ELb1ELi7ELb0ELb0ENS_16CompileConditionILi1000EEEEEvPT_PKS4_S7_S7_flPfS8_Pj,"a",@progbits
	.sectionflags	@""
	.align	4
.nv.constant0._ZN13group_norm_v214gn_cuda_kernelI13__nv_bfloat16Li480ELi2ELi32ELi30ELi1024ELb0ELi32ELi960ELi960ELi4ELb1ELi7ELb0ELb0ENS_16CompileConditionILi1000EEEEEvPT_PKS4_S7_S7_flPfS8_Pj:
	.zero		968


//--------------------- .nv.constant0._ZN13group_norm_v214gn_cuda_kernelI13__nv_bfloat16Li480ELi2ELi32ELi30ELi1024ELb0ELi32ELi960ELi960ELi4ELb1ELi9ELb0ELb0ENS_16CompileConditionILi1000EEEEEvPT_PKS4_S7_S7_flPfS8_Pj --------------------------
	.section	.nv.constant0._ZN13group_norm_v214gn_cuda_kernelI13__nv_bfloat16Li480ELi2ELi32ELi30ELi1024ELb0ELi32ELi960ELi960ELi4ELb1ELi9ELb0ELb0ENS_16CompileConditionILi1000EEEEEvPT_PKS4_S7_S7_flPfS8_Pj,"a",@progbits
	.sectionflags	@""
	.align	4
.nv.constant0._ZN13group_norm_v214gn_cuda_kernelI13__nv_bfloat16Li480ELi2ELi32ELi30ELi1024ELb0ELi32ELi960ELi960ELi4ELb1ELi9ELb0ELb0ENS_16CompileConditionILi1000EEEEEvPT_PKS4_S7_S7_flPfS8_Pj:
	.zero		968


//--------------------- .nv.constant0._ZN13group_norm_v214gn_cuda_kernelI13__nv_bfloat16Li480ELi3ELi16ELi60ELi1024ELb1ELi4ELi960ELi960ELi4ELb1ELi1ELb0ELb0ENS_16CompileConditionILi1000EEEEEvPT_PKS4_S7_S7_flPfS8_Pj --------------------------
	.section	.nv.constant0._ZN13group_norm_v214gn_cuda_kernelI13__nv_bfloat16Li480ELi3ELi16ELi60ELi1024ELb1ELi4ELi960ELi960ELi4ELb1ELi1ELb0ELb0ENS_16CompileConditionILi1000EEEEEvPT_PKS4_S7_S7_flPfS8_Pj,"a",@progbits
	.sectionflags	@""
	.align	4
.nv.constant0._ZN13group_norm_v214gn_cuda_kernelI13__nv_bfloat16Li480ELi3ELi16ELi60ELi1024ELb1ELi4ELi960ELi960ELi4ELb1ELi1ELb0ELb0ENS_16CompileConditionILi1000EEEEEvPT_PKS4_S7_S7_flPfS8_Pj:
	.zero		968


//--------------------- .nv.constant0._ZN13group_norm_v214gn_cuda_kernelI13__nv_bfloat16Li480ELi1ELi16ELi60ELi1024ELb1ELi8ELi960ELi960ELi4ELb1ELi1ELb0ELb0ENS_16CompileConditionILi1000EEEEEvPT_PKS4_S7_S7_flPfS8_Pj --------------------------
	.section	.nv.constant0._ZN13group_norm_v214gn_cuda_kernelI13__nv_bfloat16Li480ELi1ELi16ELi60ELi1024ELb1ELi8ELi960ELi960ELi4ELb1ELi1ELb0ELb0ENS_16CompileConditionILi1000EEEEEvPT_PKS4_S7_S7_flPfS8_Pj,"a",@progbits
	.sectionflags	@""
	.align	4
.nv.constant0._ZN13group_norm_v214gn_cuda_kernelI13__nv_bfloat16Li480ELi1ELi16ELi60ELi1024ELb1ELi8ELi960ELi960ELi4ELb1ELi1ELb0ELb0ENS_16CompileConditionILi1000EEEEEvPT_PKS4_S7_S7_flPfS8_Pj:
	.zero		968


//--------------------- .nv.constant0._ZN13group_norm_v214gn_cuda_kernelI13__nv_bfloat16Li480ELi3ELi16ELi60ELi1024ELb1ELi8ELi960ELi960ELi4ELb1ELi2ELb0ELb0ENS_16CompileConditionILi1000EEEEEvPT_PKS4_S7_S7_flPfS8_Pj --------------------------
	.section	.nv.constant0._ZN13group_norm_v214gn_cuda_kernelI13__nv_bfloat16Li480ELi3ELi16ELi60ELi1024ELb1ELi8ELi960ELi960ELi4ELb1ELi2ELb0ELb0ENS_16CompileConditionILi1000EEEEEvPT_PKS4_S7_S7_flPfS8_Pj,"a",@progbits
	.sectionflags	@""
	.align	4
.nv.constant0._ZN13group_norm_v214gn_cuda_kernelI13__nv_bfloat16Li480ELi3ELi16ELi60ELi1024ELb1ELi8ELi960ELi960ELi4ELb1ELi2ELb0ELb0ENS_16CompileConditionILi1000EEEEEvPT_PKS4_S7_S7_flPfS8_Pj:
	.zero		968


//--------------------- .nv.constant0._ZN13group_norm_v214gn_cuda_kernelI13__nv_bfloat16Li480ELi1ELi16ELi60ELi1024ELb1ELi16ELi960ELi960ELi4ELb1ELi2ELb0ELb0ENS_16CompileConditionILi1000EEEEEvPT_PKS4_S7_S7_flPfS8_Pj --------------------------
	.section	.nv.constant0._ZN13group_norm_v214gn_cuda_kernelI13__nv_bfloat16Li480ELi1ELi16ELi60ELi1024ELb1ELi16ELi960ELi960ELi4ELb1ELi2ELb0ELb0ENS_16CompileConditionILi1000EEEEEvPT_PKS4_S7_S7_flPfS8_Pj,"a",@progbits
	.sectionflags	@""
	.align	4
.nv.constant0._ZN13group_norm_v214gn_cuda_kernelI13__nv_bfloat16Li480ELi1ELi16ELi60ELi1024ELb1ELi16ELi960ELi960ELi4ELb1ELi2ELb0ELb0ENS_16CompileConditionILi1000EEEEEvPT_PKS4_S7_S7_flPfS8_Pj:
	.zero		968


//--------------------- .nv.constant0._ZN13group_norm_v214gn_cuda_kernelI13__nv_bfloat16Li480ELi3ELi16ELi60ELi1024ELb1ELi16ELi960ELi960ELi4ELb1ELi5ELb0ELb0ENS_16CompileConditionILi1000EEEEEvPT_PKS4_S7_S7_flPfS8_Pj --------------------------
	.section	.nv.constant0._ZN13group_norm_v214gn_cuda_kernelI13__nv_bfloat16Li480ELi3ELi16ELi60ELi1024ELb1ELi16ELi960ELi960ELi4ELb1ELi5ELb0ELb0ENS_16CompileConditionILi1000EEEEEvPT_PKS4_S7_S7_flPfS8_Pj,"a",@progbits
	.sectionflags	@""
	.align	4
.nv.constant0._ZN13group_norm_v214gn_cuda_kernelI13__nv_bfloat16Li480ELi3ELi16ELi60ELi1024ELb1ELi16ELi960ELi960ELi4ELb1ELi5ELb0ELb0ENS_16CompileConditionILi1000EEEEEvPT_PKS4_S7_S7_flPfS8_Pj:
	.zero		968


//--------------------- .nv.constant0._ZN13group_norm_v214gn_cuda_kernelI13__nv_bfloat16Li480ELi1ELi16ELi60ELi1024ELb1ELi32ELi960ELi960ELi4ELb1ELi4ELb0ELb0ENS_16CompileConditionILi1000EEEEEvPT_PKS4_S7_S7_flPfS8_Pj --------------------------
	.section	.nv.constant0._ZN13group_norm_v214gn_cuda_kernelI13__nv_bfloat16Li480ELi1ELi16ELi60ELi1024ELb1ELi32ELi960ELi960ELi4ELb1ELi4ELb0ELb0ENS_16CompileConditionILi1000EEEEEvPT_PKS4_S7_S7_flPfS8_Pj,"a",@progbits
	.sectionflags	@""
	.align	4
.nv.constant0._ZN13group_norm_v214gn_cuda_kernelI13__nv_bfloat16Li480ELi1ELi16ELi60ELi1024ELb1ELi32ELi960ELi960ELi4ELb1ELi4ELb0ELb0ENS_16CompileConditionILi1000EEEEEvPT_PKS4_S7_S7_flPfS8_Pj:
	.zero		968


//--------------------- .nv.constant0._ZN13group_norm_v214gn_cuda_kernelI13__nv_bfloat16Li480ELi1ELi16ELi60ELi1024ELb1ELi64ELi960ELi960ELi4ELb1ELi9ELb0ELb0ENS_16CompileConditionILi1000EEEEEvPT_PKS4_S7_S7_flPfS8_Pj --------------------------
	.section	.nv.constant0._ZN13group_norm_v214gn_cuda_kernelI13__nv_bfloat16Li480ELi1ELi16ELi60ELi1024ELb1ELi64ELi960ELi960ELi4ELb1ELi9ELb0ELb0ENS_16CompileConditionILi1000EEEEEvPT_PKS4_S7_S7_flPfS8_Pj,"a",@progbits
	.sectionflags	@""
	.align	4
.nv.constant0._ZN13group_norm_v214gn_cuda_kernelI13__nv_bfloat16Li480ELi1ELi16ELi60ELi1024ELb1ELi64ELi960ELi960ELi4ELb1ELi9ELb0ELb0ENS_16CompileConditionILi1000EEEEEvPT_PKS4_S7_S7_flPfS8_Pj:
	.zero		968


//--------------------- .nv.constant0._ZN13group_norm_v214gn_cuda_kernelI13__nv_bfloat16Li480ELi2ELi16ELi60ELi1024ELb1ELi32ELi960ELi960ELi4ELb1ELi7ELb0ELb0ENS_16CompileConditionILi1000EEEEEvPT_PKS4_S7_S7_flPfS8_Pj --------------------------
	.section	.nv.constant0._ZN13group_norm_v214gn_cuda_kernelI13__nv_bfloat16Li480ELi2ELi16ELi60ELi1024ELb1ELi32ELi960ELi960ELi4ELb1ELi7ELb0ELb0ENS_16CompileConditionILi1000EEEEEvPT_PKS4_S7_S7_flPfS8_Pj,"a",@progbits
	.sectionflags	@""
	.align	4
.nv.constant0._ZN13group_norm_v214gn_cuda_kernelI13__nv_bfloat16Li480ELi2ELi16ELi60ELi1024ELb1ELi32ELi960ELi960ELi4ELb1ELi7ELb0ELb0ENS_16CompileConditionILi1000EEEEEvPT_PKS4_S7_S7_flPfS8_Pj:
	.zero		968


//--------------------- .nv.constant0._ZN13group_norm_v214gn_cuda_kernelI13__nv_bfloat16Li480ELi2ELi16ELi60ELi1024ELb1ELi32ELi960ELi960ELi4ELb1ELi9ELb0ELb0ENS_16CompileConditionILi1000EEEEEvPT_PKS4_S7_S7_flPfS8_Pj --------------------------
	.section	.nv.constant0._ZN13group_norm_v214gn_cuda_kernelI13__nv_bfloat16Li480ELi2ELi16ELi60ELi1024ELb1ELi32ELi960ELi960ELi4ELb1ELi9ELb0ELb0ENS_16CompileConditionILi1000EEEEEvPT_PKS4_S7_S7_flPfS8_Pj,"a",@progbits
	.sectionflags	@""
	.align	4
.nv.constant0._ZN13group_norm_v214gn_cuda_kernelI13__nv_bfloat16Li480ELi2ELi16ELi60ELi1024ELb1ELi32ELi960ELi960ELi4ELb1ELi9ELb0ELb0ENS_16CompileConditionILi1000EEEEEvPT_PKS4_S7_S7_flPfS8_Pj:
	.zero		968


//--------------------- .nv.constant0._ZN13group_norm_v218gn_bwd_cuda_kernelI6__halfLi480ELi3ELi32ELi30ELi1024ELb0ELb1ELi4ELi960ELi960ELi4ELb1ELi1ELb0ELb0ELNS_15WgradSyncMethodE3ENS_16CompileConditionILi1000EEEEEvPT_S6_S6_PKS5_S8_S8_S8_PKfflPfPj --------------------------
	.section	.nv.constant0._ZN13group_norm_v218gn_bwd_cuda_kernelI6__halfLi480ELi3ELi32ELi30ELi1024ELb0ELb1ELi4ELi960ELi960ELi4ELb1ELi1ELb0ELb0ELNS_15WgradSyncMethodE3ENS_16CompileConditionILi1000EEEEEvPT_S6_S6_PKS5_S8_S8_S8_PKfflPfPj,"a",@progbits
	.sectionflags	@""
	.align	4
.nv.constant0._ZN13group_norm_v218gn_bwd_cuda_kernelI6__halfLi480ELi3ELi32ELi30ELi1024ELb0ELb1ELi4ELi960ELi960ELi4ELb1ELi1ELb0ELb0ELNS_15WgradSyncMethodE3ENS_16CompileConditionILi1000EEEEEvPT_S6_S6_PKS5_S8_S8_S8_PKfflPfPj:
	.zero		992


//--------------------- .nv.constant0._ZN13group_norm_v218gn_bwd_cuda_kernelI6__halfLi480ELi1ELi32ELi30ELi1024ELb0ELb1ELi8ELi960ELi960ELi4ELb1ELi1ELb0ELb0ELNS_15WgradSyncMethodE3ENS_16CompileConditionILi1000EEEEEvPT_S6_S6_PKS5_S8_S8_S8_PKfflPfPj --------------------------
	.section	.nv.constant0._ZN13group_norm_v218gn_bwd_cuda_kernelI6__halfLi480ELi1ELi32ELi30ELi1024ELb0ELb1ELi8ELi960ELi960ELi4ELb1ELi1ELb0ELb0ELNS_15WgradSyncMethodE3ENS_16CompileConditionILi1000EEEEEvPT_S6_S6_PKS5_S8_S8_S8_PKfflPfPj,"a",@progbits
	.sectionflags	@""
	.align	4
.nv.constant0._ZN13group_norm_v218gn_bwd_cuda_kernelI6__halfLi480ELi1ELi32ELi30ELi1024ELb0ELb1ELi8ELi960ELi960ELi4ELb1ELi1ELb0ELb0ELNS_15WgradSyncMethodE3ENS_16CompileConditionILi1000EEEEEvPT_S6_S6_PKS5_S8_S8_S8_PKfflPfPj:
	.zero		992


//--------------------- .nv.constant0._ZN13group_norm_v218gn_bwd_cuda_kernelI6__halfLi480ELi3ELi32ELi30ELi1024ELb0ELb1ELi8ELi960ELi960ELi4ELb1ELi2ELb0ELb0ELNS_15WgradSyncMethodE3ENS_16CompileConditionILi1000EEEEEvPT_S6_S6_PKS5_S8_S8_S8_PKfflPfPj --------------------------
	.section	.nv.constant0._ZN13group_norm_v218gn_bwd_cuda_kernelI6__halfLi480ELi3ELi32ELi30ELi1024ELb0ELb1ELi8ELi960ELi960ELi4ELb1ELi2ELb0ELb0ELNS_15WgradSyncMethodE3ENS_16CompileConditionILi1000EEEEEvPT_S6_S6_PKS5_S8_S8_S8_PKfflPfPj,"a",@progbits
	.sectionflags	@""
	.align	4
.nv.constant0._ZN13group_norm_v218gn_bwd_cuda_kernelI6__halfLi480ELi3ELi32ELi30ELi1024ELb0ELb1ELi8ELi960ELi960ELi4ELb1ELi2ELb0ELb0ELNS_15WgradSyncMethodE3ENS_16CompileConditionILi1000EEEEEvPT_S6_S6_PKS5_S8_S8_S8_PKfflPfPj:
	.zero		992


//--------------------- .nv.constant0._ZN13group_norm_v218gn_bwd_cuda_kernelI6__halfLi480ELi1ELi32ELi30ELi1024ELb0ELb1ELi16ELi960ELi960ELi4ELb1ELi2ELb0ELb0ELNS_15WgradSyncMethodE3ENS_16CompileConditionILi1000EEEEEvPT_S6_S6_PKS5_S8_S8_S8_PKfflPfPj --------------------------
	.section	.nv.constant0._ZN13group_norm_v218gn_bwd_cuda_kernelI6__halfLi480ELi1ELi32ELi30ELi1024ELb0ELb1ELi16ELi960ELi960ELi4ELb1ELi2ELb0ELb0ELNS_15WgradSyncMethodE3ENS_16CompileConditionILi1000EEEEEvPT_S6_S6_PKS5_S8_S8_S8_PKfflPfPj,"a",@progbits
	.sectionflags	@""
	.align	4
.nv.constant0._ZN13group_norm_v218gn_bwd_cuda_kernelI6__halfLi480ELi1ELi32ELi30ELi1024ELb0ELb1ELi16ELi960ELi960ELi4ELb1ELi2ELb0ELb0ELNS_15WgradSyncMethodE3ENS_16CompileConditionILi1000EEEEEvPT_S6_S6_PKS5_S8_S8_S8_PKfflPfPj:
	.zero		992


//--------------------- .nv.constant0._ZN13group_norm_v218gn_bwd_cuda_kernelI6__halfLi480ELi1ELi32ELi30ELi1024ELb0ELb1ELi32ELi960ELi960ELi4ELb1ELi4ELb0ELb0ELNS_15WgradSyncMethodE3ENS_16CompileConditionILi1000EEEEEvPT_S6_S6_PKS5_S8_S8_S8_PKfflPfPj --------------------------
	.section	.nv.constant0._ZN13group_norm_v218gn_bwd_cuda_kernelI6__halfLi480ELi1ELi32ELi30ELi1024ELb0ELb1ELi32ELi960ELi960ELi4ELb1ELi4ELb0ELb0ELNS_15WgradSyncMethodE3ENS_16CompileConditionILi1000EEEEEvPT_S6_S6_PKS5_S8_S8_S8_PKfflPfPj,"a",@progbits
	.sectionflags	@""
	.align	4
.nv.constant0._ZN13group_norm_v218gn_bwd_cuda_kernelI6__halfLi480ELi1ELi32ELi30ELi1024ELb0ELb1ELi32ELi960ELi960ELi4ELb1ELi4ELb0ELb0ELNS_15WgradSyncMethodE3ENS_16CompileConditionILi1000EEEEEvPT_S6_S6_PKS5_S8_S8_S8_PKfflPfPj:
	.zero		992


//--------------------- .nv.constant0._ZN13group_norm_v218gn_bwd_cuda_kernelI6__halfLi480ELi2ELi32ELi30ELi1024ELb0ELb1ELi16ELi960ELi960ELi4ELb1ELi3ELb0ELb0ELNS_15WgradSyncMethodE3ENS_16CompileConditionILi1000EEEEEvPT_S6_S6_PKS5_S8_S8_S8_PKfflPfPj --------------------------
	.section	.nv.constant0._ZN13group_norm_v218gn_bwd_cuda_kernelI6__halfLi480ELi2ELi32ELi30ELi1024ELb0ELb1ELi16ELi960ELi960ELi4ELb1ELi3ELb0ELb0ELNS_15WgradSyncMethodE3ENS_16CompileConditionILi1000EEEEEvPT_S6_S6_PKS5_S8_S8_S8_PKfflPfPj,"a",@progbits
	.sectionflags	@""
	.align	4
.nv.constant0._ZN13group_norm_v218gn_bwd_cuda_kernelI6__halfLi480ELi2ELi32ELi30ELi1024ELb0ELb1ELi16ELi960ELi960ELi4ELb1ELi3ELb0ELb0ELNS_15WgradSyncMethodE3ENS_16CompileConditionILi1000EEEEEvPT_S6_S6_PKS5_S8_S8_S8_PKfflPfPj:
	.zero		992


//--------------------- .nv.constant0._ZN13group_norm_v218gn_bwd_cuda_kernelI6__halfLi480ELi2ELi32ELi30ELi1024ELb0ELb1ELi16ELi960ELi960ELi4ELb1ELi4ELb0ELb0ELNS_15WgradSyncMethodE3ENS_16CompileConditionILi1000EEEEEvPT_S6_S6_PKS5_S8_S8_S8_PKfflPfPj --------------------------
	.section	.nv.constant0._ZN13group_norm_v218gn_bwd_cuda_kernelI6__halfLi480ELi2ELi32ELi30ELi1024ELb0ELb1ELi16ELi960ELi960ELi4ELb1ELi4ELb0ELb0ELNS_15WgradSyncMethodE3ENS_16CompileConditionILi1000EEEEEvPT_S6_S6_PKS5_S8_S8_S8_PKfflPfPj,"a",@progbits
	.sectionflags	@""
	.align	4
.nv.constant0._ZN13group_norm_v218gn_bwd_cuda_kernelI6__halfLi480ELi2ELi32ELi30ELi1024ELb0ELb1ELi16ELi960ELi960ELi4ELb1ELi4ELb0ELb0ELNS_15WgradSyncMethodE3ENS_16CompileConditionILi1000EEEEEvPT_S6_S6_PKS5_S8_S8_S8_PKfflPfPj:
	.zero		992


//--------------------- .nv.constant0._ZN13group_norm_v218gn_bwd_cuda_kernelI6__halfLi480ELi3ELi16ELi60ELi1024ELb1ELb1ELi4ELi960ELi960ELi4ELb1ELi1ELb0ELb0ELNS_15WgradSyncMethodE3ENS_16CompileConditionILi1000EEEEEvPT_S6_S6_PKS5_S8_S8_S8_PKfflPfPj --------------------------
	.section	.nv.constant0._ZN13group_norm_v218gn_bwd_cuda_kernelI6__halfLi480ELi3ELi16ELi60ELi1024ELb1ELb1ELi4ELi960ELi960ELi4ELb1ELi1ELb0ELb0ELNS_15WgradSyncMethodE3ENS_16CompileConditionILi1000EEEEEvPT_S6_S6_PKS5_S8_S8_S8_PKfflPfPj,"a",@progbits
	.sectionflags	@""
	.align	4
.nv.constant0._ZN13group_norm_v218gn_bwd_cuda_kernelI6__halfLi480ELi3ELi16ELi60ELi1024ELb1ELb1ELi4ELi960ELi960ELi4ELb1ELi1ELb0ELb0ELNS_15WgradSyncMethodE3ENS_16CompileConditionILi1000EEEEEvPT_S6_S6_PKS5_S8_S8_S8_PKfflPfPj:
	.zero		992


//--------------------- .nv.constant0._ZN13group_norm_v218gn_bwd_cuda_kernelI6__halfLi480ELi1ELi16ELi60ELi1024ELb1ELb1ELi8ELi960ELi960ELi4ELb1ELi1ELb0ELb0ELNS_15WgradSyncMethodE3ENS_16CompileConditionILi1000EEEEEvPT_S6_S6_PKS5_S8_S8_S8_PKfflPfPj --------------------------
	.section	.nv.constant0._ZN13group_norm_v218gn_bwd_cuda_kernelI6__halfLi480ELi1ELi16ELi60ELi1024ELb1ELb1ELi8ELi960ELi960ELi4ELb1ELi1ELb0ELb0ELNS_15WgradSyncMethodE3ENS_16CompileConditionILi1000EEEEEvPT_S6_S6_PKS5_S8_S8_S8_PKfflPfPj,"a",@progbits
	.sectionflags	@""
	.align	4
.nv.constant0._ZN13group_norm_v218gn_bwd_cuda_kernelI6__halfLi480ELi1ELi16ELi60ELi1024ELb1ELb1ELi8ELi960ELi960ELi4ELb1ELi1ELb0ELb0ELNS_15WgradSyncMethodE3ENS_16CompileConditionILi1000EEEEEvPT_S6_S6_PKS5_S8_S8_S8_PKfflPfPj:
	.zero		992


//--------------------- .nv.constant0._ZN13group_norm_v218gn_bwd_cuda_kernelI6__halfLi480ELi3ELi16ELi60ELi1024ELb1ELb1ELi8ELi960ELi960ELi4ELb1ELi2ELb0ELb0ELNS_15WgradSyncMethodE3ENS_16CompileConditionILi1000EEEEEvPT_S6_S6_PKS5_S8_S8_S8_PKfflPfPj --------------------------
	.section	.nv.constant0._ZN13group_norm_v218gn_bwd_cuda_kernelI6__halfLi480ELi3ELi16ELi60ELi1024ELb1ELb1ELi8ELi960ELi960ELi4ELb1ELi2ELb0ELb0ELNS_15WgradSyncMethodE3ENS_16CompileConditionILi1000EEEEEvPT_S6_S6_PKS5_S8_S8_S8_PKfflPfPj,"a",@progbits
	.sectionflags	@""
	.align	4
.nv.constant0._ZN13group_norm_v218gn_bwd_cuda_kernelI6__halfLi480ELi3ELi16ELi60ELi1024ELb1ELb1ELi8ELi960ELi960ELi4ELb1ELi2ELb0ELb0ELNS_15WgradSyncMethodE3ENS_16CompileConditionILi1000EEEEEvPT_S6_S6_PKS5_S8_S8_S8_PKfflPfPj:
	.zero		992


//--------------------- .nv.constant0._ZN13group_norm_v218gn_bwd_cuda_kernelI6__halfLi480ELi1ELi16ELi60ELi1024ELb1ELb1ELi16ELi960ELi960ELi4ELb1ELi2ELb0ELb0ELNS_15WgradSyncMethodE3ENS_16CompileConditionILi1000EEEEEvPT_S6_S6_PKS5_S8_S8_S8_PKfflPfPj --------------------------
	.section	.nv.constant0._ZN13group_norm_v218gn_bwd_cuda_kernelI6__halfLi480ELi1ELi16ELi60ELi1024ELb1ELb1ELi16ELi960ELi960ELi4ELb1ELi2ELb0ELb0ELNS_15WgradSyncMethodE3ENS_16CompileConditionILi1000EEEEEvPT_S6_S6_PKS5_S8_S8_S8_PKfflPfPj,"a",@progbits
	.sectionflags	@""
	.align	4
.nv.constant0._ZN13group_norm_v218gn_bwd_cuda_kernelI6__halfLi480ELi1ELi16ELi60ELi1024ELb1ELb1ELi16ELi960ELi960ELi4ELb1ELi2ELb0ELb0ELNS_15WgradSyncMethodE3ENS_16CompileConditionILi1000EEEEEvPT_S6_S6_PKS5_S8_S8_S8_PKfflPfPj:
	.zero		992


//--------------------- .nv.constant0._ZN13group_norm_v218gn_bwd_cuda_kernelI6__halfLi480ELi1ELi16ELi60ELi1024ELb1ELb1ELi32ELi960ELi960ELi4ELb1ELi4ELb0ELb0ELNS_15WgradSyncMethodE3ENS_16CompileConditionILi1000EEEEEvPT_S6_S6_PKS5_S8_S8_S8_PKfflPfPj --------------------------
	.section	.nv.constant0._ZN13group_norm_v218gn_bwd_cuda_kernelI6__halfLi480ELi1ELi16ELi60ELi1024ELb1ELb1ELi32ELi960ELi960ELi4ELb1ELi4ELb0ELb0ELNS_15WgradSyncMethodE3ENS_16CompileConditionILi1000EEEEEvPT_S6_S6_PKS5_S8_S8_S8_PKfflPfPj,"a",@progbits
	.sectionflags	@""
	.align	4
.nv.constant0._ZN13group_norm_v218gn_bwd_cuda_kernelI6__halfLi480ELi1ELi16ELi60ELi1024ELb1ELb1ELi32ELi960ELi960ELi4ELb1ELi4ELb0ELb0ELNS_15WgradSyncMethodE3ENS_16CompileConditionILi1000EEEEEvPT_S6_S6_PKS5_S8_S8_S8_PKfflPfPj:
	.zero		992


//--------------------- .nv.constant0._ZN13group_norm_v218gn_bwd_cuda_kernelI6__halfLi480ELi2ELi16ELi60ELi1024ELb1ELb1ELi16ELi960ELi960ELi4ELb1ELi3ELb0ELb0ELNS_15WgradSyncMethodE3ENS_16CompileConditionILi1000EEEEEvPT_S6_S6_PKS5_S8_S8_S8_PKfflPfPj --------------------------
	.section	.nv.constant0._ZN13group_norm_v218gn_bwd_cuda_kernelI6__halfLi480ELi2ELi16ELi60ELi1024ELb1ELb1ELi16ELi960ELi960ELi4ELb1ELi3ELb0ELb0ELNS_15WgradSyncMethodE3ENS_16CompileConditionILi1000EEEEEvPT_S6_S6_PKS5_S8_S8_S8_PKfflPfPj,"a",@progbits
	.sectionflags	@""
	.align	4
.nv.constant0._ZN13group_norm_v218gn_bwd_cuda_kernelI6__halfLi480ELi2ELi16ELi60ELi1024ELb1ELb1ELi16ELi960ELi960ELi4ELb1ELi3ELb0ELb0ELNS_15WgradSyncMethodE3ENS_16CompileConditionILi1000EEEEEvPT_S6_S6_PKS5_S8_S8_S8_PKfflPfPj:
	.zero		992


//--------------------- .nv.constant0._ZN13group_norm_v218gn_bwd_cuda_kernelI6__halfLi480ELi2ELi16ELi60ELi1024ELb1ELb1ELi16ELi960ELi960ELi4ELb1ELi4ELb0ELb0ELNS_15WgradSyncMethodE3ENS_16CompileConditionILi1000EEEEEvPT_S6_S6_PKS5_S8_S8_S8_PKfflPfPj --------------------------
	.section	.nv.constant0._ZN13group_norm_v218gn_bwd_cuda_kernelI6__halfLi480ELi2ELi16ELi60ELi1024ELb1ELb1ELi16ELi960ELi960ELi4ELb1ELi4ELb0ELb0ELNS_15WgradSyncMethodE3ENS_16CompileConditionILi1000EEEEEvPT_S6_S6_PKS5_S8_S8_S8_PKfflPfPj,"a",@progbits
	.sectionflags	@""
	.align	4
.nv.constant0._ZN13group_norm_v218gn_bwd_cuda_kernelI6__halfLi480ELi2ELi16ELi60ELi1024ELb1ELb1ELi16ELi960ELi960ELi4ELb1ELi4ELb0ELb0ELNS_15WgradSyncMethodE3ENS_16CompileConditionILi1000EEEEEvPT_S6_S6_PKS5_S8_S8_S8_PKfflPfPj:
	.zero		992


//--------------------- .nv.constant0._ZN13group_norm_v214gn_cuda_kernelI6__halfLi480ELi3ELi32ELi30ELi1024ELb0ELi4ELi960ELi960ELi4ELb1ELi1ELb0ELb0ENS_16CompileConditionILi1000EEEEEvPT_PKS4_S7_S7_flPfS8_Pj --------------------------
	.section	.nv.constant0._ZN13group_norm_v214gn_cuda_kernelI6__halfLi480ELi3ELi32ELi30ELi1024ELb0ELi4ELi960ELi960ELi4ELb1ELi1ELb0ELb0ENS_16CompileConditionILi1000EEEEEvPT_PKS4_S7_S7_flPfS8_Pj,"a",@progbits
	.sectionflags	@""
	.align	4
.nv.constant0._ZN13group_norm_v214gn_cuda_kernelI6__halfLi480ELi3ELi32ELi30ELi1024ELb0ELi4ELi960ELi960ELi4ELb1ELi1ELb0ELb0ENS_16CompileConditionILi1000EEEEEvPT_PKS4_S7_S7_flPfS8_Pj:
	.zero		968


//--------------------- .nv.constant0._ZN13group_norm_v214gn_cuda_kernelI6__halfLi480ELi1ELi32ELi30ELi1024ELb0ELi8ELi960ELi960ELi4ELb1ELi1ELb0ELb0ENS_16CompileConditionILi1000EEEEEvPT_PKS4_S7_S7_flPfS8_Pj --------------------------
	.section	.nv.constant0._ZN13group_norm_v214gn_cuda_kernelI6__halfLi480ELi1ELi32ELi30ELi1024ELb0ELi8ELi960ELi960ELi4ELb1ELi1ELb0ELb0ENS_16CompileConditionILi1000EEEEEvPT_PKS4_S7_S7_flPfS8_Pj,"a",@progbits
	.sectionflags	@""
	.align	4
.nv.constant0._ZN13group_norm_v214gn_cuda_kernelI6__halfLi480ELi1ELi32ELi30ELi1024ELb0ELi8ELi960ELi960ELi4ELb1ELi1ELb0ELb0ENS_16CompileConditionILi1000EEEEEvPT_PKS4_S7_S7_flPfS8_Pj:
	.zero		968


//--------------------- .nv.constant0._ZN13group_norm_v214gn_cuda_kernelI6__halfLi480ELi3ELi32ELi30ELi1024ELb0ELi8ELi960ELi960ELi4ELb1ELi2ELb0ELb0ENS_16CompileConditionILi1000EEEEEvPT_PKS4_S7_S7_flPfS8_Pj --------------------------
	.section	.nv.constant0._ZN13group_norm_v214gn_cuda_kernelI6__halfLi480ELi3ELi32ELi30ELi1024ELb0ELi8ELi960ELi960ELi4ELb1ELi2ELb0ELb0ENS_16CompileConditionILi1000EEEEEvPT_PKS4_S7_S7_flPfS8_Pj,"a",@progbits
	.sectionflags	@""
	.align	4
.nv.constant0._ZN13group_norm_v214gn_cuda_kernelI6__halfLi480ELi3ELi32ELi30ELi1024ELb0ELi8ELi960ELi960ELi4ELb1ELi2ELb0ELb0ENS_16CompileConditionILi1000EEEEEvPT_PKS4_S7_S7_flPfS8_Pj:
	.zero		968


//--------------------- .nv.constant0._ZN13group_norm_v214gn_cuda_kernelI6__halfLi480ELi1ELi32ELi30ELi1024ELb0ELi16ELi960ELi960ELi4ELb1ELi2ELb0ELb0ENS_16CompileConditionILi1000EEEEEvPT_PKS4_S7_S7_flPfS8_Pj --------------------------
	.section	.nv.constant0._ZN13group_norm_v214gn_cuda_kernelI6__halfLi480ELi1ELi32ELi30ELi1024ELb0ELi16ELi960ELi960ELi4ELb1ELi2ELb0ELb0ENS_16CompileConditionILi1000EEEEEvPT_PKS4_S7_S7_flPfS8_Pj,"a",@progbits
	.sectionflags	@""
	.align	4
.nv.constant0._ZN13group_norm_v214gn_cuda_kernelI6__halfLi480ELi1ELi32ELi30ELi1024ELb0ELi16ELi960ELi960ELi4ELb1ELi2ELb0ELb0ENS_16CompileConditionILi1000EEEEEvPT_PKS4_S7_S7_flPfS8_Pj:
	.zero		968


//--------------------- .nv.constant0._ZN13group_norm_v214gn_cuda_kernelI6__halfLi480ELi3ELi32ELi30ELi1024ELb0ELi16ELi960ELi960ELi4ELb1ELi5ELb0ELb0ENS_16CompileConditionILi1000EEEEEvPT_PKS4_S7_S7_flPfS8_Pj --------------------------
	.section	.nv.constant0._ZN13group_norm_v214gn_cuda_kernelI6__halfLi480ELi3ELi32ELi30ELi1024ELb0ELi16ELi960ELi960ELi4ELb1ELi5ELb0ELb0ENS_16CompileConditionILi1000EEEEEvPT_PKS4_S7_S7_flPfS8_Pj,"a",@progbits
	.sectionflags	@""
	.align	4
.nv.constant0._ZN13group_norm_v214gn_cuda_kernelI6__halfLi480ELi3ELi32ELi30ELi1024ELb0ELi16ELi960ELi960ELi4ELb1ELi5ELb0ELb0ENS_16CompileConditionILi1000EEEEEvPT_PKS4_S7_S7_flPfS8_Pj:
	.zero		968


//--------------------- .nv.constant0._ZN13group_norm_v214gn_cuda_kernelI6__halfLi480ELi1ELi32ELi30ELi1024ELb0ELi32ELi960ELi960ELi4ELb1ELi4ELb0ELb0ENS_16CompileConditionILi1000EEEEEvPT_PKS4_S7_S7_flPfS8_Pj --------------------------
	.section	.nv.constant0._ZN13group_norm_v214gn_cuda_kernelI6__halfLi480ELi1ELi32ELi30ELi1024ELb0ELi32ELi960ELi960ELi4ELb1ELi4ELb0ELb0ENS_16CompileConditionILi1000EEEEEvPT_PKS4_S7_S7_flPfS8_Pj,"a",@progbits
	.sectionflags	@""
	.align	4
.nv.constant0._ZN13group_norm_v214gn_cuda_kernelI6__halfLi480ELi1ELi32ELi30ELi1024ELb0ELi32ELi960ELi960ELi4ELb1ELi4ELb0ELb0ENS_16CompileConditionILi1000EEEEEvPT_PKS4_S7_S7_flPfS8_Pj:
	.zero		968


//--------------------- .nv.constant0._ZN13group_norm_v214gn_cuda_kernelI6__halfLi480ELi1ELi32ELi30ELi1024ELb0ELi64ELi960ELi960ELi4ELb1ELi9ELb0ELb0ENS_16CompileConditionILi1000EEEEEvPT_PKS4_S7_S7_flPfS8_Pj --------------------------
	.section	.nv.constant0._ZN13group_norm_v214gn_cuda_kernelI6__halfLi480ELi1ELi32ELi30ELi1024ELb0ELi64ELi960ELi960ELi4ELb1ELi9ELb0ELb0ENS_16CompileConditionILi1000EEEEEvPT_PKS4_S7_S7_flPfS8_Pj,"a",@progbits
	.sectionflags	@""
	.align	4
.nv.constant0._ZN13group_norm_v214gn_cuda_kernelI6__halfLi480ELi1ELi32ELi30ELi1024ELb0ELi64ELi960ELi960ELi4ELb1ELi9ELb0ELb0ENS_16CompileConditionILi1000EEEEEvPT_PKS4_S7_S7_flPfS8_Pj:
	.zero		968


//--------------------- .nv.constant0._ZN13group_norm_v214gn_cuda_kernelI6__halfLi480ELi2ELi32ELi30ELi1024ELb0ELi32ELi960ELi960ELi4ELb1ELi7ELb0ELb0ENS_16CompileConditionILi1000EEEEEvPT_PKS4_S7_S7_flPfS8_Pj --------------------------
	.section	.nv.constant0._ZN13group_norm_v214gn_cuda_kernelI6__halfLi480ELi2ELi32ELi30ELi1024ELb0ELi32ELi960ELi960ELi4ELb1ELi7ELb0ELb0ENS_16CompileConditionILi1000EEEEEvPT_PKS4_S7_S7_flPfS8_Pj,"a",@progbits
	.sectionflags	@""
	.align	4
.nv.constant0._ZN13group_norm_v214gn_cuda_kernelI6__halfLi480ELi2ELi32ELi30ELi1024ELb0ELi32ELi960ELi960ELi4ELb1ELi7ELb0ELb0ENS_16CompileConditionILi1000EEEEEvPT_PKS4_S7_S7_flPfS8_Pj:
	.zero		968


//--------------------- .nv.constant0._ZN13group_norm_v214gn_cuda_kernelI6__halfLi480ELi2ELi32ELi30ELi1024ELb0ELi32ELi960ELi960ELi4ELb1ELi9ELb0ELb0ENS_16CompileConditionILi1000EEEEEvPT_PKS4_S7_S7_flPfS8_Pj --------------------------
	.section	.nv.constant0._ZN13group_norm_v214gn_cuda_kernelI6__halfLi480ELi2ELi32ELi30ELi1024ELb0ELi32ELi960ELi960ELi4ELb1ELi9ELb0ELb0ENS_16CompileConditionILi1000EEEEEvPT_PKS4_S7_S7_flPfS8_Pj,"a",@progbits
	.sectionflags	@""
	.align	4
.nv.constant0._ZN13group_norm_v214gn_cuda_kernelI6__halfLi480ELi2ELi32ELi30ELi1024ELb0ELi32ELi960ELi960ELi4ELb1ELi9ELb0ELb0ENS_16CompileConditionILi1000EEEEEvPT_PKS4_S7_S7_flPfS8_Pj:
	.zero		968


//--------------------- .nv.constant0._ZN13group_norm_v214gn_cuda_kernelI6__halfLi480ELi3ELi16ELi60ELi1024ELb1ELi4ELi960ELi960ELi4ELb1ELi1ELb0ELb0ENS_16CompileConditionILi1000EEEEEvPT_PKS4_S7_S7_flPfS8_Pj --------------------------
	.section	.nv.constant0._ZN13group_norm_v214gn_cuda_kernelI6__halfLi480ELi3ELi16ELi60ELi1024ELb1ELi4ELi960ELi960ELi4ELb1ELi1ELb0ELb0ENS_16CompileConditionILi1000EEEEEvPT_PKS4_S7_S7_flPfS8_Pj,"a",@progbits
	.sectionflags	@""
	.align	4
.nv.constant0._ZN13group_norm_v214gn_cuda_kernelI6__halfLi480ELi3ELi16ELi60ELi1024ELb1ELi4ELi960ELi960ELi4ELb1ELi1ELb0ELb0ENS_16CompileConditionILi1000EEEEEvPT_PKS4_S7_S7_flPfS8_Pj:
	.zero		968


//--------------------- .nv.constant0._ZN13group_norm_v214gn_cuda_kernelI6__halfLi480ELi1ELi16ELi60ELi1024ELb1ELi8ELi960ELi960ELi4ELb1ELi1ELb0ELb0ENS_16CompileConditionILi1000EEEEEvPT_PKS4_S7_S7_flPfS8_Pj --------------------------
	.section	.nv.constant0._ZN13group_norm_v214gn_cuda_kernelI6__halfLi480ELi1ELi16ELi60ELi1024ELb1ELi8ELi960ELi960ELi4ELb1ELi1ELb0ELb0ENS_16CompileConditionILi1000EEEEEvPT_PKS4_S7_S7_flPfS8_Pj,"a",@progbits
	.sectionflags	@""
	.align	4
.nv.constant0._ZN13group_norm_v214gn_cuda_kernelI6__halfLi480ELi1ELi16ELi60ELi1024ELb1ELi8ELi960ELi960ELi4ELb1ELi1ELb0ELb0ENS_16CompileConditionILi1000EEEEEvPT_PKS4_S7_S7_flPfS8_Pj:
	.zero		968


//--------------------- .nv.constant0._ZN13group_norm_v214gn_cuda_kernelI6__halfLi480ELi3ELi16ELi60ELi1024ELb1ELi8ELi960ELi960ELi4ELb1ELi2ELb0ELb0ENS_16CompileConditionILi1000EEEEEvPT_PKS4_S7_S7_flPfS8_Pj --------------------------
	.section	.nv.constant0._ZN13group_norm_v214gn_cuda_kernelI6__halfLi480ELi3ELi16ELi60ELi1024ELb1ELi8ELi960ELi960ELi4ELb1ELi2ELb0ELb0ENS_16CompileConditionILi1000EEEEEvPT_PKS4_S7_S7_flPfS8_Pj,"a",@progbits
	.sectionflags	@""
	.align	4
.nv.constant0._ZN13group_norm_v214gn_cuda_kernelI6__halfLi480ELi3ELi16ELi60ELi1024ELb1ELi8ELi960ELi960ELi4ELb1ELi2ELb0ELb0ENS_16CompileConditionILi1000EEEEEvPT_PKS4_S7_S7_flPfS8_Pj:
	.zero		968


//--------------------- .nv.constant0._ZN13group_norm_v214gn_cuda_kernelI6__halfLi480ELi1ELi16ELi60ELi1024ELb1ELi16ELi960ELi960ELi4ELb1ELi2ELb0ELb0ENS_16CompileConditionILi1000EEEEEvPT_PKS4_S7_S7_flPfS8_Pj --------------------------
	.section	.nv.constant0._ZN13group_norm_v214gn_cuda_kernelI6__halfLi480ELi1ELi16ELi60ELi1024ELb1ELi16ELi960ELi960ELi4ELb1ELi2ELb0ELb0ENS_16CompileConditionILi1000EEEEEvPT_PKS4_S7_S7_flPfS8_Pj,"a",@progbits
	.sectionflags	@""
	.align	4
.nv.constant0._ZN13group_norm_v214gn_cuda_kernelI6__halfLi480ELi1ELi16ELi60ELi1024ELb1ELi16ELi960ELi960ELi4ELb1ELi2ELb0ELb0ENS_16CompileConditionILi1000EEEEEvPT_PKS4_S7_S7_flPfS8_Pj:
	.zero		968


//--------------------- .nv.constant0._ZN13group_norm_v214gn_cuda_kernelI6__halfLi480ELi3ELi16ELi60ELi1024ELb1ELi16ELi960ELi960ELi4ELb1ELi5ELb0ELb0ENS_16CompileConditionILi1000EEEEEvPT_PKS4_S7_S7_flPfS8_Pj --------------------------
	.section	.nv.constant0._ZN13group_norm_v214gn_cuda_kernelI6__halfLi480ELi3ELi16ELi60ELi1024ELb1ELi16ELi960ELi960ELi4ELb1ELi5ELb0ELb0ENS_16CompileConditionILi1000EEEEEvPT_PKS4_S7_S7_flPfS8_Pj,"a",@progbits
	.sectionflags	@""
	.align	4
.nv.constant0._ZN13group_norm_v214gn_cuda_kernelI6__halfLi480ELi3ELi16ELi60ELi1024ELb1ELi16ELi960ELi960ELi4ELb1ELi5ELb0ELb0ENS_16CompileConditionILi1000EEEEEvPT_PKS4_S7_S7_flPfS8_Pj:
	.zero		968


//--------------------- .nv.constant0._ZN13group_norm_v214gn_cuda_kernelI6__halfLi480ELi1ELi16ELi60ELi1024ELb1ELi32ELi960ELi960ELi4ELb1ELi4ELb0ELb0ENS_16CompileConditionILi1000EEEEEvPT_PKS4_S7_S7_flPfS8_Pj --------------------------
	.section	.nv.constant0._ZN13group_norm_v214gn_cuda_kernelI6__halfLi480ELi1ELi16ELi60ELi1024ELb1ELi32ELi960ELi960ELi4ELb1ELi4ELb0ELb0ENS_16CompileConditionILi1000EEEEEvPT_PKS4_S7_S7_flPfS8_Pj,"a",@progbits
	.sectionflags	@""
	.align	4
.nv.constant0._ZN13group_norm_v214gn_cuda_kernelI6__halfLi480ELi1ELi16ELi60ELi1024ELb1ELi32ELi960ELi960ELi4ELb1ELi4ELb0ELb0ENS_16CompileConditionILi1000EEEEEvPT_PKS4_S7_S7_flPfS8_Pj:
	.zero		968


//--------------------- .nv.constant0._ZN13group_norm_v214gn_cuda_kernelI6__halfLi480ELi1ELi16ELi60ELi1024ELb1ELi64ELi960ELi960ELi4ELb1ELi9ELb0ELb0ENS_16CompileConditionILi1000EEEEEvPT_PKS4_S7_S7_flPfS8_Pj --------------------------
	.section	.nv.constant0._ZN13group_norm_v214gn_cuda_kernelI6__halfLi480ELi1ELi16ELi60ELi1024ELb1ELi64ELi960ELi960ELi4ELb1ELi9ELb0ELb0ENS_16CompileConditionILi1000EEEEEvPT_PKS4_S7_S7_flPfS8_Pj,"a",@progbits
	.sectionflags	@""
	.align	4
.nv.constant0._ZN13group_norm_v214gn_cuda_kernelI6__halfLi480ELi1ELi16ELi60ELi1024ELb1ELi64ELi960ELi960ELi4ELb1ELi9ELb0ELb0ENS_16CompileConditionILi1000EEEEEvPT_PKS4_S7_S7_flPfS8_Pj:
	.zero		968


//--------------------- .nv.constant0._ZN13group_norm_v214gn_cuda_kernelI6__halfLi480ELi2ELi16ELi60ELi1024ELb1ELi32ELi960ELi960ELi4ELb1ELi7ELb0ELb0ENS_16CompileConditionILi1000EEEEEvPT_PKS4_S7_S7_flPfS8_Pj --------------------------
	.section	.nv.constant0._ZN13group_norm_v214gn_cuda_kernelI6__halfLi480ELi2ELi16ELi60ELi1024ELb1ELi32ELi960ELi960ELi4ELb1ELi7ELb0ELb0ENS_16CompileConditionILi1000EEEEEvPT_PKS4_S7_S7_flPfS8_Pj,"a",@progbits
	.sectionflags	@""
	.align	4
.nv.constant0._ZN13group_norm_v214gn_cuda_kernelI6__halfLi480ELi2ELi16ELi60ELi1024ELb1ELi32ELi960ELi960ELi4ELb1ELi7ELb0ELb0ENS_16CompileConditionILi1000EEEEEvPT_PKS4_S7_S7_flPfS8_Pj:
	.zero		968


//--------------------- .nv.constant0._ZN13group_norm_v214gn_cuda_kernelI6__halfLi480ELi2ELi16ELi60ELi1024ELb1ELi32ELi960ELi960ELi4ELb1ELi9ELb0ELb0ENS_16CompileConditionILi1000EEEEEvPT_PKS4_S7_S7_flPfS8_Pj --------------------------
	.section	.nv.constant0._ZN13group_norm_v214gn_cuda_kernelI6__halfLi480ELi2ELi16ELi60ELi1024ELb1ELi32ELi960ELi960ELi4ELb1ELi9ELb0ELb0ENS_16CompileConditionILi1000EEEEEvPT_PKS4_S7_S7_flPfS8_Pj,"a",@progbits
	.sectionflags	@""
	.align	4
.nv.constant0._ZN13group_norm_v214gn_cuda_kernelI6__halfLi480ELi2ELi16ELi60ELi1024ELb1ELi32ELi960ELi960ELi4ELb1ELi9ELb0ELb0ENS_16CompileConditionILi1000EEEEEvPT_PKS4_S7_S7_flPfS8_Pj:
	.zero		968


//--------------------- SYMBOLS --------------------------

	.type		.nv.reservedSmem.offset0,@object
	.size		.nv.reservedSmem.offset0,0x4
